	.target	sm_80

	.elftype	@"ET_EXEC"


//--------------------- .note.nv.tkinfo           --------------------------
	.section	.note.nv.tkinfo,"",@"SHT_NOTE"
	.sectionflags	@"SHF_NOTE_NV_TKINFO"
	.tkinfo
        /*0018*/ 	.word	0x00000002
        /*0030*/ 	.string	""
        /*0030*/ 	.string	"ptxas"
        /*0030*/ 	.string	"Cuda compilation tools, release 13.0, V13.0.88"
        /*0030*/ 	.string	"Build cuda_13.0.r13.0/compiler.36424714_0"
        /*0030*/ 	.string	"-v  -suppress-debug-info  -lineinfo  -arch sm_80 "



//--------------------- .note.nv.cuinfo           --------------------------
	.section	.note.nv.cuinfo,"",@"SHT_NOTE"
	.sectionflags	@"SHF_NOTE_NV_CUINFO"
        /*0018*/ 	.short	0x0002
        /*001a*/ 	.short	0x0050
        /*001c*/ 	.short	0x0082
	.zero		2


//--------------------- .nv.info                  --------------------------
	.section	.nv.info,"",@"SHT_CUDA_INFO"
	.align	4


	//----- nvinfo : EIATTR_REGCOUNT
	.align		4
        /*0000*/ 	.byte	0x04, 0x2f
        /*0002*/ 	.short	(.L_1 - .L_0)
	.align		4
.L_0:
        /*0004*/ 	.word	index@(matmul_kernel)
        /*0008*/ 	.word	0x000000ff


	//----- nvinfo : EIATTR_FRAME_SIZE
	.align		4
.L_1:
        /*000c*/ 	.byte	0x04, 0x11
        /*000e*/ 	.short	(.L_3 - .L_2)
	.align		4
.L_2:
        /*0010*/ 	.word	index@(matmul_kernel)
        /*0014*/ 	.word	0x000001d0


	//----- nvinfo : EIATTR_MIN_STACK_SIZE
	.align		4
.L_3:
        /*0018*/ 	.byte	0x04, 0x12
        /*001a*/ 	.short	(.L_5 - .L_4)
	.align		4
.L_4:
        /*001c*/ 	.word	index@(matmul_kernel)
        /*0020*/ 	.word	0x000001d0
.L_5:


//--------------------- .nv.info.matmul_kernel    --------------------------
	.section	.nv.info.matmul_kernel,"",@"SHT_CUDA_INFO"
	.sectionflags	@""
	.align	4


	//----- nvinfo : EIATTR_CUDA_API_VERSION
	.align		4
        /*0000*/ 	.byte	0x04, 0x37
        /*0002*/ 	.short	(.L_7 - .L_6)
.L_6:
        /*0004*/ 	.word	0x00000082


	//----- nvinfo : EIATTR_SW2861232_WAR
	.align		4
.L_7:
        /*0008*/ 	.byte	0x01, 0x35
	.zero		2


	//----- nvinfo : EIATTR_PARAM_CBANK
	.align		4
        /*000c*/ 	.byte	0x04, 0x0a
        /*000e*/ 	.short	(.L_9 - .L_8)
	.align		4
.L_8:
        /*0010*/ 	.word	index@(.nv.constant0.matmul_kernel)
        /*0014*/ 	.short	0x0160
        /*0016*/ 	.short	0x0050


	//----- nvinfo : EIATTR_CBANK_PARAM_SIZE
	.align		4
.L_9:
        /*0018*/ 	.byte	0x03, 0x19
        /*001a*/ 	.short	0x0050


	//----- nvinfo : EIATTR_KPARAM_INFO
	.align		4
        /*001c*/ 	.byte	0x04, 0x17
        /*001e*/ 	.short	(.L_11 - .L_10)
.L_10:
        /*0020*/ 	.word	0x00000000
        /*0024*/ 	.short	0x000d
        /*0026*/ 	.short	0x0048
        /*0028*/ 	.byte	0x00, 0xf4, 0x21, 0x00


	//----- nvinfo : EIATTR_KPARAM_INFO
	.align		4
.L_11:
        /*002c*/ 	.byte	0x04, 0x17
        /*002e*/ 	.short	(.L_13 - .L_12)
.L_12:
        /*0030*/ 	.word	0x00000000
        /*0034*/ 	.short	0x000c
        /*0036*/ 	.short	0x0040
        /*0038*/ 	.byte	0x00, 0xf4, 0x21, 0x00


	//----- nvinfo : EIATTR_KPARAM_INFO
	.align		4
.L_13:
        /*003c*/ 	.byte	0x04, 0x17
        /*003e*/ 	.short	(.L_15 - .L_14)
.L_14:
        /*0040*/ 	.word	0x00000000
        /*0044*/ 	.short	0x000b
        /*0046*/ 	.short	0x0038
        /*0048*/ 	.byte	0x00, 0xf0, 0x11, 0x00


	//----- nvinfo : EIATTR_KPARAM_INFO
	.align		4
.L_15:
        /*004c*/ 	.byte	0x04, 0x17
        /*004e*/ 	.short	(.L_17 - .L_16)
.L_16:
        /*0050*/ 	.word	0x00000000
        /*0054*/ 	.short	0x000a
        /*0056*/ 	.short	0x0034
        /*0058*/ 	.byte	0x00, 0xf0, 0x11, 0x00


	//----- nvinfo : EIATTR_KPARAM_INFO
	.align		4
.L_17:
        /*005c*/ 	.byte	0x04, 0x17
        /*005e*/ 	.short	(.L_19 - .L_18)
.L_18:
        /*0060*/ 	.word	0x00000000
        /*0064*/ 	.short	0x0009
        /*0066*/ 	.short	0x0030
        /*0068*/ 	.byte	0x00, 0xf0, 0x11, 0x00


	//----- nvinfo : EIATTR_KPARAM_INFO
	.align		4
.L_19:
        /*006c*/ 	.byte	0x04, 0x17
        /*006e*/ 	.short	(.L_21 - .L_20)
.L_20:
        /*0070*/ 	.word	0x00000000
        /*0074*/ 	.short	0x0008
        /*0076*/ 	.short	0x002c
        /*0078*/ 	.byte	0x00, 0xf0, 0x11, 0x00


	//----- nvinfo : EIATTR_KPARAM_INFO
	.align		4
.L_21:
        /*007c*/ 	.byte	0x04, 0x17
        /*007e*/ 	.short	(.L_23 - .L_22)
.L_22:
        /*0080*/ 	.word	0x00000000
        /*0084*/ 	.short	0x0007
        /*0086*/ 	.short	0x0028
        /*0088*/ 	.byte	0x00, 0xf0, 0x11, 0x00


	//----- nvinfo : EIATTR_KPARAM_INFO
	.align		4
.L_23:
        /*008c*/ 	.byte	0x04, 0x17
        /*008e*/ 	.short	(.L_25 - .L_24)
.L_24:
        /*0090*/ 	.word	0x00000000
        /*0094*/ 	.short	0x0006
        /*0096*/ 	.short	0x0024
        /*0098*/ 	.byte	0x00, 0xf0, 0x11, 0x00


	//----- nvinfo : EIATTR_KPARAM_INFO
	.align		4
.L_25:
        /*009c*/ 	.byte	0x04, 0x17
        /*009e*/ 	.short	(.L_27 - .L_26)
.L_26:
        /*00a0*/ 	.word	0x00000000
        /*00a4*/ 	.short	0x0005
        /*00a6*/ 	.short	0x0020
        /*00a8*/ 	.byte	0x00, 0xf0, 0x11, 0x00


	//----- nvinfo : EIATTR_KPARAM_INFO
	.align		4
.L_27:
        /*00ac*/ 	.byte	0x04, 0x17
        /*00ae*/ 	.short	(.L_29 - .L_28)
.L_28:
        /*00b0*/ 	.word	0x00000000
        /*00b4*/ 	.short	0x0004
        /*00b6*/ 	.short	0x001c
        /*00b8*/ 	.byte	0x00, 0xf0, 0x11, 0x00


	//----- nvinfo : EIATTR_KPARAM_INFO
	.align		4
.L_29:
        /*00bc*/ 	.byte	0x04, 0x17
        /*00be*/ 	.short	(.L_31 - .L_30)
.L_30:
        /*00c0*/ 	.word	0x00000000
        /*00c4*/ 	.short	0x0003
        /*00c6*/ 	.short	0x0018
        /*00c8*/ 	.byte	0x00, 0xf0, 0x11, 0x00


	//----- nvinfo : EIATTR_KPARAM_INFO
	.align		4
.L_31:
        /*00cc*/ 	.byte	0x04, 0x17
        /*00ce*/ 	.short	(.L_33 - .L_32)
.L_32:
        /*00d0*/ 	.word	0x00000000
        /*00d4*/ 	.short	0x0002
        /*00d6*/ 	.short	0x0010
        /*00d8*/ 	.byte	0x00, 0xf4, 0x21, 0x00


	//----- nvinfo : EIATTR_KPARAM_INFO
	.align		4
.L_33:
        /*00dc*/ 	.byte	0x04, 0x17
        /*00de*/ 	.short	(.L_35 - .L_34)
.L_34:
        /*00e0*/ 	.word	0x00000000
        /*00e4*/ 	.short	0x0001
        /*00e6*/ 	.short	0x0008
        /*00e8*/ 	.byte	0x00, 0xf4, 0x21, 0x00


	//----- nvinfo : EIATTR_KPARAM_INFO
	.align		4
.L_35:
        /*00ec*/ 	.byte	0x04, 0x17
        /*00ee*/ 	.short	(.L_37 - .L_36)
.L_36:
        /*00f0*/ 	.word	0x00000000
        /*00f4*/ 	.short	0x0000
        /*00f6*/ 	.short	0x0000
        /*00f8*/ 	.byte	0x00, 0xf4, 0x21, 0x00


	//----- nvinfo : EIATTR_MAXREG_COUNT
	.align		4
.L_37:
        /*00fc*/ 	.byte	0x03, 0x1b
        /*00fe*/ 	.short	0x00ff


	//----- nvinfo : EIATTR_NUM_BARRIERS
	.align		4
        /*0100*/ 	.byte	0x02, 0x4c
        /*0102*/ 	.byte	0x01
	.zero		1


	//----- nvinfo : EIATTR_ANNOTATIONS
	.align		4
        /*0104*/ 	.byte	0x04, 0x55
        /*0106*/ 	.short	(.L_39 - .L_38)


	//   ....[0]....
.L_38:
        /*0108*/ 	.word	0x00000001
        /*010c*/ 	.byte	0x90, 0x07, 0x00, 0x00, 0x01, 0x00, 0x00, 0x00, 0x30, 0x15, 0x00, 0x00, 0x01, 0x00, 0x00, 0x00
        /* <DEDUP_REMOVED lines=105> */
        /*07ac*/ 	.byte	0x70, 0xea, 0x00, 0x00, 0x01, 0x00, 0x00, 0x00, 0x90, 0x0e, 0x01, 0x00


	//----- nvinfo : EIATTR_MERCURY_ISA_VERSION
	.align		4
.L_39:
        /*07b8*/ 	.byte	0x03, 0x5f
        /*07ba*/ 	.short	0x0000


	//----- nvinfo : EIATTR_EXIT_INSTR_OFFSETS
	.align		4
        /*07bc*/ 	.byte	0x04, 0x1c
        /*07be*/ 	.short	(.L_41 - .L_40)


	//   ....[0]....
.L_40:
        /*07c0*/ 	.word	0x00011e10


	//   ....[1]....
        /*07c4*/ 	.word	0x00011e30


	//----- nvinfo : EIATTR_REQNTID
	.align		4
.L_41:
        /*07c8*/ 	.byte	0x04, 0x10
        /*07ca*/ 	.short	(.L_43 - .L_42)
.L_42:
        /*07cc*/ 	.word	0x00000080
        /*07d0*/ 	.word	0x00000001
        /*07d4*/ 	.word	0x00000001
.L_43:


//--------------------- .nv.callgraph             --------------------------
	.section	.nv.callgraph,"",@"SHT_CUDA_CALLGRAPH"
	.align	4
	.sectionentsize	8
	.align		4
        /*0000*/ 	.word	0x00000000
	.align		4
        /*0004*/ 	.word	0xffffffff
	.align		4
        /*0008*/ 	.word	0x00000000
	.align		4
        /*000c*/ 	.word	0xfffffffe
	.align		4
        /*0010*/ 	.word	0x00000000
	.align		4
        /*0014*/ 	.word	0xfffffffd
	.align		4
        /*0018*/ 	.word	0x00000000
	.align		4
        /*001c*/ 	.word	0xfffffffc


//--------------------- .nv.rel.action            --------------------------
	.section	.nv.rel.action,"",@"SHT_CUDA_RELOCINFO"
	.align	8
	.sectionentsize	8
        /*0000*/ 	.byte	0x73, 0x00, 0x00, 0x00, 0x00, 0x00, 0x00, 0x00, 0x00, 0x00, 0x00, 0x11, 0x25, 0x00, 0x05, 0x36


//--------------------- .nv.constant0.matmul_kernel --------------------------
	.section	.nv.constant0.matmul_kernel,"a",@progbits
	.sectionflags	@""
	.align	4
.nv.constant0.matmul_kernel:
	.zero		432


//--------------------- .text.matmul_kernel       --------------------------
	.section	.text.matmul_kernel,"ax",@progbits
	.sectioninfo	@"SHI_REGISTERS=255"
	.align	128
        .global         matmul_kernel
        .type           matmul_kernel,@function
        .size           matmul_kernel,(.L_x_3 - matmul_kernel)
        .other          matmul_kernel,@"STO_CUDA_ENTRY STV_DEFAULT"
matmul_kernel:
.text.matmul_kernel:
[----:B------:R-:W-:Y:S02]  /*0000*/  IMAD.MOV.U32 R1, RZ, RZ, c[0x0][0x28] ;  /* 0x00000a00ff017624 */ /* 0x000fe400078e00ff */
[----:B------:R-:W-:Y:S01]  /*0010*/  IMAD.MOV.U32 R6, RZ, RZ, 0x3f ;  /* 0x0000003fff067424 */ /* 0x000fe200078e00ff */
[----:B------:R-:W1:Y:S01]  /*0020*/  S2R R5, SR_CTAID.X ;  /* 0x0000000000057919 */ /* 0x000e620000002500 */
[----:B------:R-:W-:Y:S01]  /*0030*/  IMAD.MOV.U32 R252, RZ, RZ, c[0x0][0x188] ;  /* 0x00006200fffc7624 */ /* 0x000fe200078e00ff */
[----:B------:R-:W-:Y:S01]  /*0040*/  IADD3 R1, R1, -0x1d0, RZ ;  /* 0xfffffe3001017810 */ /* 0x000fe20007ffe0ff */
[----:B------:R-:W-:Y:S01]  /*0050*/  ULDC.64 UR32, c[0x0][0x118] ;  /* 0x0000460000207ab9 */ /* 0x000fe20000000a00 */
[----:B------:R-:W-:Y:S01]  /*0060*/  IADD3 R0, R6, c[0x0][0x17c], RZ ;  /* 0x00005f0006007a10 */ /* 0x000fe20007ffe0ff */
[----:B------:R-:W2:Y:S01]  /*0070*/  S2R R166, SR_TID.X ;  /* 0x0000000000a67919 */ /* 0x000ea20000002100 */
[----:B------:R-:W-:Y:S02]  /*0080*/  ULDC UR59, c[0x0][0x180] ;  /* 0x00006000003b7ab9 */ /* 0x000fe40000000800 */
[----:B------:R-:W-:Y:S01]  /*0090*/  SHF.R.S32.HI R3, RZ, 0x1f, R0 ;  /* 0x0000001fff037819 */ /* 0x000fe20000011400 */
[----:B------:R-:W-:-:S03]  /*00a0*/  UIADD3 UR4, UR59, -0x80, URZ ;  /* 0xffffff803b047890 */ /* 0x000fc6000fffe03f */
[----:B------:R-:W-:-:S04]  /*00b0*/  LEA.HI R3, R3, R0, RZ, 0x6 ;  /* 0x0000000003037211 */ /* 0x000fc800078f30ff */
[----:B------:R-:W-:-:S05]  /*00c0*/  SHF.R.S32.HI R3, RZ, 0x6, R3 ;  /* 0x00000006ff037819 */ /* 0x000fca0000011403 */
[----:B------:R-:W-:Y:S01]  /*00d0*/  IMAD.SHL.U32 R4, R3, 0x4, RZ ;  /* 0x0000000403047824 */ /* 0x000fe200078e00ff */
[----:B-1----:R-:W-:-:S04]  /*00e0*/  IABS R10, R5 ;  /* 0x00000005000a7213 */ /* 0x002fc80000000000 */
[-C--:B------:R-:W-:Y:S02]  /*00f0*/  IABS R7, R4.reuse ;  /* 0x0000000400077213 */ /* 0x080fe40000000000 */
[----:B------:R-:W-:Y:S02]  /*0100*/  IABS R11, R4 ;  /* 0x00000004000b7213 */ /* 0x000fe40000000000 */
[----:B------:R-:W1:Y:S01]  /*0110*/  I2F.RP R0, R7 ;  /* 0x0000000700007306 */ /* 0x000e620000209400 */
[----:B--2---:R-:W-:-:S07]  /*0120*/  LOP3.LUT R34, R166, 0x7f, RZ, 0xc0, !PT ;  /* 0x0000007fa6227812 */ /* 0x004fce00078ec0ff */
[----:B-1----:R-:W1:Y:S02]  /*0130*/  MUFU.RCP R0, R0 ;  /* 0x0000000000007308 */ /* 0x002e640000001000 */
[----:B-1----:R-:W-:Y:S01]  /*0140*/  IADD3 R2, R0, 0xffffffe, RZ ;  /* 0x0ffffffe00027810 */ /* 0x002fe20007ffe0ff */
[----:B------:R-:W-:-:S05]  /*0150*/  IMAD.MOV R0, RZ, RZ, -R11 ;  /* 0x000000ffff007224 */ /* 0x000fca00078e0a0b */
[----:B------:R1:W2:Y:S02]  /*0160*/  F2I.FTZ.U32.TRUNC.NTZ R3, R2 ;  /* 0x0000000200037305 */ /* 0x0002a4000021f000 */
[----:B-1----:R-:W-:Y:S02]  /*0170*/  IMAD.MOV.U32 R2, RZ, RZ, RZ ;  /* 0x000000ffff027224 */ /* 0x002fe400078e00ff */
[----:B--2---:R-:W-:-:S04]  /*0180*/  IMAD.MOV R8, RZ, RZ, -R3 ;  /* 0x000000ffff087224 */ /* 0x004fc800078e0a03 */
[----:B------:R-:W-:Y:S02]  /*0190*/  IMAD R9, R8, R7, RZ ;  /* 0x0000000708097224 */ /* 0x000fe400078e02ff */
[----:B------:R-:W-:Y:S02]  /*01a0*/  IMAD.MOV.U32 R8, RZ, RZ, R10 ;  /* 0x000000ffff087224 */ /* 0x000fe400078e000a */
[----:B------:R-:W-:-:S06]  /*01b0*/  IMAD.HI.U32 R3, R3, R9, R2 ;  /* 0x0000000903037227 */ /* 0x000fcc00078e0002 */
[----:B------:R-:W-:-:S04]  /*01c0*/  IMAD.HI.U32 R3, R3, R8, RZ ;  /* 0x0000000803037227 */ /* 0x000fc800078e00ff */
[----:B------:R-:W-:-:S05]  /*01d0*/  IMAD R0, R3, R0, R8 ;  /* 0x0000000003007224 */ /* 0x000fca00078e0208 */
[----:B------:R-:W-:-:S13]  /*01e0*/  ISETP.GT.U32.AND P1, PT, R7, R0, PT ;  /* 0x000000000700720c */ /* 0x000fda0003f24070 */
[----:B------:R-:W-:Y:S01]  /*01f0*/  @!P1 IMAD.IADD R0, R0, 0x1, -R7 ;  /* 0x0000000100009824 */ /* 0x000fe200078e0a07 */
[----:B------:R-:W-:Y:S02]  /*0200*/  @!P1 IADD3 R3, R3, 0x1, RZ ;  /* 0x0000000103039810 */ /* 0x000fe40007ffe0ff */
[----:B------:R-:W-:Y:S02]  /*0210*/  ISETP.NE.AND P1, PT, R4, RZ, PT ;  /* 0x000000ff0400720c */ /* 0x000fe40003f25270 */
[----:B------:R-:W-:Y:S02]  /*0220*/  ISETP.GE.U32.AND P0, PT, R0, R7, PT ;  /* 0x000000070000720c */ /* 0x000fe40003f06070 */
[----:B------:R-:W-:-:S04]  /*0230*/  LOP3.LUT R0, R5, R4, RZ, 0x3c, !PT ;  /* 0x0000000405007212 */ /* 0x000fc800078e3cff */
[----:B------:R-:W-:Y:S02]  /*0240*/  ISETP.GE.AND P2, PT, R0, RZ, PT ;  /* 0x000000ff0000720c */ /* 0x000fe40003f46270 */
[----:B------:R-:W-:Y:S02]  /*0250*/  IADD3 R0, R6, c[0x0][0x178], RZ ;  /* 0x00005e0006007a10 */ /* 0x000fe40007ffe0ff */
[----:B------:R-:W-:-:S03]  /*0260*/  IABS R6, c[0x0][0x17c] ;  /* 0x00005f0000067a13 */ /* 0x000fc60000000000 */
[----:B------:R-:W-:Y:S01]  /*0270*/  @P0 IADD3 R3, R3, 0x1, RZ ;  /* 0x0000000103030810 */ /* 0x000fe20007ffe0ff */
[----:B------:R-:W1:Y:S04]  /*0280*/  I2F.RP R7, R6 ;  /* 0x0000000600077306 */ /* 0x000e680000209400 */
[----:B------:R-:W-:Y:S01]  /*0290*/  IMAD.MOV.U32 R2, RZ, RZ, R3 ;  /* 0x000000ffff027224 */ /* 0x000fe200078e0003 */
[----:B------:R-:W-:-:S03]  /*02a0*/  SHF.R.S32.HI R3, RZ, 0x1f, R0 ;  /* 0x0000001fff037819 */ /* 0x000fc60000011400 */
[----:B------:R-:W-:Y:S01]  /*02b0*/  @!P2 IMAD.MOV R2, RZ, RZ, -R2 ;  /* 0x000000ffff02a224 */ /* 0x000fe200078e0a02 */
[----:B------:R-:W-:Y:S02]  /*02c0*/  @!P1 LOP3.LUT R2, RZ, R4, RZ, 0x33, !PT ;  /* 0x00000004ff029212 */ /* 0x000fe400078e33ff */
[----:B------:R-:W-:-:S03]  /*02d0*/  LEA.HI R3, R3, R0, RZ, 0x6 ;  /* 0x0000000003037211 */ /* 0x000fc600078f30ff */
[----:B------:R-:W-:Y:S02]  /*02e0*/  IMAD.SHL.U32 R14, R2, 0x4, RZ ;  /* 0x00000004020e7824 */ /* 0x000fe400078e00ff */
[----:B------:R-:W-:Y:S01]  /*02f0*/  IMAD.MOV R2, RZ, RZ, -R2 ;  /* 0x000000ffff027224 */ /* 0x000fe200078e0a02 */
[----:B-1----:R-:W-:Y:S02]  /*0300*/  MUFU.RCP R7, R7 ;  /* 0x0000000700077308 */ /* 0x002fe40000001000 */
[----:B------:R-:W-:Y:S01]  /*0310*/  LEA.HI.SX32 R3, R3, -R14, 0x1a ;  /* 0x8000000e03037211 */ /* 0x000fe200078fd2ff */
[----:B------:R-:W-:Y:S02]  /*0320*/  IMAD R16, R4, R2, R5 ;  /* 0x0000000204107224 */ /* 0x000fe400078e0205 */
[----:B------:R-:W-:Y:S01]  /*0330*/  IMAD.MOV.U32 R2, RZ, RZ, RZ ;  /* 0x000000ffff027224 */ /* 0x000fe200078e00ff */
[----:B------:R-:W-:-:S04]  /*0340*/  IMNMX R17, R3, 0x4, PT ;  /* 0x0000000403117817 */ /* 0x000fc80003800200 */
[-C--:B------:R-:W-:Y:S02]  /*0350*/  IABS R9, R17.reuse ;  /* 0x0000001100097213 */ /* 0x080fe40000000000 */
[----:B------:R-:W-:Y:S02]  /*0360*/  IABS R4, R17 ;  /* 0x0000001100047213 */ /* 0x000fe40000000000 */
[----:B------:R-:W1:Y:S08]  /*0370*/  I2F.RP R0, R9 ;  /* 0x0000000900007306 */ /* 0x000e700000209400 */
[----:B-1----:R-:W1:Y:S02]  /*0380*/  MUFU.RCP R0, R0 ;  /* 0x0000000000007308 */ /* 0x002e640000001000 */
[----:B-1----:R-:W-:-:S02]  /*0390*/  IADD3 R3, R0, 0xffffffe, RZ ;  /* 0x0ffffffe00037810 */ /* 0x002fc40007ffe0ff */
[----:B------:R-:W-:-:S04]  /*03a0*/  IABS R0, R16 ;  /* 0x0000001000007213 */ /* 0x000fc80000000000 */
[----:B------:R-:W1:Y:S02]  /*03b0*/  F2I.FTZ.U32.TRUNC.NTZ R3, R3 ;  /* 0x0000000300037305 */ /* 0x000e64000021f000 */
[----:B-1----:R-:W-:-:S04]  /*03c0*/  IMAD.MOV R8, RZ, RZ, -R3 ;  /* 0x000000ffff087224 */ /* 0x002fc800078e0a03 */
[----:B------:R-:W-:Y:S01]  /*03d0*/  IMAD R5, R8, R9, RZ ;  /* 0x0000000908057224 */ /* 0x000fe200078e02ff */
[----:B------:R-:W-:Y:S02]  /*03e0*/  IADD3 R8, R7, 0xffffffe, RZ ;  /* 0x0ffffffe07087810 */ /* 0x000fe40007ffe0ff */
[----:B------:R-:W-:Y:S01]  /*03f0*/  LOP3.LUT R7, R166, 0x3f, RZ, 0xc0, !PT ;  /* 0x0000003fa6077812 */ /* 0x000fe200078ec0ff */
[----:B------:R-:W-:Y:S01]  /*0400*/  IMAD.HI.U32 R2, R3, R5, R2 ;  /* 0x0000000503027227 */ /* 0x000fe200078e0002 */
[----:B------:R-:W-:-:S03]  /*0410*/  IABS R5, c[0x0][0x178] ;  /* 0x00005e0000057a13 */ /* 0x000fc60000000000 */
[----:B------:R-:W-:Y:S02]  /*0420*/  IMAD.MOV.U32 R3, RZ, RZ, R0 ;  /* 0x000000ffff037224 */ /* 0x000fe400078e0000 */
[----:B------:R-:W-:Y:S02]  /*0430*/  IMAD.MOV R0, RZ, RZ, -R4 ;  /* 0x000000ffff007224 */ /* 0x000fe400078e0a04 */
[----:B------:R-:W-:Y:S01]  /*0440*/  IMAD.HI.U32 R2, R2, R3, RZ ;  /* 0x0000000302027227 */ /* 0x000fe200078e00ff */
[----:B------:R-:W1:Y:S03]  /*0450*/  I2F.RP R4, R5 ;  /* 0x0000000500047306 */ /* 0x000e660000209400 */
[----:B------:R-:W-:Y:S02]  /*0460*/  IMAD R0, R2, R0, R3 ;  /* 0x0000000002007224 */ /* 0x000fe400078e0203 */
[----:B------:R-:W-:-:S03]  /*0470*/  IMAD.MOV.U32 R3, RZ, RZ, 0x7f ;  /* 0x0000007fff037424 */ /* 0x000fc600078e00ff */
[----:B------:R-:W-:Y:S02]  /*0480*/  ISETP.GT.U32.AND P1, PT, R9, R0, PT ;  /* 0x000000000900720c */ /* 0x000fe40003f24070 */
[----:B------:R-:W-:Y:S02]  /*0490*/  IADD3 R168, R3, c[0x0][0x180], RZ ;  /* 0x0000600003a87a10 */ /* 0x000fe40007ffe0ff */
[----:B------:R-:W-:-:S04]  /*04a0*/  SHF.R.S32.HI R3, RZ, 0x6, R166 ;  /* 0x00000006ff037819 */ /* 0x000fc800000114a6 */
[----:B------:R-:W-:Y:S01]  /*04b0*/  SGXT R3, R3, 0x1 ;  /* 0x000000010303781a */ /* 0x000fe20000000200 */
[----:B-1----:R-:W1:Y:S04]  /*04c0*/  MUFU.RCP R10, R4 ;  /* 0x00000004000a7308 */ /* 0x002e680000001000 */
[----:B------:R-:W-:Y:S01]  /*04d0*/  @!P1 IMAD.IADD R0, R0, 0x1, -R9 ;  /* 0x0000000100009824 */ /* 0x000fe200078e0a09 */
[----:B------:R-:W-:Y:S02]  /*04e0*/  @!P1 IADD3 R2, R2, 0x1, RZ ;  /* 0x0000000102029810 */ /* 0x000fe40007ffe0ff */
[----:B------:R-:W-:Y:S02]  /*04f0*/  ISETP.NE.AND P1, PT, R17, RZ, PT ;  /* 0x000000ff1100720c */ /* 0x000fe40003f25270 */
[----:B------:R-:W-:-:S02]  /*0500*/  ISETP.GE.U32.AND P0, PT, R0, R9, PT ;  /* 0x000000090000720c */ /* 0x000fc40003f06070 */
[----:B------:R-:W-:Y:S01]  /*0510*/  LOP3.LUT R0, R16, R17, RZ, 0x3c, !PT ;  /* 0x0000001110007212 */ /* 0x000fe200078e3cff */
[----:B------:R2:W3:Y:S03]  /*0520*/  F2I.FTZ.U32.TRUNC.NTZ R9, R8 ;  /* 0x0000000800097305 */ /* 0x0004e6000021f000 */
[----:B------:R-:W-:Y:S02]  /*0530*/  ISETP.GE.AND P2, PT, R0, RZ, PT ;  /* 0x000000ff0000720c */ /* 0x000fe40003f46270 */
[----:B------:R-:W-:Y:S02]  /*0540*/  SHF.R.U32.HI R0, RZ, 0x6, R166 ;  /* 0x00000006ff007819 */ /* 0x000fe400000116a6 */
[----:B-1----:R-:W-:Y:S01]  /*0550*/  IADD3 R10, R10, 0xffffffe, RZ ;  /* 0x0ffffffe0a0a7810 */ /* 0x002fe20007ffe0ff */
[----:B--2---:R-:W-:Y:S02]  /*0560*/  IMAD.MOV.U32 R8, RZ, RZ, RZ ;  /* 0x000000ffff087224 */ /* 0x004fe400078e00ff */
[----:B------:R-:W-:-:S02]  /*0570*/  @P0 IADD3 R2, R2, 0x1, RZ ;  /* 0x0000000102020810 */ /* 0x000fc40007ffe0ff */
[----:B------:R-:W-:Y:S02]  /*0580*/  SGXT.U32 R0, R0, 0x1 ;  /* 0x000000010000781a */ /* 0x000fe40000000000 */
[----:B------:R-:W-:Y:S01]  /*0590*/  ISETP.GT.AND P0, PT, R168, 0x7f, PT ;  /* 0x0000007fa800780c */ /* 0x000fe20003f04270 */
[----:B------:R-:W-:Y:S01]  /*05a0*/  IMAD.MOV.U32 R12, RZ, RZ, R2 ;  /* 0x000000ffff0c7224 */ /* 0x000fe200078e0002 */
[----:B------:R-:W-:Y:S01]  /*05b0*/  LOP3.LUT R165, R0, 0x4, RZ, 0xfc, !PT ;  /* 0x0000000400a57812 */ /* 0x000fe200078efcff */
[----:B------:R-:W-:Y:S01]  /*05c0*/  IMAD.SHL.U32 R2, R7, 0x4, RZ ;  /* 0x0000000407027824 */ /* 0x000fe200078e00ff */
[----:B------:R-:W-:Y:S01]  /*05d0*/  SEL R4, RZ, 0x4, !P0 ;  /* 0x00000004ff047807 */ /* 0x000fe20004000000 */
[----:B------:R-:W-:Y:S01]  /*05e0*/  @!P2 IMAD.MOV R12, RZ, RZ, -R12 ;  /* 0x000000ffff0ca224 */ /* 0x000fe200078e0a0c */
[----:B------:R-:W-:Y:S01]  /*05f0*/  @!P1 LOP3.LUT R12, RZ, R17, RZ, 0x33, !PT ;  /* 0x00000011ff0c9212 */ /* 0x000fe200078e33ff */
[----:B---3--:R-:W-:Y:S01]  /*0600*/  IMAD.MOV R11, RZ, RZ, -R9 ;  /* 0x000000ffff0b7224 */ /* 0x008fe200078e0a09 */
[----:B------:R-:W-:Y:S01]  /*0610*/  LOP3.LUT R2, R2, 0x120, R3, 0x78, !PT ;  /* 0x0000012002027812 */ /* 0x000fe200078e7803 */
[C---:B------:R-:W-:Y:S01]  /*0620*/  IMAD R173, R0.reuse, c[0x0][0x188], RZ ;  /* 0x0000620000ad7a24 */ /* 0x040fe200078e02ff */
[----:B------:R-:W-:Y:S01]  /*0630*/  ISETP.GE.AND P1, PT, R0, c[0x0][0x180], PT ;  /* 0x0000600000007a0c */ /* 0x000fe20003f26270 */
[----:B------:R-:W-:Y:S01]  /*0640*/  IMAD.SHL.U32 R3, R12, 0x40, RZ ;  /* 0x000000400c037824 */ /* 0x000fe200078e00ff */
[C---:B------:R-:W-:Y:S01]  /*0650*/  LOP3.LUT R164, R0.reuse, 0x8, RZ, 0xfc, !PT ;  /* 0x0000000800a47812 */ /* 0x040fe200078efcff */
[----:B------:R-:W-:Y:S01]  /*0660*/  IMAD R11, R11, R6, RZ ;  /* 0x000000060b0b7224 */ /* 0x000fe200078e02ff */
[----:B------:R-:W-:Y:S01]  /*0670*/  LOP3.LUT R162, R0, 0xc, RZ, 0xfc, !PT ;  /* 0x0000000c00a27812 */ /* 0x000fe200078efcff */
[----:B------:R-:W-:Y:S01]  /*0680*/  IMAD.MOV R12, RZ, RZ, -R12 ;  /* 0x000000ffff0c7224 */ /* 0x000fe200078e0a0c */
[----:B------:R-:W-:Y:S01]  /*0690*/  IADD3 R21, R3, 0x3f, RZ ;  /* 0x0000003f03157810 */ /* 0x000fe20007ffe0ff */
[----:B------:R-:W-:Y:S01]  /*06a0*/  IMAD.HI.U32 R8, R9, R11, R8 ;  /* 0x0000000b09087227 */ /* 0x000fe200078e0008 */
[----:B------:R-:W-:Y:S01]  /*06b0*/  IADD3 R19, R3, 0x1, RZ ;  /* 0x0000000103137810 */ /* 0x000fe20007ffe0ff */
[----:B------:R1:W2:Y:S01]  /*06c0*/  F2I.FTZ.U32.TRUNC.NTZ R11, R10 ;  /* 0x0000000a000b7305 */ /* 0x0002a2000021f000 */
[----:B------:R-:W-:Y:S01]  /*06d0*/  IABS R243, R21 ;  /* 0x0000001500f37213 */ /* 0x000fe20000000000 */
[----:B------:R-:W-:Y:S01]  /*06e0*/  IMAD R12, R17, R12, R16 ;  /* 0x0000000c110c7224 */ /* 0x000fe200078e0210 */
[----:B------:R-:W-:Y:S01]  /*06f0*/  SEL R9, R4, RZ, !P1 ;  /* 0x000000ff04097207 */ /* 0x000fe20004800000 */
[----:B------:R-:W-:Y:S01]  /*0700*/  IMAD R172, R252, 0x2, R173 ;  /* 0x00000002fcac7824 */ /* 0x000fe200078e02ad */
[----:B------:R-:W-:Y:S01]  /*0710*/  IABS R125, R19 ;  /* 0x00000013007d7213 */ /* 0x000fe20000000000 */
[----:B------:R-:W-:Y:S01]  /*0720*/  IMAD.HI.U32 R13, R8, R243, RZ ;  /* 0x000000f3080d7227 */ /* 0x000fe200078e00ff */
[----:B------:R-:W-:-:S02]  /*0730*/  IADD3 R20, R3, 0x2, RZ ;  /* 0x0000000203147810 */ /* 0x000fc40007ffe0ff */
[----:B------:R-:W-:Y:S01]  /*0740*/  ISETP.NE.U32.AND P4, PT, R9, RZ, PT ;  /* 0x000000ff0900720c */ /* 0x000fe20003f85070 */
[----:B------:R-:W-:Y:S01]  /*0750*/  IMAD.MOV R13, RZ, RZ, -R13 ;  /* 0x000000ffff0d7224 */ /* 0x000fe200078e0a0d */
[----:B------:R-:W-:Y:S01]  /*0760*/  IABS R15, R20 ;  /* 0x00000014000f7213 */ /* 0x000fe20000000000 */
[----:B------:R-:W-:Y:S01]  /*0770*/  IMAD.HI.U32 R9, R8, R125, RZ ;  /* 0x0000007d08097227 */ /* 0x000fe200078e00ff */
[----:B------:R-:W-:Y:S01]  /*0780*/  IADD3 R18, R3, 0x3, RZ ;  /* 0x0000000303127810 */ /* 0x000fe20007ffe0ff */
[----:B------:R-:W-:Y:S01]  /*0790*/  STL [R1+0x7c], R172 ;  /* 0x00007cac01007387 */ /* 0x000fe20000100800 */
[----:B------:R-:W-:Y:S01]  /*07a0*/  ISETP.GE.AND P3, PT, R19, RZ, PT ;  /* 0x000000ff1300720c */ /* 0x000fe20003f66270 */
[----:B------:R-:W-:Y:S01]  /*07b0*/  IMAD R243, R6, R13, R243 ;  /* 0x0000000d06f37224 */ /* 0x000fe200078e02f3 */
[----:B------:R-:W-:Y:S01]  /*07c0*/  IABS R17, R18 ;  /* 0x0000001200117213 */ /* 0x000fe20000000000 */
[----:B------:R-:W-:Y:S01]  /*07d0*/  IMAD.MOV R9, RZ, RZ, -R9 ;  /* 0x000000ffff097224 */ /* 0x000fe200078e0a09 */
[----:B------:R-:W-:Y:S01]  /*07e0*/  IADD3 R19, R3, 0xc, RZ ;  /* 0x0000000c03137810 */ /* 0x000fe20007ffe0ff */
[----:B-1----:R-:W-:Y:S01]  /*07f0*/  IMAD.HI.U32 R10, R8, R15, RZ ;  /* 0x0000000f080a7227 */ /* 0x002fe200078e00ff */
[----:B------:R-:W-:-:S02]  /*0800*/  ISETP.GT.U32.AND P2, PT, R6, R243, PT ;  /* 0x000000f30600720c */ /* 0x000fc40003f44070 */
[C---:B------:R-:W-:Y:S01]  /*0810*/  IADD3 R22, R3.reuse, 0x38, RZ ;  /* 0x0000003803167810 */ /* 0x040fe20007ffe0ff */
[----:B--2---:R-:W-:Y:S01]  /*0820*/  IMAD.MOV R16, RZ, RZ, -R11 ;  /* 0x000000ffff107224 */ /* 0x004fe200078e0a0b */
[C---:B------:R-:W-:Y:S01]  /*0830*/  IADD3 R26, R3.reuse, 0x3b, RZ ;  /* 0x0000003b031a7810 */ /* 0x040fe20007ffe0ff */
[----:B------:R-:W-:Y:S01]  /*0840*/  IMAD R125, R6, R9, R125 ;  /* 0x00000009067d7224 */ /* 0x000fe200078e027d */
[----:B------:R-:W-:Y:S01]  /*0850*/  IABS R27, R22 ;  /* 0x00000016001b7213 */ /* 0x000fe20000000000 */
[----:B------:R-:W-:Y:S01]  /*0860*/  IMAD.MOV R10, RZ, RZ, -R10 ;  /* 0x000000ffff0a7224 */ /* 0x000fe200078e0a0a */
[----:B------:R-:W-:Y:S01]  /*0870*/  IABS R33, R26 ;  /* 0x0000001a00217213 */ /* 0x000fe20000000000 */
[----:B------:R-:W-:Y:S01]  /*0880*/  IMAD R13, R16, R5, RZ ;  /* 0x00000005100d7224 */ /* 0x000fe200078e02ff */
[C---:B------:R-:W-:Y:S01]  /*0890*/  ISETP.GT.U32.AND P0, PT, R6.reuse, R125, PT ;  /* 0x0000007d0600720c */ /* 0x040fe20003f04070 */
[----:B------:R-:W-:Y:S01]  /*08a0*/  IMAD R126, R6, R10, R15 ;  /* 0x0000000a067e7224 */ /* 0x000fe200078e020f */
[C---:B------:R-:W-:Y:S01]  /*08b0*/  IADD3 R16, R3.reuse, 0x4, RZ ;  /* 0x0000000403107810 */ /* 0x040fe20007ffe0ff */
[----:B------:R-:W-:Y:S01]  /*08c0*/  IMAD.HI.U32 R9, R8, R17, RZ ;  /* 0x0000001108097227 */ /* 0x000fe200078e00ff */
[----:B------:R-:W-:-:S02]  /*08d0*/  IADD3 R24, R3, 0x3a, RZ ;  /* 0x0000003a03187810 */ /* 0x000fc40007ffe0ff */
[----:B------:R-:W-:Y:S01]  /*08e0*/  IABS R129, R16 ;  /* 0x0000001000817213 */ /* 0x000fe20000000000 */
[----:B------:R-:W-:Y:S01]  /*08f0*/  @!P2 IMAD.IADD R243, R243, 0x1, -R6 ;  /* 0x00000001f3f3a824 */ /* 0x000fe200078e0a06 */
[C---:B------:R-:W-:Y:S01]  /*0900*/  ISETP.GT.U32.AND P1, PT, R6.reuse, R126, PT ;  /* 0x0000007e0600720c */ /* 0x040fe20003f24070 */
[----:B------:R-:W-:Y:S01]  /*0910*/  IMAD.MOV.U32 R10, RZ, RZ, RZ ;  /* 0x000000ffff0a7224 */ /* 0x000fe200078e00ff */
[----:B------:R-:W-:Y:S01]  /*0920*/  IABS R31, R24 ;  /* 0x00000018001f7213 */ /* 0x000fe20000000000 */
[----:B------:R-:W-:Y:S01]  /*0930*/  IMAD.MOV R128, RZ, RZ, -R9 ;  /* 0x000000ffff807224 */ /* 0x000fe200078e0a09 */
[----:B------:R-:W-:Y:S01]  /*0940*/  ISETP.GT.U32.AND P5, PT, R6, R243, PT ;  /* 0x000000f30600720c */ /* 0x000fe20003fa4070 */
[----:B------:R-:W-:Y:S01]  /*0950*/  IMAD.HI.U32 R9, R11, R13, R10 ;  /* 0x0000000d0b097227 */ /* 0x000fe200078e000a */
[C---:B------:R-:W-:Y:S02]  /*0960*/  IADD3 R28, R3.reuse, 0x3d, RZ ;  /* 0x0000003d031c7810 */ /* 0x040fe40007ffe0ff */
[----:B------:R-:W-:Y:S01]  /*0970*/  IADD3 R30, R3, 0x3e, RZ ;  /* 0x0000003e031e7810 */ /* 0x000fe20007ffe0ff */
[----:B------:R-:W-:Y:S01]  /*0980*/  IMAD.HI.U32 R11, R8, R129, RZ ;  /* 0x00000081080b7227 */ /* 0x000fe200078e00ff */
[----:B------:R-:W-:-:S02]  /*0990*/  IABS R37, R28 ;  /* 0x0000001c00257213 */ /* 0x000fc40000000000 */
[----:B------:R-:W-:Y:S01]  /*09a0*/  IABS R39, R30 ;  /* 0x0000001e00277213 */ /* 0x000fe20000000000 */
[----:B------:R-:W-:Y:S01]  /*09b0*/  IMAD.IADD R10, R14, 0x1, R12 ;  /* 0x000000010e0a7824 */ /* 0x000fe200078e020c */
[C---:B------:R-:W-:Y:S01]  /*09c0*/  IADD3 R12, R3.reuse, 0x5, RZ ;  /* 0x00000005030c7810 */ /* 0x040fe20007ffe0ff */
[C---:B------:R-:W-:Y:S01]  /*09d0*/  IMAD R128, R6.reuse, R128, R17 ;  /* 0x0000008006807224 */ /* 0x040fe200078e0211 */
[----:B------:R-:W-:Y:S01]  /*09e0*/  IADD3 R14, R3, 0x6, RZ ;  /* 0x00000006030e7810 */ /* 0x000fe20007ffe0ff */
[--C-:B------:R-:W-:Y:S01]  /*09f0*/  @!P0 IMAD.IADD R125, R125, 0x1, -R6.reuse ;  /* 0x000000017d7d8824 */ /* 0x100fe200078e0a06 */
[----:B------:R-:W-:Y:S01]  /*0a00*/  IABS R13, R12 ;  /* 0x0000000c000d7213 */ /* 0x000fe20000000000 */
[----:B------:R-:W-:Y:S01]  /*0a10*/  IMAD.MOV R11, RZ, RZ, -R11 ;  /* 0x000000ffff0b7224 */ /* 0x000fe200078e0a0b */
[----:B------:R-:W-:Y:S01]  /*0a20*/  ISETP.GT.U32.AND P2, PT, R6, R128, PT ;  /* 0x000000800600720c */ /* 0x000fe20003f44070 */
[--C-:B------:R-:W-:Y:S01]  /*0a30*/  @!P1 IMAD.IADD R126, R126, 0x1, -R6.reuse ;  /* 0x000000017e7e9824 */ /* 0x100fe200078e0a06 */
[C---:B------:R-:W-:Y:S01]  /*0a40*/  ISETP.GT.U32.AND P6, PT, R6.reuse, R125, PT ;  /* 0x0000007d0600720c */ /* 0x040fe20003fc4070 */
[C---:B------:R-:W-:Y:S01]  /*0a50*/  IMAD R129, R6.reuse, R11, R129 ;  /* 0x0000000b06817224 */ /* 0x040fe200078e0281 */
[----:B------:R-:W-:Y:S01]  /*0a60*/  IABS R15, R14 ;  /* 0x0000000e000f7213 */ /* 0x000fe20000000000 */
[----:B------:R-:W-:Y:S01]  /*0a70*/  @!P5 IMAD.IADD R243, R243, 0x1, -R6 ;  /* 0x00000001f3f3d824 */ /* 0x000fe200078e0a06 */
[----:B------:R-:W-:Y:S01]  /*0a80*/  ISETP.GT.U32.AND P0, PT, R6, R126, PT ;  /* 0x0000007e0600720c */ /* 0x000fe20003f04070 */
[----:B------:R-:W-:Y:S01]  /*0a90*/  IMAD.HI.U32 R11, R8, R13, RZ ;  /* 0x0000000d080b7227 */ /* 0x000fe200078e00ff */
[----:B------:R-:W-:-:S02]  /*0aa0*/  ISETP.GT.U32.AND P5, PT, R6, R129, PT ;  /* 0x000000810600720c */ /* 0x000fc40003fa4070 */
[----:B------:R-:W-:Y:S01]  /*0ab0*/  ISETP.GE.AND P1, PT, R20, RZ, PT ;  /* 0x000000ff1400720c */ /* 0x000fe20003f26270 */
[----:B------:R-:W-:Y:S01]  /*0ac0*/  IMAD.MOV R130, RZ, RZ, -R11 ;  /* 0x000000ffff827224 */ /* 0x000fe200078e0a0b */
[----:B------:R-:W-:Y:S01]  /*0ad0*/  IADD3 R17, R3, 0x8, RZ ;  /* 0x0000000803117810 */ /* 0x000fe20007ffe0ff */
[--C-:B------:R-:W-:Y:S01]  /*0ae0*/  @!P2 IMAD.IADD R128, R128, 0x1, -R6.reuse ;  /* 0x000000018080a824 */ /* 0x100fe200078e0a06 */
[----:B------:R-:W-:Y:S01]  /*0af0*/  ISETP.GE.AND P2, PT, R16, RZ, PT ;  /* 0x000000ff1000720c */ /* 0x000fe20003f46270 */
[--C-:B------:R-:W-:Y:S01]  /*0b00*/  @!P6 IMAD.IADD R125, R125, 0x1, -R6.reuse ;  /* 0x000000017d7de824 */ /* 0x100fe200078e0a06 */
[----:B------:R-:W-:Y:S01]  /*0b10*/  ISETP.GE.AND P6, PT, R21, RZ, PT ;  /* 0x000000ff1500720c */ /* 0x000fe20003fc6270 */
[C---:B------:R-:W-:Y:S01]  /*0b20*/  IMAD R130, R6.reuse, R130, R13 ;  /* 0x0000008206827224 */ /* 0x040fe200078e020d */
[----:B------:R-:W-:Y:S01]  /*0b30*/  IADD3 R16, R3, 0x7, RZ ;  /* 0x0000000703107810 */ /* 0x000fe20007ffe0ff */
[----:B------:R-:W-:Y:S01]  /*0b40*/  @!P3 IMAD.MOV R125, RZ, RZ, -R125 ;  /* 0x000000ffff7db224 */ /* 0x000fe200078e0a7d */
[----:B------:R-:W-:Y:S01]  /*0b50*/  IABS R13, R17 ;  /* 0x00000011000d7213 */ /* 0x000fe20000000000 */
[--C-:B------:R-:W-:Y:S01]  /*0b60*/  @!P5 IMAD.IADD R129, R129, 0x1, -R6.reuse ;  /* 0x000000018181d824 */ /* 0x100fe200078e0a06 */
[----:B------:R-:W-:Y:S01]  /*0b70*/  ISETP.GT.U32.AND P5, PT, R6, R128, PT ;  /* 0x000000800600720c */ /* 0x000fe20003fa4070 */
[----:B------:R-:W-:Y:S01]  /*0b80*/  @!P0 IMAD.IADD R126, R126, 0x1, -R6 ;  /* 0x000000017e7e8824 */ /* 0x000fe200078e0a06 */
[----:B------:R-:W-:Y:S01]  /*0b90*/  ISETP.GT.U32.AND P3, PT, R6, R130, PT ;  /* 0x000000820600720c */ /* 0x000fe20003f64070 */
[----:B------:R-:W-:Y:S01]  /*0ba0*/  IMAD.HI.U32 R11, R8, R15, RZ ;  /* 0x0000000f080b7227 */ /* 0x000fe200078e00ff */
[----:B------:R-:W-:-:S02]  /*0bb0*/  ISETP.GE.AND P0, PT, R18, RZ, PT ;  /* 0x000000ff1200720c */ /* 0x000fc40003f06270 */
[----:B------:R-:W-:Y:S01]  /*0bc0*/  IABS R133, R16 ;  /* 0x0000001000857213 */ /* 0x000fe20000000000 */
[----:B------:R-:W-:Y:S01]  /*0bd0*/  IMAD.MOV R11, RZ, RZ, -R11 ;  /* 0x000000ffff0b7224 */ /* 0x000fe200078e0a0b */
[C---:B------:R-:W-:Y:S01]  /*0be0*/  IADD3 R18, R3.reuse, 0xb, RZ ;  /* 0x0000000b03127810 */ /* 0x040fe20007ffe0ff */
[----:B------:R-:W-:Y:S01]  /*0bf0*/  @!P6 IMAD.MOV R243, RZ, RZ, -R243 ;  /* 0x000000fffff3e224 */ /* 0x000fe200078e0af3 */
[C---:B------:R-:W-:Y:S01]  /*0c00*/  ISETP.GT.U32.AND P6, PT, R6.reuse, R129, PT ;  /* 0x000000810600720c */ /* 0x040fe20003fc4070 */
[----:B------:R-:W-:Y:S01]  /*0c10*/  IMAD R132, R6, R11, R15 ;  /* 0x0000000b06847224 */ /* 0x000fe200078e020f */
[----:B------:R-:W-:Y:S01]  /*0c20*/  IABS R15, R18 ;  /* 0x00000012000f7213 */ /* 0x000fe20000000000 */
[--C-:B------:R-:W-:Y:S01]  /*0c30*/  @!P5 IMAD.IADD R128, R128, 0x1, -R6.reuse ;  /* 0x000000018080d824 */ /* 0x100fe200078e0a06 */
[----:B------:R-:W-:Y:S01]  /*0c40*/  IADD3 R20, R3, 0xf, RZ ;  /* 0x0000000f03147810 */ /* 0x000fe20007ffe0ff */
[----:B------:R-:W-:Y:S01]  /*0c50*/  @!P3 IMAD.IADD R130, R130, 0x1, -R6 ;  /* 0x000000018282b824 */ /* 0x000fe200078e0a06 */
[----:B------:R-:W-:Y:S01]  /*0c60*/  ISETP.GT.U32.AND P5, PT, R6, R132, PT ;  /* 0x000000840600720c */ /* 0x000fe20003fa4070 */
[----:B------:R-:W-:Y:S01]  /*0c70*/  @!P0 IMAD.MOV R128, RZ, RZ, -R128 ;  /* 0x000000ffff808224 */ /* 0x000fe200078e0a80 */
[----:B------:R-:W-:Y:S01]  /*0c80*/  ISETP.GE.AND P3, PT, R16, RZ, PT ;  /* 0x000000ff1000720c */ /* 0x000fe20003f66270 */
[----:B------:R-:W-:Y:S01]  /*0c90*/  @!P1 IMAD.MOV R126, RZ, RZ, -R126 ;  /* 0x000000ffff7e9224 */ /* 0x000fe200078e0a7e */
[----:B------:R-:W-:Y:S01]  /*0ca0*/  ISETP.GT.U32.AND P0, PT, R6, R130, PT ;  /* 0x000000820600720c */ /* 0x000fe20003f04070 */
[----:B------:R-:W-:Y:S01]  /*0cb0*/  IMAD.HI.U32 R11, R8, R133, RZ ;  /* 0x00000085080b7227 */ /* 0x000fe200078e00ff */
[----:B------:R-:W-:-:S02]  /*0cc0*/  ISETP.GE.AND P1, PT, R12, RZ, PT ;  /* 0x000000ff0c00720c */ /* 0x000fc40003f26270 */
[C---:B------:R-:W-:Y:S01]  /*0cd0*/  IADD3 R16, R3.reuse, 0xa, RZ ;  /* 0x0000000a03107810 */ /* 0x040fe20007ffe0ff */
[----:B------:R-:W-:Y:S01]  /*0ce0*/  IMAD.HI.U32 R12, R8, R13, RZ ;  /* 0x0000000d080c7227 */ /* 0x000fe200078e00ff */
[----:B------:R-:W-:Y:S02]  /*0cf0*/  IADD3 R21, R3, 0x10, RZ ;  /* 0x0000001003157810 */ /* 0x000fe40007ffe0ff */
[----:B------:R-:W-:Y:S01]  /*0d00*/  IABS R137, R16 ;  /* 0x0000001000897213 */ /* 0x000fe20000000000 */
[----:B------:R-:W-:Y:S01]  /*0d10*/  IMAD.MOV R12, RZ, RZ, -R12 ;  /* 0x000000ffff0c7224 */ /* 0x000fe200078e0a0c */
[----:B------:R-:W-:Y:S01]  /*0d20*/  IABS R145, R21 ;  /* 0x0000001500917213 */ /* 0x000fe20000000000 */
[--C-:B------:R-:W-:Y:S01]  /*0d30*/  @!P6 IMAD.IADD R129, R129, 0x1, -R6.reuse ;  /* 0x000000018181e824 */ /* 0x100fe200078e0a06 */
[----:B------:R-:W-:Y:S01]  /*0d40*/  ISETP.GE.AND P6, PT, R14, RZ, PT ;  /* 0x000000ff0e00720c */ /* 0x000fe20003fc6270 */
[----:B------:R-:W-:Y:S01]  /*0d50*/  IMAD.MOV R11, RZ, RZ, -R11 ;  /* 0x000000ffff0b7224 */ /* 0x000fe200078e0a0b */
[----:B------:R-:W-:Y:S01]  /*0d60*/  IADD3 R14, R3, 0x9, RZ ;  /* 0x00000009030e7810 */ /* 0x000fe20007ffe0ff */
[----:B------:R-:W-:Y:S01]  /*0d70*/  IMAD R134, R6, R12, R13 ;  /* 0x0000000c06867224 */ /* 0x000fe200078e020d */
[----:B------:R-:W-:Y:S01]  /*0d80*/  LOP3.LUT R161, R0, 0x10, RZ, 0xfc, !PT ;  /* 0x0000001000a17812 */ /* 0x000fe200078efcff */
[--C-:B------:R-:W-:Y:S01]  /*0d90*/  @!P0 IMAD.IADD R130, R130, 0x1, -R6.reuse ;  /* 0x0000000182828824 */ /* 0x100fe200078e0a06 */
[----:B------:R-:W-:Y:S01]  /*0da0*/  LOP3.LUT R250, R2, 0x40, RZ, 0x3c, !PT ;  /* 0x0000004002fa7812 */ /* 0x000fe200078e3cff */
[----:B------:R-:W-:Y:S01]  /*0db0*/  @!P5 IMAD.IADD R132, R132, 0x1, -R6 ;  /* 0x000000018484d824 */ /* 0x000fe200078e0a06 */
[----:B------:R-:W-:Y:S01]  /*0dc0*/  ISETP.GE.AND P5, PT, R17, RZ, PT ;  /* 0x000000ff1100720c */ /* 0x000fe20003fa6270 */
[C---:B------:R-:W-:Y:S01]  /*0dd0*/  IMAD R133, R6.reuse, R11, R133 ;  /* 0x0000000b06857224 */ /* 0x040fe200078e0285 */
[----:B------:R-:W-:Y:S01]  /*0de0*/  IABS R11, R14 ;  /* 0x0000000e000b7213 */ /* 0x000fe20000000000 */
[----:B------:R-:W-:Y:S01]  /*0df0*/  @!P1 IMAD.MOV R130, RZ, RZ, -R130 ;  /* 0x000000ffff829224 */ /* 0x000fe200078e0a82 */
[C---:B------:R-:W-:Y:S01]  /*0e00*/  ISETP.GT.U32.AND P1, PT, R6.reuse, R134, PT ;  /* 0x000000860600720c */ /* 0x040fe20003f24070 */
[----:B------:R-:W-:Y:S01]  /*0e10*/  @!P2 IMAD.MOV R129, RZ, RZ, -R129 ;  /* 0x000000ffff81a224 */ /* 0x000fe200078e0a81 */
[C---:B------:R-:W-:Y:S01]  /*0e20*/  ISETP.GT.U32.AND P2, PT, R6.reuse, R132, PT ;  /* 0x000000840600720c */ /* 0x040fe20003f44070 */
[----:B------:R-:W-:Y:S01]  /*0e30*/  IMAD.MOV.U32 R13, RZ, RZ, R11 ;  /* 0x000000ffff0d7224 */ /* 0x000fe200078e000b */
[----:B------:R-:W-:Y:S01]  /*0e40*/  ISETP.GT.U32.AND P0, PT, R6, R133, PT ;  /* 0x000000850600720c */ /* 0x000fe20003f04070 */
[----:B------:R-:W-:Y:S01]  /*0e50*/  IMAD.HI.U32 R12, R8, R15, RZ ;  /* 0x0000000f080c7227 */ /* 0x000fe200078e00ff */
[----:B------:R-:W-:-:S03]  /*0e60*/  IABS R17, R19 ;  /* 0x0000001300117213 */ /* 0x000fc60000000000 */
[----:B------:R-:W-:-:S04]  /*0e70*/  IMAD.HI.U32 R11, R8, R13, RZ ;  /* 0x0000000d080b7227 */ /* 0x000fc800078e00ff */
[----:B------:R-:W-:Y:S02]  /*0e80*/  IMAD.MOV R11, RZ, RZ, -R11 ;  /* 0x000000ffff0b7224 */ /* 0x000fe400078e0a0b */
[--C-:B------:R-:W-:Y:S02]  /*0e90*/  @!P1 IMAD.IADD R134, R134, 0x1, -R6.reuse ;  /* 0x0000000186869824 */ /* 0x100fe400078e0a06 */
[----:B------:R-:W-:Y:S01]  /*0ea0*/  @!P2 IMAD.IADD R132, R132, 0x1, -R6 ;  /* 0x000000018484a824 */ /* 0x000fe200078e0a06 */
[----:B------:R-:W-:Y:S01]  /*0eb0*/  ISETP.GE.AND P2, PT, R14, RZ, PT ;  /* 0x000000ff0e00720c */ /* 0x000fe20003f46270 */
[C---:B------:R-:W-:Y:S01]  /*0ec0*/  IMAD R136, R6.reuse, R11, R13 ;  /* 0x0000000b06887224 */ /* 0x040fe200078e020d */
[----:B------:R-:W-:Y:S01]  /*0ed0*/  ISETP.GT.U32.AND P1, PT, R6, R134, PT ;  /* 0x000000860600720c */ /* 0x000fe20003f24070 */
[----:B------:R-:W-:Y:S01]  /*0ee0*/  IMAD.HI.U32 R11, R8, R137, RZ ;  /* 0x00000089080b7227 */ /* 0x000fe200078e00ff */
[----:B------:R-:W-:-:S03]  /*0ef0*/  IADD3 R14, R3, 0xd, RZ ;  /* 0x0000000d030e7810 */ /* 0x000fc60007ffe0ff */
[----:B------:R-:W-:Y:S01]  /*0f00*/  @!P6 IMAD.MOV R132, RZ, RZ, -R132 ;  /* 0x000000ffff84e224 */ /* 0x000fe200078e0a84 */
[C---:B------:R-:W-:Y:S01]  /*0f10*/  ISETP.GT.U32.AND P6, PT, R6.reuse, R136, PT ;  /* 0x000000880600720c */ /* 0x040fe20003fc4070 */
[----:B------:R-:W-:Y:S01]  /*0f20*/  IMAD.MOV R11, RZ, RZ, -R11 ;  /* 0x000000ffff0b7224 */ /* 0x000fe200078e0a0b */
[----:B------:R-:W-:Y:S01]  /*0f30*/  IABS R141, R14 ;  /* 0x0000000e008d7213 */ /* 0x000fe20000000000 */
[----:B------:R-:W-:Y:S02]  /*0f40*/  IMAD.MOV R12, RZ, RZ, -R12 ;  /* 0x000000ffff0c7224 */ /* 0x000fe400078e0a0c */
[C---:B------:R-:W-:Y:S02]  /*0f50*/  IMAD R137, R6.reuse, R11, R137 ;  /* 0x0000000b06897224 */ /* 0x040fe400078e0289 */
[----:B------:R-:W-:Y:S02]  /*0f60*/  IMAD R138, R6, R12, R15 ;  /* 0x0000000c068a7224 */ /* 0x000fe400078e020f */
[--C-:B------:R-:W-:Y:S01]  /*0f70*/  @!P1 IMAD.IADD R134, R134, 0x1, -R6.reuse ;  /* 0x0000000186869824 */ /* 0x100fe200078e0a06 */
[----:B------:R-:W-:Y:S01]  /*0f80*/  ISETP.GT.U32.AND P1, PT, R6, R137, PT ;  /* 0x000000890600720c */ /* 0x000fe20003f24070 */
[----:B------:R-:W-:-:S02]  /*0f90*/  @!P0 IMAD.IADD R133, R133, 0x1, -R6 ;  /* 0x0000000185858824 */ /* 0x000fc400078e0a06 */
[----:B------:R-:W-:Y:S01]  /*0fa0*/  @!P6 IMAD.IADD R136, R136, 0x1, -R6 ;  /* 0x000000018888e824 */ /* 0x000fe200078e0a06 */
[----:B------:R-:W-:Y:S01]  /*0fb0*/  ISETP.GT.U32.AND P6, PT, R6, R138, PT ;  /* 0x0000008a0600720c */ /* 0x000fe20003fc4070 */
[----:B------:R-:W-:Y:S01]  /*0fc0*/  IMAD.HI.U32 R13, R8, R17, RZ ;  /* 0x00000011080d7227 */ /* 0x000fe200078e00ff */
[----:B------:R-:W-:-:S03]  /*0fd0*/  ISETP.GT.U32.AND P0, PT, R6, R133, PT ;  /* 0x000000850600720c */ /* 0x000fc60003f04070 */
[----:B------:R-:W-:Y:S02]  /*0fe0*/  IMAD.MOV R13, RZ, RZ, -R13 ;  /* 0x000000ffff0d7224 */ /* 0x000fe400078e0a0d */
[----:B------:R-:W-:-:S04]  /*0ff0*/  IMAD.HI.U32 R11, R8, R141, RZ ;  /* 0x0000008d080b7227 */ /* 0x000fc800078e00ff */
[--C-:B------:R-:W-:Y:S01]  /*1000*/  @!P1 IMAD.IADD R137, R137, 0x1, -R6.reuse ;  /* 0x0000000189899824 */ /* 0x100fe200078e0a06 */
[----:B------:R-:W-:Y:S01]  /*1010*/  ISETP.GT.U32.AND P1, PT, R6, R136, PT ;  /* 0x000000880600720c */ /* 0x000fe20003f24070 */
[--C-:B------:R-:W-:Y:S02]  /*1020*/  @!P6 IMAD.IADD R138, R138, 0x1, -R6.reuse ;  /* 0x000000018a8ae824 */ /* 0x100fe400078e0a06 */
[----:B------:R-:W-:Y:S01]  /*1030*/  @!P0 IMAD.IADD R133, R133, 0x1, -R6 ;  /* 0x0000000185858824 */ /* 0x000fe200078e0a06 */
[C---:B------:R-:W-:Y:S01]  /*1040*/  ISETP.GT.U32.AND P6, PT, R6.reuse, R137, PT ;  /* 0x000000890600720c */ /* 0x040fe20003fc4070 */
[----:B------:R-:W-:Y:S01]  /*1050*/  IMAD R140, R6, R13, R17 ;  /* 0x0000000d068c7224 */ /* 0x000fe200078e0211 */
[----:B------:R-:W-:Y:S01]  /*1060*/  ISETP.GE.AND P0, PT, R16, RZ, PT ;  /* 0x000000ff1000720c */ /* 0x000fe20003f06270 */
[----:B------:R-:W-:Y:S01]  /*1070*/  IMAD.MOV R13, RZ, RZ, -R11 ;  /* 0x000000ffff0d7224 */ /* 0x000fe200078e0a0b */
[----:B------:R-:W-:Y:S01]  /*1080*/  IADD3 R16, R3, 0xe, RZ ;  /* 0x0000000e03107810 */ /* 0x000fe20007ffe0ff */
[----:B------:R-:W-:Y:S01]  /*1090*/  @!P5 IMAD.MOV R134, RZ, RZ, -R134 ;  /* 0x000000ffff86d224 */ /* 0x000fe200078e0a86 */
[C---:B------:R-:W-:Y:S01]  /*10a0*/  ISETP.GT.U32.AND P5, PT, R6.reuse, R140, PT ;  /* 0x0000008c0600720c */ /* 0x040fe20003fa4070 */
[C---:B------:R-:W-:Y:S01]  /*10b0*/  IMAD R141, R6.reuse, R13, R141 ;  /* 0x0000000d068d7224 */ /* 0x040fe200078e028d */
[----:B------:R-:W-:Y:S01]  /*10c0*/  IABS R15, R16 ;  /* 0x00000010000f7213 */ /* 0x000fe20000000000 */
[----:B------:R-:W-:Y:S01]  /*10d0*/  @!P3 IMAD.MOV R133, RZ, RZ, -R133 ;  /* 0x000000ffff85b224 */ /* 0x000fe200078e0a85 */
[----:B------:R-:W-:Y:S01]  /*10e0*/  ISETP.GT.U32.AND P3, PT, R6, R138, PT ;  /* 0x0000008a0600720c */ /* 0x000fe20003f64070 */
[--C-:B------:R-:W-:Y:S01]  /*10f0*/  @!P1 IMAD.IADD R136, R136, 0x1, -R6.reuse ;  /* 0x0000000188889824 */ /* 0x100fe200078e0a06 */
[----:B------:R-:W-:Y:S01]  /*1100*/  IABS R17, R20 ;  /* 0x0000001400117213 */ /* 0x000fe20000000000 */
[----:B------:R-:W-:Y:S01]  /*1110*/  @!P6 IMAD.IADD R137, R137, 0x1, -R6 ;  /* 0x000000018989e824 */ /* 0x000fe200078e0a06 */
[----:B------:R-:W-:Y:S01]  /*1120*/  ISETP.GT.U32.AND P6, PT, R6, R141, PT ;  /* 0x0000008d0600720c */ /* 0x000fe20003fc4070 */
[----:B------:R-:W-:Y:S01]  /*1130*/  IMAD.HI.U32 R12, R8, R15, RZ ;  /* 0x0000000f080c7227 */ /* 0x000fe200078e00ff */
[----:B------:R-:W-:-:S02]  /*1140*/  ISETP.GE.AND P1, PT, R18, RZ, PT ;  /* 0x000000ff1200720c */ /* 0x000fc40003f26270 */
[----:B------:R-:W-:Y:S01]  /*1150*/  IADD3 R18, R3, 0x11, RZ ;  /* 0x0000001103127810 */ /* 0x000fe20007ffe0ff */
[----:B------:R-:W-:Y:S02]  /*1160*/  IMAD.MOV R12, RZ, RZ, -R12 ;  /* 0x000000ffff0c7224 */ /* 0x000fe400078e0a0c */
[--C-:B------:R-:W-:Y:S01]  /*1170*/  @!P5 IMAD.IADD R140, R140, 0x1, -R6.reuse ;  /* 0x000000018c8cd824 */ /* 0x100fe200078e0a06 */
[----:B------:R-:W-:Y:S01]  /*1180*/  ISETP.GE.AND P5, PT, R19, RZ, PT ;  /* 0x000000ff1300720c */ /* 0x000fe20003fa6270 */
[----:B------:R-:W-:Y:S01]  /*1190*/  IMAD R142, R6, R12, R15 ;  /* 0x0000000c068e7224 */ /* 0x000fe200078e020f */
[----:B------:R-:W-:Y:S01]  /*11a0*/  IADD3 R19, R3, 0x12, RZ ;  /* 0x0000001203137810 */ /* 0x000fe20007ffe0ff */
[----:B------:R-:W-:Y:S01]  /*11b0*/  IMAD.HI.U32 R11, R8, R17, RZ ;  /* 0x00000011080b7227 */ /* 0x000fe200078e00ff */
[----:B------:R-:W-:Y:S02]  /*11c0*/  IABS R13, R18 ;  /* 0x00000012000d7213 */ /* 0x000fe40000000000 */
[----:B------:R-:W-:Y:S01]  /*11d0*/  IABS R15, R19 ;  /* 0x00000013000f7213 */ /* 0x000fe20000000000 */
[--C-:B------:R-:W-:Y:S01]  /*11e0*/  @!P3 IMAD.IADD R138, R138, 0x1, -R6.reuse ;  /* 0x000000018a8ab824 */ /* 0x100fe200078e0a06 */
[C---:B------:R-:W-:Y:S01]  /*11f0*/  ISETP.GT.U32.AND P3, PT, R6.reuse, R142, PT ;  /* 0x0000008e0600720c */ /* 0x040fe20003f64070 */
[----:B------:R-:W-:Y:S01]  /*1200*/  @!P6 IMAD.IADD R141, R141, 0x1, -R6 ;  /* 0x000000018d8de824 */ /* 0x000fe200078e0a06 */
[----:B------:R-:W-:Y:S01]  /*1210*/  ISETP.GT.U32.AND P6, PT, R6, R140, PT ;  /* 0x0000008c0600720c */ /* 0x000fe20003fc4070 */
[----:B------:R-:W-:-:S02]  /*1220*/  IMAD.MOV R11, RZ, RZ, -R11 ;  /* 0x000000ffff0b7224 */ /* 0x000fc400078e0a0b */
[----:B------:R-:W-:-:S04]  /*1230*/  IMAD.HI.U32 R12, R8, R145, RZ ;  /* 0x00000091080c7227 */ /* 0x000fc800078e00ff */
[C---:B------:R-:W-:Y:S01]  /*1240*/  IMAD R144, R6.reuse, R11, R17 ;  /* 0x0000000b06907224 */ /* 0x040fe200078e0211 */
[----:B------:R-:W-:Y:S01]  /*1250*/  IADD3 R17, R3, 0x16, RZ ;  /* 0x0000001603117810 */ /* 0x000fe20007ffe0ff */
[----:B------:R-:W-:Y:S02]  /*1260*/  IMAD.MOV R12, RZ, RZ, -R12 ;  /* 0x000000ffff0c7224 */ /* 0x000fe400078e0a0c */
[----:B------:R-:W-:Y:S01]  /*1270*/  @!P0 IMAD.MOV R137, RZ, RZ, -R137 ;  /* 0x000000ffff898224 */ /* 0x000fe200078e0a89 */
[C---:B------:R-:W-:Y:S01]  /*1280*/  ISETP.GT.U32.AND P0, PT, R6.reuse, R144, PT ;  /* 0x000000900600720c */ /* 0x040fe20003f04070 */
[C---:B------:R-:W-:Y:S01]  /*1290*/  IMAD R145, R6.reuse, R12, R145 ;  /* 0x0000000c06917224 */ /* 0x040fe200078e0291 */
[----:B------:R-:W-:Y:S01]  /*12a0*/  IABS R153, R17 ;  /* 0x0000001100997213 */ /* 0x000fe20000000000 */
[----:B------:R-:W-:Y:S01]  /*12b0*/  @!P2 IMAD.MOV R136, RZ, RZ, -R136 ;  /* 0x000000ffff88a224 */ /* 0x000fe200078e0a88 */
[----:B------:R-:W-:Y:S01]  /*12c0*/  ISETP.GT.U32.AND P2, PT, R6, R141, PT ;  /* 0x0000008d0600720c */ /* 0x000fe20003f44070 */
[----:B------:R-:W-:-:S02]  /*12d0*/  @!P3 IMAD.IADD R142, R142, 0x1, -R6 ;  /* 0x000000018e8eb824 */ /* 0x000fc400078e0a06 */
[----:B------:R-:W-:Y:S01]  /*12e0*/  @!P1 IMAD.MOV R138, RZ, RZ, -R138 ;  /* 0x000000ffff8a9224 */ /* 0x000fe200078e0a8a */
[----:B------:R-:W-:Y:S01]  /*12f0*/  ISETP.GE.AND P1, PT, R14, RZ, PT ;  /* 0x000000ff0e00720c */ /* 0x000fe20003f26270 */
[----:B------:R-:W-:Y:S01]  /*1300*/  @!P6 IMAD.IADD R140, R140, 0x1, -R6 ;  /* 0x000000018c8ce824 */ /* 0x000fe200078e0a06 */
[----:B------:R-:W-:Y:S01]  /*1310*/  ISETP.GT.U32.AND P6, PT, R6, R145, PT ;  /* 0x000000910600720c */ /* 0x000fe20003fc4070 */
[----:B------:R-:W-:Y:S01]  /*1320*/  IMAD.HI.U32 R11, R8, R13, RZ ;  /* 0x0000000d080b7227 */ /* 0x000fe200078e00ff */
[----:B------:R-:W-:Y:S02]  /*1330*/  ISETP.GT.U32.AND P3, PT, R6, R142, PT ;  /* 0x0000008e0600720c */ /* 0x000fe40003f64070 */
[----:B------:R-:W-:Y:S01]  /*1340*/  IADD3 R14, R3, 0x14, RZ ;  /* 0x00000014030e7810 */ /* 0x000fe20007ffe0ff */
[----:B------:R-:W-:-:S04]  /*1350*/  IMAD.HI.U32 R12, R8, R15, RZ ;  /* 0x0000000f080c7227 */ /* 0x000fc800078e00ff */
[----:B------:R-:W-:Y:S02]  /*1360*/  IMAD.MOV R11, RZ, RZ, -R11 ;  /* 0x000000ffff0b7224 */ /* 0x000fe400078e0a0b */
[--C-:B------:R-:W-:Y:S01]  /*1370*/  @!P0 IMAD.IADD R144, R144, 0x1, -R6.reuse ;  /* 0x0000000190908824 */ /* 0x100fe200078e0a06 */
[----:B------:R-:W-:Y:S01]  /*1380*/  ISETP.GE.AND P0, PT, R21, RZ, PT ;  /* 0x000000ff1500720c */ /* 0x000fe20003f06270 */
[----:B------:R-:W-:Y:S01]  /*1390*/  @!P2 IMAD.IADD R141, R141, 0x1, -R6 ;  /* 0x000000018d8da824 */ /* 0x000fe200078e0a06 */
[----:B------:R-:W-:Y:S01]  /*13a0*/  ISETP.GE.AND P2, PT, R16, RZ, PT ;  /* 0x000000ff1000720c */ /* 0x000fe20003f46270 */
[----:B------:R-:W-:Y:S01]  /*13b0*/  IMAD.MOV R12, RZ, RZ, -R12 ;  /* 0x000000ffff0c7224 */ /* 0x000fe200078e0a0c */
[----:B------:R-:W-:Y:S01]  /*13c0*/  IADD3 R16, R3, 0x15, RZ ;  /* 0x0000001503107810 */ /* 0x000fe20007ffe0ff */
[C---:B------:R-:W-:Y:S01]  /*13d0*/  IMAD R146, R6.reuse, R11, R13 ;  /* 0x0000000b06927224 */ /* 0x040fe200078e020d */
[----:B------:R-:W-:Y:S01]  /*13e0*/  IABS R13, R14 ;  /* 0x0000000e000d7213 */ /* 0x000fe20000000000 */
[----:B------:R-:W-:Y:S01]  /*13f0*/  @!P5 IMAD.MOV R140, RZ, RZ, -R140 ;  /* 0x000000ffff8cd224 */ /* 0x000fe200078e0a8c */
[C---:B------:R-:W-:Y:S01]  /*1400*/  ISETP.GT.U32.AND P5, PT, R6.reuse, R144, PT ;  /* 0x000000900600720c */ /* 0x040fe20003fa4070 */
[--C-:B------:R-:W-:Y:S01]  /*1410*/  @!P6 IMAD.IADD R145, R145, 0x1, -R6.reuse ;  /* 0x000000019191e824 */ /* 0x100fe200078e0a06 */
[C---:B------:R-:W-:Y:S01]  /*1420*/  IADD3 R21, R3.reuse, 0x2f, RZ ;  /* 0x0000002f03157810 */ /* 0x040fe20007ffe0ff */
[C---:B------:R-:W-:Y:S01]  /*1430*/  IMAD R148, R6.reuse, R12, R15 ;  /* 0x0000000c06947224 */ /* 0x040fe200078e020f */
[C---:B------:R-:W-:Y:S01]  /*1440*/  IADD3 R12, R3.reuse, 0x13, RZ ;  /* 0x00000013030c7810 */ /* 0x040fe20007ffe0ff */
[----:B------:R-:W-:Y:S01]  /*1450*/  @!P1 IMAD.MOV R141, RZ, RZ, -R141 ;  /* 0x000000ffff8d9224 */ /* 0x000fe200078e0a8d */
[----:B------:R-:W-:Y:S01]  /*1460*/  ISETP.GT.U32.AND P1, PT, R6, R146, PT ;  /* 0x000000920600720c */ /* 0x000fe20003f24070 */
[----:B------:R-:W-:Y:S01]  /*1470*/  @!P3 IMAD.IADD R142, R142, 0x1, -R6 ;  /* 0x000000018e8eb824 */ /* 0x000fe200078e0a06 */
[----:B------:R-:W-:Y:S01]  /*1480*/  ISETP.GE.AND P3, PT, R20, RZ, PT ;  /* 0x000000ff1400720c */ /* 0x000fe20003f66270 */
[----:B------:R-:W-:Y:S01]  /*1490*/  IMAD R158, R252, 0x2, R172 ;  /* 0x00000002fc9e7824 */ /* 0x000fe200078e02ac */
[----:B------:R-:W-:Y:S01]  /*14a0*/  ISETP.GT.U32.AND P6, PT, R6, R145, PT ;  /* 0x000000910600720c */ /* 0x000fe20003fc4070 */
[----:B------:R-:W-:Y:S01]  /*14b0*/  @!P2 IMAD.MOV R142, RZ, RZ, -R142 ;  /* 0x000000ffff8ea224 */ /* 0x000fe200078e0a8e */
[----:B------:R-:W-:Y:S01]  /*14c0*/  IABS R149, R12 ;  /* 0x0000000c00957213 */ /* 0x000fe20000000000 */
[----:B------:R-:W-:Y:S01]  /*14d0*/  @!P5 IMAD.IADD R144, R144, 0x1, -R6 ;  /* 0x000000019090d824 */ /* 0x000fe200078e0a06 */
[----:B------:R-:W-:Y:S01]  /*14e0*/  ISETP.GT.U32.AND P5, PT, R6, R148, PT ;  /* 0x000000940600720c */ /* 0x000fe20003fa4070 */
[----:B------:R-:W-:Y:S01]  /*14f0*/  IMAD R157, R252, 0x2, R158 ;  /* 0x00000002fc9d7824 */ /* 0x000fe200078e029e */
[----:B------:R-:W-:Y:S01]  /*1500*/  IABS R15, R16 ;  /* 0x00000010000f7213 */ /* 0x000fe20000000000 */
[----:B------:R-:W-:Y:S01]  /*1510*/  IMAD.HI.U32 R11, R8, R149, RZ ;  /* 0x00000095080b7227 */ /* 0x000fe200078e00ff */
[----:B------:R-:W-:Y:S01]  /*1520*/  ISETP.GE.AND P2, PT, R18, RZ, PT ;  /* 0x000000ff1200720c */ /* 0x000fe20003f46270 */
[----:B------:R-:W-:Y:S01]  /*1530*/  STL [R1+0x78], R158 ;  /* 0x0000789e01007387 */ /* 0x000fe20000100800 */
[C---:B------:R-:W-:Y:S01]  /*1540*/  IADD3 R18, R3.reuse, 0x17, RZ ;  /* 0x0000001703127810 */ /* 0x040fe20007ffe0ff */
[--C-:B------:R-:W-:Y:S01]  /*1550*/  @!P1 IMAD.IADD R146, R146, 0x1, -R6.reuse ;  /* 0x0000000192929824 */ /* 0x100fe200078e0a06 */
[----:B------:R-:W-:Y:S01]  /*1560*/  ISETP.GE.AND P1, PT, R12, RZ, PT ;  /* 0x000000ff0c00720c */ /* 0x000fe20003f26270 */
[----:B------:R-:W-:Y:S01]  /*1570*/  IMAD.MOV R11, RZ, RZ, -R11 ;  /* 0x000000ffff0b7224 */ /* 0x000fe200078e0a0b */
[----:B------:R-:W-:Y:S01]  /*1580*/  IADD3 R20, R3, 0x2e, RZ ;  /* 0x0000002e03147810 */ /* 0x000fe20007ffe0ff */
[----:B------:R-:W-:Y:S01]  /*1590*/  @!P6 IMAD.IADD R145, R145, 0x1, -R6 ;  /* 0x000000019191e824 */ /* 0x000fe200078e0a06 */
[----:B------:R-:W-:Y:S01]  /*15a0*/  ISETP.GE.AND P6, PT, R19, RZ, PT ;  /* 0x000000ff1300720c */ /* 0x000fe20003fc6270 */
[----:B------:R-:W-:Y:S01]  /*15b0*/  @!P3 IMAD.MOV R144, RZ, RZ, -R144 ;  /* 0x000000ffff90b224 */ /* 0x000fe200078e0a90 */
[C---:B------:R-:W-:Y:S01]  /*15c0*/  ISETP.GT.U32.AND P3, PT, R6.reuse, R146, PT ;  /* 0x000000920600720c */ /* 0x040fe20003f64070 */
[----:B------:R-:W-:Y:S01]  /*15d0*/  IMAD R149, R6, R11, R149 ;  /* 0x0000000b06957224 */ /* 0x000fe200078e0295 */
[----:B------:R-:W-:Y:S01]  /*15e0*/  IADD3 R19, R3, 0x2d, RZ ;  /* 0x0000002d03137810 */ /* 0x000fe20007ffe0ff */
[----:B------:R-:W-:Y:S01]  /*15f0*/  @!P0 IMAD.MOV R145, RZ, RZ, -R145 ;  /* 0x000000ffff918224 */ /* 0x000fe200078e0a91 */
[----:B------:R-:W-:Y:S01]  /*1600*/  IABS R195, R20 ;  /* 0x0000001400c37213 */ /* 0x000fe20000000000 */
[----:B------:R-:W-:Y:S01]  /*1610*/  IMAD.HI.U32 R11, R8, R15, RZ ;  /* 0x0000000f080b7227 */ /* 0x000fe200078e00ff */
[----:B------:R-:W-:Y:S01]  /*1620*/  ISETP.GT.U32.AND P0, PT, R6, R149, PT ;  /* 0x000000950600720c */ /* 0x000fe20003f04070 */
[----:B------:R-:W-:Y:S01]  /*1630*/  STL [R1+0x5c], R157 ;  /* 0x00005c9d01007387 */ /* 0x000fe20000100800 */
[----:B------:R-:W-:Y:S01]  /*1640*/  IABS R191, R19 ;  /* 0x0000001300bf7213 */ /* 0x000fe20000000000 */
[----:B------:R-:W-:Y:S01]  /*1650*/  @!P5 IMAD.IADD R148, R148, 0x1, -R6 ;  /* 0x000000019494d824 */ /* 0x000fe200078e0a06 */
[----:B------:R-:W-:Y:S01]  /*1660*/  IABS R199, R21 ;  /* 0x0000001500c77213 */ /* 0x000fe20000000000 */
[----:B------:R-:W-:-:S02]  /*1670*/  IMAD.MOV R11, RZ, RZ, -R11 ;  /* 0x000000ffff0b7224 */ /* 0x000fc400078e0a0b */
[----:B------:R-:W-:Y:S01]  /*1680*/  IMAD.HI.U32 R12, R8, R13, RZ ;  /* 0x0000000d080c7227 */ /* 0x000fe200078e00ff */
[----:B------:R-:W-:-:S03]  /*1690*/  ISETP.GT.U32.AND P5, PT, R6, R148, PT ;  /* 0x000000940600720c */ /* 0x000fc60003fa4070 */
[----:B------:R-:W-:Y:S02]  /*16a0*/  @!P3 IMAD.IADD R146, R146, 0x1, -R6 ;  /* 0x000000019292b824 */ /* 0x000fe400078e0a06 */
[C---:B------:R-:W-:Y:S02]  /*16b0*/  IMAD R152, R6.reuse, R11, R15 ;  /* 0x0000000b06987224 */ /* 0x040fe400078e020f */
[----:B------:R-:W-:Y:S02]  /*16c0*/  IMAD.MOV R12, RZ, RZ, -R12 ;  /* 0x000000ffff0c7224 */ /* 0x000fe400078e0a0c */
[----:B------:R-:W-:Y:S02]  /*16d0*/  @!P0 IMAD.IADD R149, R149, 0x1, -R6 ;  /* 0x0000000195958824 */ /* 0x000fe400078e0a06 */
[----:B------:R-:W-:Y:S01]  /*16e0*/  @!P2 IMAD.MOV R146, RZ, RZ, -R146 ;  /* 0x000000ffff92a224 */ /* 0x000fe200078e0a92 */
[C---:B------:R-:W-:Y:S01]  /*16f0*/  ISETP.GT.U32.AND P2, PT, R6.reuse, R152, PT ;  /* 0x000000980600720c */ /* 0x040fe20003f44070 */
[----:B------:R-:W-:Y:S01]  /*1700*/  IMAD R150, R6, R12, R13 ;  /* 0x0000000c06967224 */ /* 0x000fe200078e020d */
[----:B------:R-:W-:Y:S01]  /*1710*/  IABS R13, R18 ;  /* 0x00000012000d7213 */ /* 0x000fe20000000000 */
[----:B------:R-:W-:Y:S01]  /*1720*/  @!P5 IMAD.IADD R148, R148, 0x1, -R6 ;  /* 0x000000019494d824 */ /* 0x000fe200078e0a06 */
[----:B------:R-:W-:Y:S01]  /*1730*/  ISETP.GT.U32.AND P0, PT, R6, R149, PT ;  /* 0x000000950600720c */ /* 0x000fe20003f04070 */
[----:B------:R-:W-:Y:S01]  /*1740*/  IMAD.HI.U32 R11, R8, R153, RZ ;  /* 0x00000099080b7227 */ /* 0x000fe200078e00ff */
[----:B------:R-:W-:-:S02]  /*1750*/  ISETP.GT.U32.AND P3, PT, R6, R150, PT ;  /* 0x000000960600720c */ /* 0x000fc40003f64070 */
[----:B------:R-:W-:Y:S01]  /*1760*/  ISETP.GE.AND P5, PT, R14, RZ, PT ;  /* 0x000000ff0e00720c */ /* 0x000fe20003fa6270 */
[----:B------:R-:W-:Y:S01]  /*1770*/  IMAD.HI.U32 R12, R8, R13, RZ ;  /* 0x0000000d080c7227 */ /* 0x000fe200078e00ff */
[----:B------:R-:W-:-:S03]  /*1780*/  IADD3 R14, R3, 0x18, RZ ;  /* 0x00000018030e7810 */ /* 0x000fc60007ffe0ff */
[----:B------:R-:W-:Y:S01]  /*1790*/  IMAD.MOV R12, RZ, RZ, -R12 ;  /* 0x000000ffff0c7224 */ /* 0x000fe200078e0a0c */
[----:B------:R-:W-:Y:S01]  /*17a0*/  IABS R15, R14 ;  /* 0x0000000e000f7213 */ /* 0x000fe20000000000 */
[--C-:B------:R-:W-:Y:S02]  /*17b0*/  @!P2 IMAD.IADD R152, R152, 0x1, -R6.reuse ;  /* 0x000000019898a824 */ /* 0x100fe400078e0a06 */
[----:B------:R-:W-:Y:S02]  /*17c0*/  IMAD.MOV R11, RZ, RZ, -R11 ;  /* 0x000000ffff0b7224 */ /* 0x000fe400078e0a0b */
[----:B------:R-:W-:Y:S01]  /*17d0*/  @!P0 IMAD.IADD R149, R149, 0x1, -R6 ;  /* 0x0000000195958824 */ /* 0x000fe200078e0a06 */
[C---:B------:R-:W-:Y:S01]  /*17e0*/  ISETP.GT.U32.AND P2, PT, R6.reuse, R152, PT ;  /* 0x000000980600720c */ /* 0x040fe20003f44070 */
[C---:B------:R-:W-:Y:S01]  /*17f0*/  IMAD R154, R6.reuse, R12, R13 ;  /* 0x0000000c069a7224 */ /* 0x040fe200078e020d */
[----:B------:R-:W-:Y:S01]  /*1800*/  ISETP.GE.AND P0, PT, R17, RZ, PT ;  /* 0x000000ff1100720c */ /* 0x000fe20003f06270 */
[----:B------:R-:W-:Y:S01]  /*1810*/  IMAD R153, R6, R11, R153 ;  /* 0x0000000b06997224 */ /* 0x000fe200078e0299 */
[----:B------:R-:W-:Y:S01]  /*1820*/  IADD3 R17, R3, 0x1a, RZ ;  /* 0x0000001a03117810 */ /* 0x000fe20007ffe0ff */
[----:B------:R-:W-:-:S04]  /*1830*/  IMAD.HI.U32 R11, R8, R15, RZ ;  /* 0x0000000f080b7227 */ /* 0x000fc800078e00ff */
[----:B------:R-:W-:Y:S02]  /*1840*/  @!P3 IMAD.IADD R150, R150, 0x1, -R6 ;  /* 0x000000019696b824 */ /* 0x000fe400078e0a06 */
[----:B------:R-:W-:Y:S01]  /*1850*/  @!P1 IMAD.MOV R149, RZ, RZ, -R149 ;  /* 0x000000ffff959224 */ /* 0x000fe200078e0a95 */
[C---:B------:R-:W-:Y:S01]  /*1860*/  ISETP.GT.U32.AND P1, PT, R6.reuse, R154, PT ;  /* 0x0000009a0600720c */ /* 0x040fe20003f24070 */
[----:B------:R-:W-:Y:S01]  /*1870*/  IMAD.MOV R11, RZ, RZ, -R11 ;  /* 0x000000ffff0b7224 */ /* 0x000fe200078e0a0b */
[----:B------:R-:W-:Y:S01]  /*1880*/  ISETP.GT.U32.AND P3, PT, R6, R150, PT ;  /* 0x000000960600720c */ /* 0x000fe20003f64070 */
[----:B------:R-:W-:Y:S01]  /*1890*/  @!P6 IMAD.MOV R148, RZ, RZ, -R148 ;  /* 0x000000ffff94e224 */ /* 0x000fe200078e0a94 */
[----:B------:R-:W-:Y:S01]  /*18a0*/  ISETP.GE.AND P6, PT, R16, RZ, PT ;  /* 0x000000ff1000720c */ /* 0x000fe20003fc6270 */
[----:B------:R-:W-:Y:S01]  /*18b0*/  IMAD R124, R6, R11, R15 ;  /* 0x0000000b067c7224 */ /* 0x000fe200078e020f */
[----:B------:R-:W-:Y:S01]  /*18c0*/  IADD3 R16, R3, 0x19, RZ ;  /* 0x0000001903107810 */ /* 0x000fe20007ffe0ff */
[--C-:B------:R-:W-:Y:S01]  /*18d0*/  @!P2 IMAD.IADD R152, R152, 0x1, -R6.reuse ;  /* 0x000000019898a824 */ /* 0x100fe200078e0a06 */
[----:B------:R-:W-:Y:S01]  /*18e0*/  IABS R15, R17 ;  /* 0x00000011000f7213 */ /* 0x000fe20000000000 */
[----:B------:R-:W-:Y:S01]  /*18f0*/  IMAD R119, R252, 0x2, R157 ;  /* 0x00000002fc777824 */ /* 0x000fe200078e029d */
[----:B------:R-:W-:Y:S01]  /*1900*/  ISETP.GT.U32.AND P2, PT, R6, R124, PT ;  /* 0x0000007c0600720c */ /* 0x000fe20003f44070 */
[----:B------:R-:W-:Y:S01]  /*1910*/  IMAD R32, R10, 0x40, R7 ;  /* 0x000000400a207824 */ /* 0x000fe200078e0207 */
[----:B------:R-:W-:Y:S01]  /*1920*/  IABS R13, R16 ;  /* 0x00000010000d7213 */ /* 0x000fe20000000000 */
[--C-:B------:R-:W-:Y:S01]  /*1930*/  @!P1 IMAD.IADD R154, R154, 0x1, -R6.reuse ;  /* 0x000000019a9a9824 */ /* 0x100fe200078e0a06 */
[----:B------:R-:W-:Y:S01]  /*1940*/  STL [R1+0x48], R119 ;  /* 0x0000487701007387 */ /* 0x000fe20000100800 */
[----:B------:R-:W-:Y:S01]  /*1950*/  @!P3 IMAD.IADD R150, R150, 0x1, -R6 ;  /* 0x000000019696b824 */ /* 0x000fe200078e0a06 */
[----:B------:R-:W-:Y:S01]  /*1960*/  ISETP.GT.U32.AND P3, PT, R6, R153, PT ;  /* 0x000000990600720c */ /* 0x000fe20003f64070 */
[----:B------:R-:W-:Y:S01]  /*1970*/  IMAD.HI.U32 R11, R8, R13, RZ ;  /* 0x0000000d080b7227 */ /* 0x000fe200078e00ff */
[----:B------:R-:W-:-:S03]  /*1980*/  ISETP.GT.U32.AND P1, PT, R6, R154, PT ;  /* 0x0000009a0600720c */ /* 0x000fc60003f24070 */
[----:B------:R-:W-:Y:S01]  /*1990*/  @!P5 IMAD.MOV R150, RZ, RZ, -R150 ;  /* 0x000000ffff96d224 */ /* 0x000fe200078e0a96 */
[----:B------:R-:W-:Y:S01]  /*19a0*/  ISETP.GE.AND P5, PT, R18, RZ, PT ;  /* 0x000000ff1200720c */ /* 0x000fe20003fa6270 */
[----:B------:R-:W-:Y:S01]  /*19b0*/  IMAD.HI.U32 R12, R8, R15, RZ ;  /* 0x0000000f080c7227 */ /* 0x000fe200078e00ff */
[----:B------:R-:W-:-:S03]  /*19c0*/  IADD3 R18, R3, 0x1b, RZ ;  /* 0x0000001b03127810 */ /* 0x000fc60007ffe0ff */
[----:B------:R-:W-:Y:S01]  /*19d0*/  IMAD.MOV R11, RZ, RZ, -R11 ;  /* 0x000000ffff0b7224 */ /* 0x000fe200078e0a0b */
[----:B------:R-:W-:Y:S01]  /*19e0*/  IABS R121, R18 ;  /* 0x0000001200797213 */ /* 0x000fe20000000000 */
[----:B------:R-:W-:Y:S02]  /*19f0*/  @!P2 IMAD.IADD R124, R124, 0x1, -R6 ;  /* 0x000000017c7ca824 */ /* 0x000fe400078e0a06 */
[----:B------:R-:W-:Y:S02]  /*1a00*/  IMAD.MOV R12, RZ, RZ, -R12 ;  /* 0x000000ffff0c7224 */ /* 0x000fe400078e0a0c */
[C---:B------:R-:W-:Y:S01]  /*1a10*/  IMAD R120, R6.reuse, R11, R13 ;  /* 0x0000000b06787224 */ /* 0x040fe200078e020d */
[----:B------:R-:W-:Y:S01]  /*1a20*/  ISETP.GT.U32.AND P2, PT, R6, R124, PT ;  /* 0x0000007c0600720c */ /* 0x000fe20003f44070 */
[----:B------:R-:W-:Y:S01]  /*1a30*/  @!P6 IMAD.MOV R152, RZ, RZ, -R152 ;  /* 0x000000ffff98e224 */ /* 0x000fe200078e0a98 */
[----:B------:R-:W-:Y:S01]  /*1a40*/  ISETP.GE.AND P6, PT, R14, RZ, PT ;  /* 0x000000ff0e00720c */ /* 0x000fe20003fc6270 */
[----:B------:R-:W-:Y:S01]  /*1a50*/  IMAD R122, R6, R12, R15 ;  /* 0x0000000c067a7224 */ /* 0x000fe200078e020f */
[C---:B------:R-:W-:Y:S01]  /*1a60*/  IADD3 R13, R3.reuse, 0x1c, RZ ;  /* 0x0000001c030d7810 */ /* 0x040fe20007ffe0ff */
[----:B------:R-:W-:Y:S01]  /*1a70*/  @!P1 IMAD.IADD R154, R154, 0x1, -R6 ;  /* 0x000000019a9a9824 */ /* 0x000fe200078e0a06 */
[----:B------:R-:W-:Y:S01]  /*1a80*/  ISETP.GT.U32.AND P1, PT, R6, R120, PT ;  /* 0x000000780600720c */ /* 0x000fe20003f24070 */
[----:B------:R-:W-:Y:S01]  /*1a90*/  IMAD.HI.U32 R11, R8, R121, RZ ;  /* 0x00000079080b7227 */ /* 0x000fe200078e00ff */
[----:B------:R-:W-:-:S02]  /*1aa0*/  IADD3 R14, R3, 0x1d, RZ ;  /* 0x0000001d030e7810 */ /* 0x000fc40007ffe0ff */
[----:B------:R-:W-:Y:S01]  /*1ab0*/  IABS R123, R13 ;  /* 0x0000000d007b7213 */ /* 0x000fe20000000000 */
[----:B------:R-:W-:Y:S01]  /*1ac0*/  @!P3 IMAD.IADD R153, R153, 0x1, -R6 ;  /* 0x000000019999b824 */ /* 0x000fe200078e0a06 */
[----:B------:R-:W-:Y:S01]  /*1ad0*/  IABS R127, R14 ;  /* 0x0000000e007f7213 */ /* 0x000fe20000000000 */
[----:B------:R-:W-:Y:S01]  /*1ae0*/  @!P5 IMAD.MOV R154, RZ, RZ, -R154 ;  /* 0x000000ffff9ad224 */ /* 0x000fe200078e0a9a */
[C---:B------:R-:W-:Y:S01]  /*1af0*/  ISETP.GT.U32.AND P5, PT, R6.reuse, R122, PT ;  /* 0x0000007a0600720c */ /* 0x040fe20003fa4070 */
[----:B------:R-:W-:Y:S01]  /*1b00*/  IMAD.MOV R11, RZ, RZ, -R11 ;  /* 0x000000ffff0b7224 */ /* 0x000fe200078e0a0b */
[----:B------:R-:W-:Y:S01]  /*1b10*/  ISETP.GT.U32.AND P3, PT, R6, R153, PT ;  /* 0x000000990600720c */ /* 0x000fe20003f64070 */
[--C-:B------:R-:W-:Y:S01]  /*1b20*/  @!P2 IMAD.IADD R124, R124, 0x1, -R6.reuse ;  /* 0x000000017c7ca824 */ /* 0x100fe200078e0a06 */
[----:B------:R-:W-:Y:S01]  /*1b30*/  IADD3 R15, R3, 0x1e, RZ ;  /* 0x0000001e030f7810 */ /* 0x000fe20007ffe0ff */
[----:B------:R-:W-:Y:S01]  /*1b40*/  IMAD R121, R6, R11, R121 ;  /* 0x0000000b06797224 */ /* 0x000fe200078e0279 */
[----:B------:R-:W-:Y:S01]  /*1b50*/  ISETP.GE.AND P2, PT, R18, RZ, PT ;  /* 0x000000ff1200720c */ /* 0x000fe20003f46270 */
[----:B------:R-:W-:Y:S01]  /*1b60*/  @!P1 IMAD.IADD R120, R120, 0x1, -R6 ;  /* 0x0000000178789824 */ /* 0x000fe200078e0a06 */
[----:B------:R-:W-:Y:S01]  /*1b70*/  IABS R131, R15 ;  /* 0x0000000f00837213 */ /* 0x000fe20000000000 */
[----:B------:R-:W-:Y:S01]  /*1b80*/  @!P6 IMAD.MOV R124, RZ, RZ, -R124 ;  /* 0x000000ffff7ce224 */ /* 0x000fe200078e0a7c */
[----:B------:R-:W-:Y:S01]  /*1b90*/  ISETP.GT.U32.AND P6, PT, R6, R121, PT ;  /* 0x000000790600720c */ /* 0x000fe20003fc4070 */
[----:B------:R-:W-:Y:S01]  /*1ba0*/  IMAD.HI.U32 R11, R8, R123, RZ ;  /* 0x0000007b080b7227 */ /* 0x000fe200078e00ff */
[----:B------:R-:W-:-:S02]  /*1bb0*/  ISETP.GT.U32.AND P1, PT, R6, R120, PT ;  /* 0x000000780600720c */ /* 0x000fc40003f24070 */
[----:B------:R-:W-:Y:S01]  /*1bc0*/  IADD3 R18, R3, 0x23, RZ ;  /* 0x0000002303127810 */ /* 0x000fe20007ffe0ff */
[--C-:B------:R-:W-:Y:S02]  /*1bd0*/  @!P5 IMAD.IADD R122, R122, 0x1, -R6.reuse ;  /* 0x000000017a7ad824 */ /* 0x100fe400078e0a06 */
[----:B------:R-:W-:Y:S01]  /*1be0*/  @!P3 IMAD.IADD R153, R153, 0x1, -R6 ;  /* 0x000000019999b824 */ /* 0x000fe200078e0a06 */
[----:B------:R-:W-:Y:S01]  /*1bf0*/  ISETP.GE.AND P3, PT, R16, RZ, PT ;  /* 0x000000ff1000720c */ /* 0x000fe20003f66270 */
[----:B------:R-:W-:Y:S01]  /*1c00*/  IMAD.HI.U32 R12, R8, R127, RZ ;  /* 0x0000007f080c7227 */ /* 0x000fe200078e00ff */
[----:B------:R-:W-:Y:S02]  /*1c10*/  ISETP.GT.U32.AND P5, PT, R6, R122, PT ;  /* 0x0000007a0600720c */ /* 0x000fe40003fa4070 */
[----:B------:R-:W-:Y:S01]  /*1c20*/  IADD3 R16, R3, 0x1f, RZ ;  /* 0x0000001f03107810 */ /* 0x000fe20007ffe0ff */
[----:B------:R-:W-:Y:S01]  /*1c30*/  IMAD.MOV R11, RZ, RZ, -R11 ;  /* 0x000000ffff0b7224 */ /* 0x000fe200078e0a0b */
[----:B------:R-:W-:Y:S01]  /*1c40*/  IABS R151, R18 ;  /* 0x0000001200977213 */ /* 0x000fe20000000000 */
[----:B------:R-:W-:Y:S01]  /*1c50*/  IMAD.MOV R12, RZ, RZ, -R12 ;  /* 0x000000ffff0c7224 */ /* 0x000fe200078e0a0c */
[----:B------:R-:W-:Y:S01]  /*1c60*/  IABS R135, R16 ;  /* 0x0000001000877213 */ /* 0x000fe20000000000 */
[----:B------:R-:W-:-:S02]  /*1c70*/  @!P6 IMAD.IADD R121, R121, 0x1, -R6 ;  /* 0x000000017979e824 */ /* 0x000fc400078e0a06 */
[----:B------:R-:W-:Y:S01]  /*1c80*/  @!P1 IMAD.IADD R120, R120, 0x1, -R6 ;  /* 0x0000000178789824 */ /* 0x000fe200078e0a06 */
[----:B------:R-:W-:Y:S01]  /*1c90*/  ISETP.GE.AND P1, PT, R13, RZ, PT ;  /* 0x000000ff0d00720c */ /* 0x000fe20003f26270 */
[C---:B------:R-:W-:Y:S01]  /*1ca0*/  IMAD R123, R6.reuse, R11, R123 ;  /* 0x0000000b067b7224 */ /* 0x040fe200078e027b */
[C---:B------:R-:W-:Y:S01]  /*1cb0*/  ISETP.GT.U32.AND P6, PT, R6.reuse, R121, PT ;  /* 0x000000790600720c */ /* 0x040fe20003fc4070 */
[----:B------:R-:W-:Y:S01]  /*1cc0*/  IMAD R127, R6, R12, R127 ;  /* 0x0000000c067f7224 */ /* 0x000fe200078e027f */
[----:B------:R-:W-:Y:S01]  /*1cd0*/  IADD3 R13, R3, 0x20, RZ ;  /* 0x00000020030d7810 */ /* 0x000fe20007ffe0ff */
[----:B------:R-:W-:-:S03]  /*1ce0*/  IMAD.HI.U32 R11, R8, R131, RZ ;  /* 0x00000083080b7227 */ /* 0x000fc600078e00ff */
[----:B------:R-:W-:Y:S01]  /*1cf0*/  IABS R139, R13 ;  /* 0x0000000d008b7213 */ /* 0x000fe20000000000 */
[----:B------:R-:W-:Y:S01]  /*1d00*/  @!P5 IMAD.IADD R122, R122, 0x1, -R6 ;  /* 0x000000017a7ad824 */ /* 0x000fe200078e0a06 */
[C---:B------:R-:W-:Y:S01]  /*1d10*/  ISETP.GT.U32.AND P5, PT, R6.reuse, R123, PT ;  /* 0x0000007b0600720c */ /* 0x040fe20003fa4070 */
[----:B------:R-:W-:Y:S01]  /*1d20*/  @!P3 IMAD.MOV R120, RZ, RZ, -R120 ;  /* 0x000000ffff78b224 */ /* 0x000fe200078e0a78 */
[C---:B------:R-:W-:Y:S01]  /*1d30*/  ISETP.GT.U32.AND P3, PT, R6.reuse, R127, PT ;  /* 0x0000007f0600720c */ /* 0x040fe20003f64070 */
[----:B------:R-:W-:Y:S02]  /*1d40*/  IMAD.MOV R12, RZ, RZ, -R11 ;  /* 0x000000ffff0c7224 */ /* 0x000fe400078e0a0b */
[----:B------:R-:W-:Y:S01]  /*1d50*/  @!P0 IMAD.MOV R153, RZ, RZ, -R153 ;  /* 0x000000ffff998224 */ /* 0x000fe200078e0a99 */
[----:B------:R-:W-:Y:S01]  /*1d60*/  ISETP.GE.AND P0, PT, R17, RZ, PT ;  /* 0x000000ff1100720c */ /* 0x000fe20003f06270 */
[----:B------:R-:W-:Y:S01]  /*1d70*/  IMAD R131, R6, R12, R131 ;  /* 0x0000000c06837224 */ /* 0x000fe200078e0283 */
[----:B------:R-:W-:Y:S01]  /*1d80*/  IADD3 R17, R3, 0x22, RZ ;  /* 0x0000002203117810 */ /* 0x000fe20007ffe0ff */
[----:B------:R-:W-:-:S02]  /*1d90*/  @!P6 IMAD.IADD R121, R121, 0x1, -R6 ;  /* 0x000000017979e824 */ /* 0x000fc400078e0a06 */
[----:B------:R-:W-:Y:S01]  /*1da0*/  IMAD.HI.U32 R11, R8, R135, RZ ;  /* 0x00000087080b7227 */ /* 0x000fe200078e00ff */
[C---:B------:R-:W-:Y:S02]  /*1db0*/  ISETP.GT.U32.AND P6, PT, R6.reuse, R131, PT ;  /* 0x000000830600720c */ /* 0x040fe40003fc4070 */
[----:B------:R-:W-:Y:S01]  /*1dc0*/  IABS R147, R17 ;  /* 0x0000001100937213 */ /* 0x000fe20000000000 */
[--C-:B------:R-:W-:Y:S02]  /*1dd0*/  @!P5 IMAD.IADD R123, R123, 0x1, -R6.reuse ;  /* 0x000000017b7bd824 */ /* 0x100fe400078e0a06 */
[----:B------:R-:W-:Y:S02]  /*1de0*/  @!P3 IMAD.IADD R127, R127, 0x1, -R6 ;  /* 0x000000017f7fb824 */ /* 0x000fe400078e0a06 */
[----:B------:R-:W-:Y:S01]  /*1df0*/  @!P0 IMAD.MOV R122, RZ, RZ, -R122 ;  /* 0x000000ffff7a8224 */ /* 0x000fe200078e0a7a */
[C---:B------:R-:W-:Y:S01]  /*1e00*/  ISETP.GT.U32.AND P5, PT, R6.reuse, R123, PT ;  /* 0x0000007b0600720c */ /* 0x040fe20003fa4070 */
[----:B------:R-:W-:Y:S01]  /*1e10*/  IMAD.MOV R12, RZ, RZ, -R11 ;  /* 0x000000ffff0c7224 */ /* 0x000fe200078e0a0b */
[----:B------:R-:W-:Y:S01]  /*1e20*/  ISETP.GT.U32.AND P3, PT, R6, R127, PT ;  /* 0x0000007f0600720c */ /* 0x000fe20003f64070 */
[----:B------:R-:W-:Y:S01]  /*1e30*/  IMAD.HI.U32 R11, R8, R139, RZ ;  /* 0x0000008b080b7227 */ /* 0x000fe200078e00ff */
[----:B------:R-:W-:-:S02]  /*1e40*/  ISETP.GE.AND P0, PT, R14, RZ, PT ;  /* 0x000000ff0e00720c */ /* 0x000fc40003f06270 */
[----:B------:R-:W-:Y:S01]  /*1e50*/  IADD3 R14, R3, 0x21, RZ ;  /* 0x00000021030e7810 */ /* 0x000fe20007ffe0ff */
[C---:B------:R-:W-:Y:S02]  /*1e60*/  IMAD R135, R6.reuse, R12, R135 ;  /* 0x0000000c06877224 */ /* 0x040fe400078e0287 */
[----:B------:R-:W-:Y:S01]  /*1e70*/  IMAD.MOV R12, RZ, RZ, -R11 ;  /* 0x000000ffff0c7224 */ /* 0x000fe200078e0a0b */
[----:B------:R-:W-:Y:S01]  /*1e80*/  IABS R143, R14 ;  /* 0x0000000e008f7213 */ /* 0x000fe20000000000 */
[----:B------:R-:W-:Y:S02]  /*1e90*/  @!P6 IMAD.IADD R131, R131, 0x1, -R6 ;  /* 0x000000018383e824 */ /* 0x000fe400078e0a06 */
[----:B------:R-:W-:Y:S02]  /*1ea0*/  IMAD R139, R6, R12, R139 ;  /* 0x0000000c068b7224 */ /* 0x000fe400078e028b */
[----:B------:R-:W-:Y:S01]  /*1eb0*/  IMAD.HI.U32 R11, R8, R143, RZ ;  /* 0x0000008f080b7227 */ /* 0x000fe200078e00ff */
[----:B------:R-:W-:-:S03]  /*1ec0*/  ISETP.GT.U32.AND P6, PT, R6, R131, PT ;  /* 0x000000830600720c */ /* 0x000fc60003fc4070 */
[--C-:B------:R-:W-:Y:S01]  /*1ed0*/  @!P5 IMAD.IADD R123, R123, 0x1, -R6.reuse ;  /* 0x000000017b7bd824 */ /* 0x100fe200078e0a06 */
[C---:B------:R-:W-:Y:S01]  /*1ee0*/  ISETP.GT.U32.AND P5, PT, R6.reuse, R135, PT ;  /* 0x000000870600720c */ /* 0x040fe20003fa4070 */
[----:B------:R-:W-:Y:S01]  /*1ef0*/  @!P3 IMAD.IADD R127, R127, 0x1, -R6 ;  /* 0x000000017f7fb824 */ /* 0x000fe200078e0a06 */
[----:B------:R-:W-:Y:S01]  /*1f00*/  ISETP.GT.U32.AND P3, PT, R6, R139, PT ;  /* 0x0000008b0600720c */ /* 0x000fe20003f64070 */
[----:B------:R-:W-:Y:S02]  /*1f10*/  IMAD.MOV R12, RZ, RZ, -R11 ;  /* 0x000000ffff0c7224 */ /* 0x000fe400078e0a0b */
[----:B------:R-:W-:-:S04]  /*1f20*/  IMAD.HI.U32 R11, R8, R147, RZ ;  /* 0x00000093080b7227 */ /* 0x000fc800078e00ff */
[C---:B------:R-:W-:Y:S01]  /*1f30*/  IMAD R143, R6.reuse, R12, R143 ;  /* 0x0000000c068f7224 */ /* 0x040fe200078e028f */
[----:B------:R-:W-:Y:S01]  /*1f40*/  IADD3 R12, R3, 0x24, RZ ;  /* 0x00000024030c7810 */ /* 0x000fe20007ffe0ff */
[--C-:B------:R-:W-:Y:S02]  /*1f50*/  @!P6 IMAD.IADD R131, R131, 0x1, -R6.reuse ;  /* 0x000000018383e824 */ /* 0x100fe400078e0a06 */
[--C-:B------:R-:W-:Y:S01]  /*1f60*/  @!P5 IMAD.IADD R135, R135, 0x1, -R6.reuse ;  /* 0x000000018787d824 */ /* 0x100fe200078e0a06 */
[C---:B------:R-:W-:Y:S01]  /*1f70*/  ISETP.GT.U32.AND P6, PT, R6.reuse, R143, PT ;  /* 0x0000008f0600720c */ /* 0x040fe20003fc4070 */
[----:B------:R-:W-:Y:S01]  /*1f80*/  @!P3 IMAD.IADD R139, R139, 0x1, -R6 ;  /* 0x000000018b8bb824 */ /* 0x000fe200078e0a06 */
[----:B------:R-:W-:Y:S01]  /*1f90*/  IABS R155, R12 ;  /* 0x0000000c009b7213 */ /* 0x000fe20000000000 */
[----:B------:R-:W-:Y:S01]  /*1fa0*/  IMAD.MOV R11, RZ, RZ, -R11 ;  /* 0x000000ffff0b7224 */ /* 0x000fe200078e0a0b */
[C---:B------:R-:W-:Y:S01]  /*1fb0*/  ISETP.GT.U32.AND P5, PT, R6.reuse, R135, PT ;  /* 0x000000870600720c */ /* 0x040fe20003fa4070 */
[----:B------:R-:W-:Y:S01]  /*1fc0*/  @!P1 IMAD.MOV R123, RZ, RZ, -R123 ;  /* 0x000000ffff7b9224 */ /* 0x000fe200078e0a7b */
[C---:B------:R-:W-:Y:S01]  /*1fd0*/  ISETP.GT.U32.AND P3, PT, R6.reuse, R139, PT ;  /* 0x0000008b0600720c */ /* 0x040fe20003f64070 */
[----:B------:R-:W-:Y:S01]  /*1fe0*/  IMAD R147, R6, R11, R147 ;  /* 0x0000000b06937224 */ /* 0x000fe200078e0293 */
[----:B------:R-:W-:Y:S01]  /*1ff0*/  ISETP.GE.AND P1, PT, R16, RZ, PT ;  /* 0x000000ff1000720c */ /* 0x000fe20003f26270 */
[----:B------:R-:W-:Y:S01]  /*2000*/  IMAD.HI.U32 R11, R8, R151, RZ ;  /* 0x00000097080b7227 */ /* 0x000fe200078e00ff */
[----:B------:R-:W-:-:S03]  /*2010*/  IADD3 R16, R3, 0x2a, RZ ;  /* 0x0000002a03107810 */ /* 0x000fc60007ffe0ff */
[--C-:B------:R-:W-:Y:S01]  /*2020*/  @!P6 IMAD.IADD R143, R143, 0x1, -R6.reuse ;  /* 0x000000018f8fe824 */ /* 0x100fe200078e0a06 */
[----:B------:R-:W-:Y:S01]  /*2030*/  IABS R179, R16 ;  /* 0x0000001000b37213 */ /* 0x000fe20000000000 */
[----:B------:R-:W-:Y:S02]  /*2040*/  IMAD.MOV R11, RZ, RZ, -R11 ;  /* 0x000000ffff0b7224 */ /* 0x000fe400078e0a0b */
[--C-:B------:R-:W-:Y:S01]  /*2050*/  @!P5 IMAD.IADD R135, R135, 0x1, -R6.reuse ;  /* 0x000000018787d824 */ /* 0x100fe200078e0a06 */
[C---:B------:R-:W-:Y:S01]  /*2060*/  ISETP.GT.U32.AND P6, PT, R6.reuse, R143, PT ;  /* 0x0000008f0600720c */ /* 0x040fe20003fc4070 */
[----:B------:R-:W-:Y:S01]  /*2070*/  @!P3 IMAD.IADD R139, R139, 0x1, -R6 ;  /* 0x000000018b8bb824 */ /* 0x000fe200078e0a06 */
[C---:B------:R-:W-:Y:S01]  /*2080*/  ISETP.GT.U32.AND P5, PT, R6.reuse, R147, PT ;  /* 0x000000930600720c */ /* 0x040fe20003fa4070 */
[----:B------:R-:W-:Y:S01]  /*2090*/  IMAD R151, R6, R11, R151 ;  /* 0x0000000b06977224 */ /* 0x000fe200078e0297 */
[----:B------:R-:W-:Y:S01]  /*20a0*/  ISETP.GE.AND P3, PT, R14, RZ, PT ;  /* 0x000000ff0e00720c */ /* 0x000fe20003f66270 */
[----:B------:R-:W-:Y:S01]  /*20b0*/  IMAD.HI.U32 R11, R8, R155, RZ ;  /* 0x0000009b080b7227 */ /* 0x000fe200078e00ff */
[----:B------:R-:W-:-:S03]  /*20c0*/  IADD3 R14, R3, 0x28, RZ ;  /* 0x00000028030e7810 */ /* 0x000fc60007ffe0ff */
[----:B------:R-:W-:Y:S01]  /*20d0*/  @!P2 IMAD.MOV R121, RZ, RZ, -R121 ;  /* 0x000000ffff79a224 */ /* 0x000fe200078e0a79 */
[----:B------:R-:W-:Y:S01]  /*20e0*/  ISETP.GE.AND P2, PT, R15, RZ, PT ;  /* 0x000000ff0f00720c */ /* 0x000fe20003f46270 */
[----:B------:R-:W-:Y:S01]  /*20f0*/  IMAD.MOV R11, RZ, RZ, -R11 ;  /* 0x000000ffff0b7224 */ /* 0x000fe200078e0a0b */
[----:B------:R-:W-:Y:S01]  /*2100*/  IADD3 R15, R3, 0x29, RZ ;  /* 0x00000029030f7810 */ /* 0x000fe20007ffe0ff */
[--C-:B------:R-:W-:Y:S01]  /*2110*/  @!P6 IMAD.IADD R143, R143, 0x1, -R6.reuse ;  /* 0x000000018f8fe824 */ /* 0x100fe200078e0a06 */
[----:B------:R-:W-:Y:S01]  /*2120*/  ISETP.GE.AND P6, PT, R18, RZ, PT ;  /* 0x000000ff1200720c */ /* 0x000fe20003fc6270 */
[C---:B------:R-:W-:Y:S01]  /*2130*/  IMAD R155, R6.reuse, R11, R155 ;  /* 0x0000000b069b7224 */ /* 0x040fe200078e029b */
[----:B------:R-:W-:Y:S01]  /*2140*/  IADD3 R11, R3, 0x25, RZ ;  /* 0x00000025030b7810 */ /* 0x000fe20007ffe0ff */
[----:B------:R-:W-:Y:S01]  /*2150*/  @!P0 IMAD.MOV R127, RZ, RZ, -R127 ;  /* 0x000000ffff7f8224 */ /* 0x000fe200078e0a7f */
[----:B------:R-:W-:Y:S01]  /*2160*/  ISETP.GE.AND P0, PT, R13, RZ, PT ;  /* 0x000000ff0d00720c */ /* 0x000fe20003f06270 */
[--C-:B------:R-:W-:Y:S01]  /*2170*/  @!P5 IMAD.IADD R147, R147, 0x1, -R6.reuse ;  /* 0x000000019393d824 */ /* 0x100fe200078e0a06 */
[----:B------:R-:W-:Y:S01]  /*2180*/  ISETP.GE.AND P5, PT, R17, RZ, PT ;  /* 0x000000ff1100720c */ /* 0x000fe20003fa6270 */
[----:B------:R-:W-:Y:S01]  /*2190*/  @!P1 IMAD.MOV R135, RZ, RZ, -R135 ;  /* 0x000000ffff879224 */ /* 0x000fe200078e0a87 */
[C---:B------:R-:W-:Y:S01]  /*21a0*/  ISETP.GT.U32.AND P1, PT, R6.reuse, R151, PT ;  /* 0x000000970600720c */ /* 0x040fe20003f24070 */
[----:B------:R-:W-:Y:S01]  /*21b0*/  @!P3 IMAD.MOV R143, RZ, RZ, -R143 ;  /* 0x000000ffff8fb224 */ /* 0x000fe200078e0a8f */
[C---:B------:R-:W-:Y:S01]  /*21c0*/  ISETP.GT.U32.AND P3, PT, R6.reuse, R155, PT ;  /* 0x0000009b0600720c */ /* 0x040fe20003f64070 */
[----:B------:R-:W-:Y:S01]  /*21d0*/  @!P2 IMAD.MOV R131, RZ, RZ, -R131 ;  /* 0x000000ffff83a224 */ /* 0x000fe200078e0a83 */
[----:B------:R-:W-:Y:S01]  /*21e0*/  ISETP.GT.U32.AND P2, PT, R6, R147, PT ;  /* 0x000000930600720c */ /* 0x000fe20003f44070 */
[----:B------:R-:W-:Y:S01]  /*21f0*/  IMAD R117, R252, 0x2, R119 ;  /* 0x00000002fc757824 */ /* 0x000fe200078e0277 */
[----:B------:R-:W-:Y:S01]  /*2200*/  IABS R159, R11 ;  /* 0x0000000b009f7213 */ /* 0x000fe20000000000 */
[----:B------:R-:W-:Y:S01]  /*2210*/  IMAD.SHL.U32 R176, R173, 0x4, RZ ;  /* 0x00000004adb07824 */ /* 0x000fe200078e00ff */
[C---:B------:R-:W-:Y:S01]  /*2220*/  IADD3 R13, R3.reuse, 0x27, RZ ;  /* 0x00000027030d7810 */ /* 0x040fe20007ffe0ff */
[----:B------:R-:W-:Y:S01]  /*2230*/  @!P0 IMAD.MOV R139, RZ, RZ, -R139 ;  /* 0x000000ffff8b8224 */ /* 0x000fe200078e0a8b */
[----:B------:R-:W-:Y:S01]  /*2240*/  ISETP.GE.AND P0, PT, R12, RZ, PT ;  /* 0x000000ff0c00720c */ /* 0x000fe20003f06270 */
[----:B------:R-:W-:Y:S01]  /*2250*/  IMAD R110, R252, 0x2, R117 ;  /* 0x00000002fc6e7824 */ /* 0x000fe200078e0275 */
[----:B------:R-:W-:Y:S01]  /*2260*/  IADD3 R12, R3, 0x26, RZ ;  /* 0x00000026030c7810 */ /* 0x000fe20007ffe0ff */
[--C-:B------:R-:W-:Y:S01]  /*2270*/  @!P1 IMAD.IADD R151, R151, 0x1, -R6.reuse ;  /* 0x0000000197979824 */ /* 0x100fe200078e0a06 */
[----:B------:R-:W-:Y:S01]  /*2280*/  IABS R167, R13 ;  /* 0x0000000d00a77213 */ /* 0x000fe20000000000 */
[--C-:B------:R-:W-:Y:S01]  /*2290*/  @!P3 IMAD.IADD R155, R155, 0x1, -R6.reuse ;  /* 0x000000019b9bb824 */ /* 0x100fe200078e0a06 */
[----:B------:R-:W-:Y:S01]  /*22a0*/  IABS R163, R12 ;  /* 0x0000000c00a37213 */ /* 0x000fe20000000000 */
[----:B------:R-:W-:Y:S01]  /*22b0*/  @!P2 IMAD.IADD R147, R147, 0x1, -R6 ;  /* 0x000000019393a824 */ /* 0x000fe200078e0a06 */
[----:B------:R-:W-:Y:S01]  /*22c0*/  ISETP.GE.AND P2, PT, R11, RZ, PT ;  /* 0x000000ff0b00720c */ /* 0x000fe20003f46270 */
[----:B------:R-:W-:Y:S01]  /*22d0*/  IMAD.HI.U32 R11, R8, R159, RZ ;  /* 0x0000009f080b7227 */ /* 0x000fe200078e00ff */
[C---:B------:R-:W-:Y:S01]  /*22e0*/  ISETP.GT.U32.AND P1, PT, R6.reuse, R151, PT ;  /* 0x000000970600720c */ /* 0x040fe20003f24070 */
[----:B------:R-:W-:Y:S01]  /*22f0*/  STL [R1+0x188], R117 ;  /* 0x0001887501007387 */ /* 0x000fe20000100800 */
[----:B------:R-:W-:Y:S01]  /*2300*/  ISETP.GT.U32.AND P3, PT, R6, R155, PT ;  /* 0x0000009b0600720c */ /* 0x000fe20003f64070 */
[----:B------:R-:W-:Y:S01]  /*2310*/  @!P5 IMAD.MOV R147, RZ, RZ, -R147 ;  /* 0x000000ffff93d224 */ /* 0x000fe200078e0a93 */
[----:B------:R-:W-:Y:S01]  /*2320*/  ISETP.GE.AND P5, PT, R12, RZ, PT ;  /* 0x000000ff0c00720c */ /* 0x000fe20003fa6270 */
[----:B------:R-:W-:Y:S01]  /*2330*/  IMAD.HI.U32 R12, R8, R163, RZ ;  /* 0x000000a3080c7227 */ /* 0x000fe200078e00ff */
[----:B------:R-:W-:Y:S01]  /*2340*/  IABS R175, R15 ;  /* 0x0000000f00af7213 */ /* 0x000fe20000000000 */
[----:B------:R-:W-:Y:S01]  /*2350*/  STL [R1+0x44], R110 ;  /* 0x0000446e01007387 */ /* 0x000fe20000100800 */
[----:B------:R-:W-:Y:S01]  /*2360*/  IABS R171, R14 ;  /* 0x0000000e00ab7213 */ /* 0x000fe20000000000 */
[----:B------:R-:W-:Y:S01]  /*2370*/  IMAD.MOV R11, RZ, RZ, -R11 ;  /* 0x000000ffff0b7224 */ /* 0x000fe200078e0a0b */
[C---:B------:R-:W-:Y:S01]  /*2380*/  IADD3 R18, R3.reuse, 0x2c, RZ ;  /* 0x0000002c03127810 */ /* 0x040fe20007ffe0ff */
[----:B------:R-:W-:Y:S01]  /*2390*/  IMAD.MOV R12, RZ, RZ, -R12 ;  /* 0x000000ffff0c7224 */ /* 0x000fe200078e0a0c */
[----:B------:R-:W-:Y:S01]  /*23a0*/  IADD3 R17, R3, 0x2b, RZ ;  /* 0x0000002b03117810 */ /* 0x000fe20007ffe0ff */
[----:B------:R-:W-:Y:S01]  /*23b0*/  IMAD R159, R6, R11, R159 ;  /* 0x0000000b069f7224 */ /* 0x000fe200078e029f */
[----:B------:R-:W-:Y:S01]  /*23c0*/  IABS R187, R18 ;  /* 0x0000001200bb7213 */ /* 0x000fe20000000000 */
[----:B------:R-:W-:Y:S01]  /*23d0*/  IMAD.HI.U32 R11, R8, R167, RZ ;  /* 0x000000a7080b7227 */ /* 0x000fe200078e00ff */
[----:B------:R-:W-:-:S03]  /*23e0*/  IABS R183, R17 ;  /* 0x0000001100b77213 */ /* 0x000fc60000000000 */
[--C-:B------:R-:W-:Y:S01]  /*23f0*/  @!P1 IMAD.IADD R151, R151, 0x1, -R6.reuse ;  /* 0x0000000197979824 */ /* 0x100fe200078e0a06 */
[----:B------:R-:W-:Y:S01]  /*2400*/  ISETP.GE.AND P1, PT, R13, RZ, PT ;  /* 0x000000ff0d00720c */ /* 0x000fe20003f26270 */
[C---:B------:R-:W-:Y:S02]  /*2410*/  IMAD R163, R6.reuse, R12, R163 ;  /* 0x0000000c06a37224 */ /* 0x040fe400078e02a3 */
[----:B------:R-:W-:Y:S01]  /*2420*/  @!P3 IMAD.IADD R155, R155, 0x1, -R6 ;  /* 0x000000019b9bb824 */ /* 0x000fe200078e0a06 */
[C---:B------:R-:W-:Y:S01]  /*2430*/  ISETP.GT.U32.AND P3, PT, R6.reuse, R159, PT ;  /* 0x0000009f0600720c */ /* 0x040fe20003f64070 */
[----:B------:R-:W-:Y:S02]  /*2440*/  IMAD.MOV R11, RZ, RZ, -R11 ;  /* 0x000000ffff0b7224 */ /* 0x000fe400078e0a0b */
[----:B------:R-:W-:Y:S01]  /*2450*/  @!P6 IMAD.MOV R151, RZ, RZ, -R151 ;  /* 0x000000ffff97e224 */ /* 0x000fe200078e0a97 */
[C---:B------:R-:W-:Y:S01]  /*2460*/  ISETP.GT.U32.AND P6, PT, R6.reuse, R163, PT ;  /* 0x000000a30600720c */ /* 0x040fe20003fc4070 */
[----:B------:R-:W-:-:S02]  /*2470*/  IMAD R167, R6, R11, R167 ;  /* 0x0000000b06a77224 */ /* 0x000fc400078e02a7 */
[----:B------:R-:W-:-:S04]  /*2480*/  IMAD.HI.U32 R11, R8, R175, RZ ;  /* 0x000000af080b7227 */ /* 0x000fc800078e00ff */
[----:B------:R-:W-:Y:S02]  /*2490*/  IMAD.MOV R11, RZ, RZ, -R11 ;  /* 0x000000ffff0b7224 */ /* 0x000fe400078e0a0b */
[--C-:B------:R-:W-:Y:S02]  /*24a0*/  @!P3 IMAD.IADD R159, R159, 0x1, -R6.reuse ;  /* 0x000000019f9fb824 */ /* 0x100fe400078e0a06 */
[C---:B------:R-:W-:Y:S02]  /*24b0*/  IMAD R175, R6.reuse, R11, R175 ;  /* 0x0000000b06af7224 */ /* 0x040fe400078e02af */
[----:B------:R-:W-:Y:S01]  /*24c0*/  @!P6 IMAD.IADD R163, R163, 0x1, -R6 ;  /* 0x00000001a3a3e824 */ /* 0x000fe200078e0a06 */
[----:B------:R-:W-:Y:S01]  /*24d0*/  ISETP.GT.U32.AND P3, PT, R6, R159, PT ;  /* 0x0000009f0600720c */ /* 0x000fe20003f64070 */
[----:B------:R-:W-:Y:S01]  /*24e0*/  IMAD.HI.U32 R12, R8, R171, RZ ;  /* 0x000000ab080c7227 */ /* 0x000fe200078e00ff */
[----:B------:R-:W-:-:S03]  /*24f0*/  ISETP.GT.U32.AND P6, PT, R6, R175, PT ;  /* 0x000000af0600720c */ /* 0x000fc60003fc4070 */
[----:B------:R-:W-:Y:S02]  /*2500*/  IMAD.MOV R12, RZ, RZ, -R12 ;  /* 0x000000ffff0c7224 */ /* 0x000fe400078e0a0c */
[----:B------:R-:W-:Y:S01]  /*2510*/  @!P0 IMAD.MOV R155, RZ, RZ, -R155 ;  /* 0x000000ffff9b8224 */ /* 0x000fe200078e0a9b */
[C---:B------:R-:W-:Y:S01]  /*2520*/  ISETP.GT.U32.AND P0, PT, R6.reuse, R167, PT ;  /* 0x000000a70600720c */ /* 0x040fe20003f04070 */
[----:B------:R-:W-:Y:S02]  /*2530*/  IMAD R171, R6, R12, R171 ;  /* 0x0000000c06ab7224 */ /* 0x000fe400078e02ab */
[----:B------:R-:W-:-:S04]  /*2540*/  IMAD.HI.U32 R11, R8, R187, RZ ;  /* 0x000000bb080b7227 */ /* 0x000fc800078e00ff */
[--C-:B------:R-:W-:Y:S01]  /*2550*/  @!P3 IMAD.IADD R159, R159, 0x1, -R6.reuse ;  /* 0x000000019f9fb824 */ /* 0x100fe200078e0a06 */
[----:B------:R-:W-:Y:S01]  /*2560*/  ISETP.GT.U32.AND P3, PT, R6, R171, PT ;  /* 0x000000ab0600720c */ /* 0x000fe20003f64070 */
[----:B------:R-:W-:Y:S02]  /*2570*/  @!P6 IMAD.IADD R175, R175, 0x1, -R6 ;  /* 0x00000001afafe824 */ /* 0x000fe400078e0a06 */
[----:B------:R-:W-:-:S03]  /*2580*/  IMAD.HI.U32 R12, R8, R179, RZ ;  /* 0x000000b3080c7227 */ /* 0x000fc600078e00ff */
[C---:B------:R-:W-:Y:S01]  /*2590*/  ISETP.GT.U32.AND P6, PT, R6.reuse, R175, PT ;  /* 0x000000af0600720c */ /* 0x040fe20003fc4070 */
[----:B------:R-:W-:Y:S01]  /*25a0*/  @!P0 IMAD.IADD R167, R167, 0x1, -R6 ;  /* 0x00000001a7a78824 */ /* 0x000fe200078e0a06 */
[C---:B------:R-:W-:Y:S01]  /*25b0*/  ISETP.GT.U32.AND P0, PT, R6.reuse, R163, PT ;  /* 0x000000a30600720c */ /* 0x040fe20003f04070 */
[----:B------:R-:W-:Y:S02]  /*25c0*/  IMAD.MOV R11, RZ, RZ, -R11 ;  /* 0x000000ffff0b7224 */ /* 0x000fe400078e0a0b */
[----:B------:R-:W-:Y:S02]  /*25d0*/  IMAD.MOV R12, RZ, RZ, -R12 ;  /* 0x000000ffff0c7224 */ /* 0x000fe400078e0a0c */
[----:B------:R-:W-:Y:S01]  /*25e0*/  @!P3 IMAD.IADD R171, R171, 0x1, -R6 ;  /* 0x00000001ababb824 */ /* 0x000fe200078e0a06 */
[C---:B------:R-:W-:Y:S01]  /*25f0*/  ISETP.GT.U32.AND P3, PT, R6.reuse, R167, PT ;  /* 0x000000a70600720c */ /* 0x040fe20003f64070 */
[C---:B------:R-:W-:Y:S02]  /*2600*/  IMAD R187, R6.reuse, R11, R187 ;  /* 0x0000000b06bb7224 */ /* 0x040fe400078e02bb */
[----:B------:R-:W-:-:S02]  /*2610*/  IMAD R179, R6, R12, R179 ;  /* 0x0000000c06b37224 */ /* 0x000fc400078e02b3 */
[----:B------:R-:W-:Y:S01]  /*2620*/  @!P2 IMAD.MOV R159, RZ, RZ, -R159 ;  /* 0x000000ffff9fa224 */ /* 0x000fe200078e0a9f */
[C---:B------:R-:W-:Y:S01]  /*2630*/  ISETP.GT.U32.AND P2, PT, R6.reuse, R171, PT ;  /* 0x000000ab0600720c */ /* 0x040fe20003f44070 */
[--C-:B------:R-:W-:Y:S01]  /*2640*/  @!P6 IMAD.IADD R175, R175, 0x1, -R6.reuse ;  /* 0x00000001afafe824 */ /* 0x100fe200078e0a06 */
[C---:B------:R-:W-:Y:S01]  /*2650*/  ISETP.GT.U32.AND P6, PT, R6.reuse, R187, PT ;  /* 0x000000bb0600720c */ /* 0x040fe20003fc4070 */
[----:B------:R-:W-:Y:S01]  /*2660*/  @!P0 IMAD.IADD R163, R163, 0x1, -R6 ;  /* 0x00000001a3a38824 */ /* 0x000fe200078e0a06 */
[----:B------:R-:W-:Y:S01]  /*2670*/  ISETP.GT.U32.AND P0, PT, R6, R179, PT ;  /* 0x000000b30600720c */ /* 0x000fe20003f04070 */
[----:B------:R-:W-:-:S04]  /*2680*/  IMAD.HI.U32 R13, R8, R183, RZ ;  /* 0x000000b7080d7227 */ /* 0x000fc800078e00ff */
[----:B------:R-:W-:Y:S02]  /*2690*/  IMAD.MOV R13, RZ, RZ, -R13 ;  /* 0x000000ffff0d7224 */ /* 0x000fe400078e0a0d */
[----:B------:R-:W-:-:S04]  /*26a0*/  IMAD.HI.U32 R11, R8, R191, RZ ;  /* 0x000000bf080b7227 */ /* 0x000fc800078e00ff */
[--C-:B------:R-:W-:Y:S01]  /*26b0*/  @!P2 IMAD.IADD R171, R171, 0x1, -R6.reuse ;  /* 0x00000001ababa824 */ /* 0x100fe200078e0a06 */
[----:B------:R-:W-:Y:S01]  /*26c0*/  ISETP.GE.AND P2, PT, R14, RZ, PT ;  /* 0x000000ff0e00720c */ /* 0x000fe20003f46270 */
[--C-:B------:R-:W-:Y:S01]  /*26d0*/  @!P6 IMAD.IADD R187, R187, 0x1, -R6.reuse ;  /* 0x00000001bbbbe824 */ /* 0x100fe200078e0a06 */
[----:B------:R-:W-:Y:S01]  /*26e0*/  IADD3 R14, R3, 0x30, RZ ;  /* 0x00000030030e7810 */ /* 0x000fe20007ffe0ff */
[----:B------:R-:W-:Y:S01]  /*26f0*/  @!P0 IMAD.IADD R179, R179, 0x1, -R6 ;  /* 0x00000001b3b38824 */ /* 0x000fe200078e0a06 */
[----:B------:R-:W-:Y:S01]  /*2700*/  ISETP.GE.AND P0, PT, R15, RZ, PT ;  /* 0x000000ff0f00720c */ /* 0x000fe20003f06270 */
[C---:B------:R-:W-:Y:S01]  /*2710*/  IMAD R183, R6.reuse, R13, R183 ;  /* 0x0000000d06b77224 */ /* 0x040fe200078e02b7 */
[----:B------:R-:W-:Y:S01]  /*2720*/  ISETP.GT.U32.AND P6, PT, R6, R187, PT ;  /* 0x000000bb0600720c */ /* 0x000fe20003fc4070 */
[----:B------:R-:W-:-:S04]  /*2730*/  IMAD.HI.U32 R12, R8, R195, RZ ;  /* 0x000000c3080c7227 */ /* 0x000fc800078e00ff */
[----:B------:R-:W-:-:S04]  /*2740*/  IMAD.HI.U32 R13, R8, R199, RZ ;  /* 0x000000c7080d7227 */ /* 0x000fc800078e00ff */
[----:B------:R-:W-:Y:S02]  /*2750*/  IMAD.MOV R11, RZ, RZ, -R11 ;  /* 0x000000ffff0b7224 */ /* 0x000fe400078e0a0b */
[----:B------:R-:W-:Y:S02]  /*2760*/  IMAD.MOV R12, RZ, RZ, -R12 ;  /* 0x000000ffff0c7224 */ /* 0x000fe400078e0a0c */
[----:B------:R-:W-:Y:S02]  /*2770*/  IMAD.MOV R13, RZ, RZ, -R13 ;  /* 0x000000ffff0d7224 */ /* 0x000fe400078e0a0d */
[C---:B------:R-:W-:Y:S02]  /*2780*/  IMAD R191, R6.reuse, R11, R191 ;  /* 0x0000000b06bf7224 */ /* 0x040fe400078e02bf */
[C---:B------:R-:W-:Y:S02]  /*2790*/  IMAD R195, R6.reuse, R12, R195 ;  /* 0x0000000c06c37224 */ /* 0x040fe400078e02c3 */
[C---:B------:R-:W-:Y:S01]  /*27a0*/  IMAD R199, R6.reuse, R13, R199 ;  /* 0x0000000d06c77224 */ /* 0x040fe200078e02c7 */
[----:B------:R-:W-:Y:S01]  /*27b0*/  IABS R13, R14 ;  /* 0x0000000e000d7213 */ /* 0x000fe20000000000 */
[----:B------:R-:W-:Y:S01]  /*27c0*/  @!P2 IMAD.MOV R171, RZ, RZ, -R171 ;  /* 0x000000ffffaba224 */ /* 0x000fe200078e0aab */
[C---:B------:R-:W-:Y:S01]  /*27d0*/  ISETP.GT.U32.AND P2, PT, R6.reuse, R191, PT ;  /* 0x000000bf0600720c */ /* 0x040fe20003f44070 */
[----:B------:R-:W-:Y:S01]  /*27e0*/  @!P0 IMAD.MOV R175, RZ, RZ, -R175 ;  /* 0x000000ffffaf8224 */ /* 0x000fe200078e0aaf */
[----:B------:R-:W-:Y:S01]  /*27f0*/  ISETP.GT.U32.AND P0, PT, R6, R195, PT ;  /* 0x000000c30600720c */ /* 0x000fe20003f04070 */
[--C-:B------:R-:W-:Y:S01]  /*2800*/  @!P6 IMAD.IADD R187, R187, 0x1, -R6.reuse ;  /* 0x00000001bbbbe824 */ /* 0x100fe200078e0a06 */
[----:B------:R-:W-:Y:S01]  /*2810*/  ISETP.GE.AND P6, PT, R18, RZ, PT ;  /* 0x000000ff1200720c */ /* 0x000fe20003fc6270 */
[----:B------:R-:W-:Y:S01]  /*2820*/  @!P5 IMAD.MOV R163, RZ, RZ, -R163 ;  /* 0x000000ffffa3d224 */ /* 0x000fe200078e0aa3 */
[C---:B------:R-:W-:Y:S01]  /*2830*/  ISETP.GT.U32.AND P5, PT, R6.reuse, R179, PT ;  /* 0x000000b30600720c */ /* 0x040fe20003fa4070 */
[----:B------:R-:W-:Y:S01]  /*2840*/  @!P3 IMAD.IADD R167, R167, 0x1, -R6 ;  /* 0x00000001a7a7b824 */ /* 0x000fe200078e0a06 */
[----:B------:R-:W-:Y:S01]  /*2850*/  ISETP.GT.U32.AND P3, PT, R6, R183, PT ;  /* 0x000000b70600720c */ /* 0x000fe20003f64070 */
[----:B------:R-:W-:Y:S01]  /*2860*/  IMAD.HI.U32 R11, R8, R13, RZ ;  /* 0x0000000d080b7227 */ /* 0x000fe200078e00ff */
[----:B------:R-:W-:-:S03]  /*2870*/  IADD3 R18, R3, 0x36, RZ ;  /* 0x0000003603127810 */ /* 0x000fc60007ffe0ff */
[----:B------:R-:W-:Y:S01]  /*2880*/  IMAD.MOV R11, RZ, RZ, -R11 ;  /* 0x000000ffff0b7224 */ /* 0x000fe200078e0a0b */
[----:B------:R-:W-:Y:S01]  /*2890*/  IABS R23, R18 ;  /* 0x0000001200177213 */ /* 0x000fe20000000000 */
[--C-:B------:R-:W-:Y:S01]  /*28a0*/  @!P2 IMAD.IADD R191, R191, 0x1, -R6.reuse ;  /* 0x00000001bfbfa824 */ /* 0x100fe200078e0a06 */
[----:B------:R-:W-:Y:S01]  /*28b0*/  ISETP.GE.AND P2, PT, R19, RZ, PT ;  /* 0x000000ff1300720c */ /* 0x000fe20003f46270 */
[C---:B------:R-:W-:Y:S02]  /*28c0*/  IMAD R11, R6.reuse, R11, R13 ;  /* 0x0000000b060b7224 */ /* 0x040fe400078e020d */
[--C-:B------:R-:W-:Y:S01]  /*28d0*/  @!P0 IMAD.IADD R195, R195, 0x1, -R6.reuse ;  /* 0x00000001c3c38824 */ /* 0x100fe200078e0a06 */
[C---:B------:R-:W-:Y:S01]  /*28e0*/  ISETP.GT.U32.AND P0, PT, R6.reuse, R191, PT ;  /* 0x000000bf0600720c */ /* 0x040fe20003f04070 */
[----:B------:R-:W-:Y:S01]  /*28f0*/  @!P6 IMAD.MOV R187, RZ, RZ, -R187 ;  /* 0x000000ffffbbe224 */ /* 0x000fe200078e0abb */
[C---:B------:R-:W-:Y:S01]  /*2900*/  ISETP.GT.U32.AND P6, PT, R6.reuse, R11, PT ;  /* 0x0000000b0600720c */ /* 0x040fe20003fc4070 */
[--C-:B------:R-:W-:Y:S01]  /*2910*/  @!P5 IMAD.IADD R179, R179, 0x1, -R6.reuse ;  /* 0x00000001b3b3d824 */ /* 0x100fe200078e0a06 */
[----:B------:R-:W-:Y:S01]  /*2920*/  ISETP.GT.U32.AND P5, PT, R6, R199, PT ;  /* 0x000000c70600720c */ /* 0x000fe20003fa4070 */
[----:B------:R-:W-:Y:S01]  /*2930*/  @!P3 IMAD.IADD R183, R183, 0x1, -R6 ;  /* 0x00000001b7b7b824 */ /* 0x000fe200078e0a06 */
[----:B------:R-:W-:Y:S01]  /*2940*/  ISETP.GE.AND P3, PT, R16, RZ, PT ;  /* 0x000000ff1000720c */ /* 0x000fe20003f66270 */
[----:B------:R-:W-:Y:S01]  /*2950*/  @!P1 IMAD.MOV R167, RZ, RZ, -R167 ;  /* 0x000000ffffa79224 */ /* 0x000fe200078e0aa7 */
[----:B------:R-:W-:Y:S01]  /*2960*/  IADD3 R16, R3, 0x31, RZ ;  /* 0x0000003103107810 */ /* 0x000fe20007ffe0ff */
[----:B------:R-:W-:Y:S01]  /*2970*/  IMAD R114, R252, 0x2, R110 ;  /* 0x00000002fc727824 */ /* 0x000fe200078e026e */
[----:B------:R-:W-:Y:S01]  /*2980*/  ISETP.GT.U32.AND P1, PT, R6, R183, PT ;  /* 0x000000b70600720c */ /* 0x000fe20003f24070 */
[----:B------:R-:W-:Y:S01]  /*2990*/  IMAD.SHL.U32 R174, R172, 0x4, RZ ;  /* 0x00000004acae7824 */ /* 0x000fe200078e00ff */
[----:B------:R-:W-:Y:S01]  /*29a0*/  IABS R15, R16 ;  /* 0x00000010000f7213 */ /* 0x000fe20000000000 */
[--C-:B------:R-:W-:Y:S01]  /*29b0*/  @!P0 IMAD.IADD R191, R191, 0x1, -R6.reuse ;  /* 0x00000001bfbf8824 */ /* 0x100fe200078e0a06 */
[----:B------:R-:W-:Y:S01]  /*29c0*/  ISETP.GE.AND P0, PT, R21, RZ, PT ;  /* 0x000000ff1500720c */ /* 0x000fe20003f06270 */
[----:B------:R-:W-:Y:S01]  /*29d0*/  @!P6 IMAD.IADD R11, R11, 0x1, -R6 ;  /* 0x000000010b0be824 */ /* 0x000fe200078e0a06 */
[----:B------:R-:W-:Y:S01]  /*29e0*/  STL [R1+0x40], R114 ;  /* 0x0000407201007387 */ /* 0x000fe20000100800 */
[----:B------:R-:W-:-:S04]  /*29f0*/  IMAD.HI.U32 R12, R8, R15, RZ ;  /* 0x0000000f080c7227 */ /* 0x000fc800078e00ff */
[----:B------:R-:W-:Y:S01]  /*2a00*/  @!P5 IMAD.IADD R199, R199, 0x1, -R6 ;  /* 0x00000001c7c7d824 */ /* 0x000fe200078e0a06 */
[C---:B------:R-:W-:Y:S01]  /*2a10*/  ISETP.GT.U32.AND P5, PT, R6.reuse, R195, PT ;  /* 0x000000c30600720c */ /* 0x040fe20003fa4070 */
[----:B------:R-:W-:Y:S02]  /*2a20*/  IMAD.MOV R12, RZ, RZ, -R12 ;  /* 0x000000ffff0c7224 */ /* 0x000fe400078e0a0c */
[----:B------:R-:W-:Y:S01]  /*2a30*/  @!P2 IMAD.MOV R191, RZ, RZ, -R191 ;  /* 0x000000ffffbfa224 */ /* 0x000fe200078e0abf */
[C---:B------:R-:W-:Y:S01]  /*2a40*/  ISETP.GT.U32.AND P2, PT, R6.reuse, R11, PT ;  /* 0x0000000b0600720c */ /* 0x040fe20003f44070 */
[C---:B------:R-:W-:Y:S01]  /*2a50*/  IMAD R13, R6.reuse, R12, R15 ;  /* 0x0000000c060d7224 */ /* 0x040fe200078e020f */
[----:B------:R-:W-:Y:S01]  /*2a60*/  IADD3 R12, R3, 0x32, RZ ;  /* 0x00000032030c7810 */ /* 0x000fe20007ffe0ff */
[----:B------:R-:W-:Y:S01]  /*2a70*/  @!P3 IMAD.MOV R179, RZ, RZ, -R179 ;  /* 0x000000ffffb3b224 */ /* 0x000fe200078e0ab3 */
[----:B------:R-:W-:Y:S01]  /*2a80*/  ISETP.GT.U32.AND P3, PT, R6, R199, PT ;  /* 0x000000c70600720c */ /* 0x000fe20003f64070 */
[----:B------:R-:W-:Y:S01]  /*2a90*/  @!P1 IMAD.IADD R183, R183, 0x1, -R6 ;  /* 0x00000001b7b79824 */ /* 0x000fe200078e0a06 */
[----:B------:R-:W-:Y:S01]  /*2aa0*/  ISETP.GE.AND P1, PT, R17, RZ, PT ;  /* 0x000000ff1100720c */ /* 0x000fe20003f26270 */
[C---:B------:R-:W-:Y:S01]  /*2ab0*/  IMAD R112, R252.reuse, 0x2, R114 ;  /* 0x00000002fc707824 */ /* 0x040fe200078e0272 */
[----:B------:R-:W-:Y:S01]  /*2ac0*/  IADD3 R15, R3, 0x34, RZ ;  /* 0x00000034030f7810 */ /* 0x000fe20007ffe0ff */
[----:B------:R-:W-:Y:S01]  /*2ad0*/  @!P5 IMAD.IADD R195, R195, 0x1, -R6 ;  /* 0x00000001c3c3d824 */ /* 0x000fe200078e0a06 */
[----:B------:R-:W-:Y:S01]  /*2ae0*/  IABS R17, R12 ;  /* 0x0000000c00117213 */ /* 0x000fe20000000000 */
[----:B------:R-:W-:Y:S01]  /*2af0*/  IMAD R116, R252, 0x2, R112 ;  /* 0x00000002fc747824 */ /* 0x000fe200078e0270 */
[----:B------:R-:W-:Y:S01]  /*2b00*/  IABS R21, R15 ;  /* 0x0000000f00157213 */ /* 0x000fe20000000000 */
[----:B------:R-:W-:Y:S01]  /*2b10*/  @!P2 IMAD.IADD R11, R11, 0x1, -R6 ;  /* 0x000000010b0ba824 */ /* 0x000fe200078e0a06 */
[----:B------:R-:W-:Y:S01]  /*2b20*/  ISETP.GE.AND P5, PT, R14, RZ, PT ;  /* 0x000000ff0e00720c */ /* 0x000fe20003fa6270 */
[----:B------:R-:W-:Y:S01]  /*2b30*/  IMAD R169, R252, 0x2, R116 ;  /* 0x00000002fca97824 */ /* 0x000fe200078e0274 */
[----:B------:R-:W-:Y:S01]  /*2b40*/  ISETP.GE.AND P6, PT, R12, RZ, PT ;  /* 0x000000ff0c00720c */ /* 0x000fe20003fc6270 */
[C---:B------:R-:W-:Y:S01]  /*2b50*/  IMAD.HI.U32 R12, R8.reuse, R17, RZ ;  /* 0x00000011080c7227 */ /* 0x040fe200078e00ff */
[----:B------:R-:W-:Y:S01]  /*2b60*/  ISETP.GE.AND P2, PT, R15, RZ, PT ;  /* 0x000000ff0f00720c */ /* 0x000fe20003f46270 */
[----:B------:R-:W-:Y:S01]  /*2b70*/  STL [R1+0x3c], R112 ;  /* 0x00003c7001007387 */ /* 0x000fe20000100800 */
[----:B------:R-:W-:Y:S01]  /*2b80*/  IADD3 R14, R3, 0x33, RZ ;  /* 0x00000033030e7810 */ /* 0x000fe20007ffe0ff */
[----:B------:R-:W-:-:S02]  /*2b90*/  IMAD.HI.U32 R15, R8, R21, RZ ;  /* 0x00000015080f7227 */ /* 0x000fc400078e00ff */
[----:B------:R-:W-:Y:S01]  /*2ba0*/  STL [R1+0x38], R116 ;  /* 0x0000387401007387 */ /* 0x000fe20000100800 */
[----:B------:R-:W-:Y:S01]  /*2bb0*/  IABS R19, R14 ;  /* 0x0000000e00137213 */ /* 0x000fe20000000000 */
[----:B------:R-:W-:Y:S02]  /*2bc0*/  IMAD.MOV R12, RZ, RZ, -R12 ;  /* 0x000000ffff0c7224 */ /* 0x000fe400078e0a0c */
[----:B------:R-:W-:Y:S01]  /*2bd0*/  @!P3 IMAD.IADD R199, R199, 0x1, -R6 ;  /* 0x00000001c7c7b824 */ /* 0x000fe200078e0a06 */
[----:B------:R-:W-:Y:S01]  /*2be0*/  ISETP.GE.AND P3, PT, R16, RZ, PT ;  /* 0x000000ff1000720c */ /* 0x000fe20003f66270 */
[----:B------:R-:W-:Y:S01]  /*2bf0*/  IMAD.MOV R16, RZ, RZ, -R15 ;  /* 0x000000ffff107224 */ /* 0x000fe200078e0a0f */
[----:B------:R-:W-:Y:S01]  /*2c00*/  STL [R1+0x34], R169 ;  /* 0x000034a901007387 */ /* 0x000fe20000100800 */
[----:B------:R-:W-:Y:S01]  /*2c10*/  @!P1 IMAD.MOV R183, RZ, RZ, -R183 ;  /* 0x000000ffffb79224 */ /* 0x000fe200078e0ab7 */
[----:B------:R-:W-:Y:S01]  /*2c20*/  ISETP.GE.AND P1, PT, R20, RZ, PT ;  /* 0x000000ff1400720c */ /* 0x000fe20003f26270 */
[----:B------:R-:W-:Y:S01]  /*2c30*/  IMAD R15, R6, R12, R17 ;  /* 0x0000000c060f7224 */ /* 0x000fe200078e0211 */
[C---:B------:R-:W-:Y:S01]  /*2c40*/  IADD3 R20, R3.reuse, 0x37, RZ ;  /* 0x0000003703147810 */ /* 0x040fe20007ffe0ff */
[----:B------:R-:W-:Y:S01]  /*2c50*/  IMAD.MOV.U32 R203, RZ, RZ, R11 ;  /* 0x000000ffffcb7224 */ /* 0x000fe200078e000b */
[----:B------:R-:W-:Y:S01]  /*2c60*/  IADD3 R11, R3, 0x35, RZ ;  /* 0x00000035030b7810 */ /* 0x000fe20007ffe0ff */
[----:B------:R-:W-:Y:S01]  /*2c70*/  @!P0 IMAD.MOV R199, RZ, RZ, -R199 ;  /* 0x000000ffffc78224 */ /* 0x000fe200078e0ac7 */
[----:B------:R-:W-:Y:S01]  /*2c80*/  ISETP.GE.AND P0, PT, R14, RZ, PT ;  /* 0x000000ff0e00720c */ /* 0x000fe20003f06270 */
[----:B------:R-:W-:Y:S01]  /*2c90*/  @!P5 IMAD.MOV R203, RZ, RZ, -R203 ;  /* 0x000000ffffcbd224 */ /* 0x000fe200078e0acb */
[----:B------:R-:W-:Y:S01]  /*2ca0*/  ISETP.GT.U32.AND P5, PT, R6, R15, PT ;  /* 0x0000000f0600720c */ /* 0x000fe20003fa4070 */
[----:B------:R-:W-:Y:S01]  /*2cb0*/  IMAD.HI.U32 R14, R8, R19, RZ ;  /* 0x00000013080e7227 */ /* 0x000fe200078e00ff */
[----:B------:R-:W-:-:S03]  /*2cc0*/  IABS R25, R20 ;  /* 0x0000001400197213 */ /* 0x000fc60000000000 */
[----:B------:R-:W-:Y:S01]  /*2cd0*/  @!P1 IMAD.MOV R195, RZ, RZ, -R195 ;  /* 0x000000ffffc39224 */ /* 0x000fe200078e0ac3 */
[----:B------:R-:W-:Y:S01]  /*2ce0*/  ISETP.GT.U32.AND P1, PT, R6, R13, PT ;  /* 0x0000000d0600720c */ /* 0x000fe20003f24070 */
[----:B------:R-:W-:Y:S02]  /*2cf0*/  IMAD.MOV R14, RZ, RZ, -R14 ;  /* 0x000000ffff0e7224 */ /* 0x000fe400078e0a0e */
[----:B------:R-:W-:-:S04]  /*2d00*/  IMAD.HI.U32 R12, R8, R23, RZ ;  /* 0x00000017080c7227 */ /* 0x000fc800078e00ff */
[--C-:B------:R-:W-:Y:S02]  /*2d10*/  @!P5 IMAD.IADD R15, R15, 0x1, -R6.reuse ;  /* 0x000000010f0fd824 */ /* 0x100fe400078e0a06 */
[C---:B------:R-:W-:Y:S02]  /*2d20*/  IMAD R17, R6.reuse, R14, R19 ;  /* 0x0000000e06117224 */ /* 0x040fe400078e0213 */
[C---:B------:R-:W-:Y:S01]  /*2d30*/  IMAD R19, R6.reuse, R16, R21 ;  /* 0x0000001006137224 */ /* 0x040fe200078e0215 */
[----:B------:R-:W-:Y:S01]  /*2d40*/  ISETP.GT.U32.AND P5, PT, R6, R15, PT ;  /* 0x0000000f0600720c */ /* 0x000fe20003fa4070 */
[----:B------:R-:W-:Y:S01]  /*2d50*/  @!P1 IMAD.IADD R13, R13, 0x1, -R6 ;  /* 0x000000010d0d9824 */ /* 0x000fe200078e0a06 */
[----:B------:R-:W-:Y:S01]  /*2d60*/  IABS R21, R11 ;  /* 0x0000000b00157213 */ /* 0x000fe20000000000 */
[----:B------:R-:W-:Y:S02]  /*2d70*/  IMAD.MOV R12, RZ, RZ, -R12 ;  /* 0x000000ffff0c7224 */ /* 0x000fe400078e0a0c */
[----:B------:R-:W-:Y:S01]  /*2d80*/  IMAD.HI.U32 R16, R8, R27, RZ ;  /* 0x0000001b08107227 */ /* 0x000fe200078e00ff */
[----:B------:R-:W-:-:S03]  /*2d90*/  ISETP.GT.U32.AND P1, PT, R6, R13, PT ;  /* 0x0000000d0600720c */ /* 0x000fc60003f24070 */
[C---:B------:R-:W-:Y:S02]  /*2da0*/  IMAD R23, R6.reuse, R12, R23 ;  /* 0x0000000c06177224 */ /* 0x040fe400078e0217 */
[----:B------:R-:W-:Y:S02]  /*2db0*/  IMAD.MOV R16, RZ, RZ, -R16 ;  /* 0x000000ffff107224 */ /* 0x000fe400078e0a10 */
[--C-:B------:R-:W-:Y:S01]  /*2dc0*/  @!P5 IMAD.IADD R15, R15, 0x1, -R6.reuse ;  /* 0x000000010f0fd824 */ /* 0x100fe200078e0a06 */
[C---:B------:R-:W-:Y:S01]  /*2dd0*/  ISETP.GT.U32.AND P5, PT, R6.reuse, R17, PT ;  /* 0x000000110600720c */ /* 0x040fe20003fa4070 */
[----:B------:R-:W-:Y:S01]  /*2de0*/  IMAD R27, R6, R16, R27 ;  /* 0x00000010061b7224 */ /* 0x000fe200078e021b */
[----:B------:R-:W-:Y:S01]  /*2df0*/  IADD3 R16, R3, 0x39, RZ ;  /* 0x0000003903107810 */ /* 0x000fe20007ffe0ff */
[----:B------:R-:W-:Y:S02]  /*2e00*/  @!P6 IMAD.MOV R15, RZ, RZ, -R15 ;  /* 0x000000ffff0fe224 */ /* 0x000fe400078e0a0f */
[----:B------:R-:W-:Y:S01]  /*2e10*/  @!P1 IMAD.IADD R13, R13, 0x1, -R6 ;  /* 0x000000010d0d9824 */ /* 0x000fe200078e0a06 */
[----:B------:R-:W-:Y:S01]  /*2e20*/  ISETP.GE.AND P1, PT, R11, RZ, PT ;  /* 0x000000ff0b00720c */ /* 0x000fe20003f26270 */
[----:B------:R-:W-:Y:S01]  /*2e30*/  IMAD.HI.U32 R11, R8, R21, RZ ;  /* 0x00000015080b7227 */ /* 0x000fe200078e00ff */
[----:B------:R-:W-:-:S03]  /*2e40*/  IABS R29, R16 ;  /* 0x00000010001d7213 */ /* 0x000fc60000000000 */
[----:B------:R-:W-:Y:S02]  /*2e50*/  IMAD.MOV R11, RZ, RZ, -R11 ;  /* 0x000000ffff0b7224 */ /* 0x000fe400078e0a0b */
[----:B------:R-:W-:Y:S02]  /*2e60*/  @!P5 IMAD.IADD R17, R17, 0x1, -R6 ;  /* 0x000000011111d824 */ /* 0x000fe400078e0a06 */
[C---:B------:R-:W-:Y:S02]  /*2e70*/  IMAD R21, R6.reuse, R11, R21 ;  /* 0x0000000b06157224 */ /* 0x040fe400078e0215 */
[----:B------:R-:W-:Y:S01]  /*2e80*/  @!P3 IMAD.MOV R13, RZ, RZ, -R13 ;  /* 0x000000ffff0db224 */ /* 0x000fe200078e0a0d */
[----:B------:R-:W-:Y:S01]  /*2e90*/  ISETP.GT.U32.AND P5, PT, R6, R17, PT ;  /* 0x000000110600720c */ /* 0x000fe20003fa4070 */
[----:B------:R-:W-:Y:S01]  /*2ea0*/  IMAD.HI.U32 R14, R8, R25, RZ ;  /* 0x00000019080e7227 */ /* 0x000fe200078e00ff */
[C---:B------:R-:W-:Y:S02]  /*2eb0*/  ISETP.GT.U32.AND P6, PT, R6.reuse, R21, PT ;  /* 0x000000150600720c */ /* 0x040fe40003fc4070 */
[----:B------:R-:W-:Y:S01]  /*2ec0*/  ISETP.GT.U32.AND P3, PT, R6, R19, PT ;  /* 0x000000130600720c */ /* 0x000fe20003f64070 */
[----:B------:R-:W-:-:S02]  /*2ed0*/  IMAD.MOV R14, RZ, RZ, -R14 ;  /* 0x000000ffff0e7224 */ /* 0x000fc400078e0a0e */
[----:B------:R-:W-:-:S04]  /*2ee0*/  IMAD.HI.U32 R11, R8, R29, RZ ;  /* 0x0000001d080b7227 */ /* 0x000fc800078e00ff */
[C---:B------:R-:W-:Y:S02]  /*2ef0*/  IMAD R25, R6.reuse, R14, R25 ;  /* 0x0000000e06197224 */ /* 0x040fe400078e0219 */
[--C-:B------:R-:W-:Y:S01]  /*2f00*/  @!P5 IMAD.IADD R17, R17, 0x1, -R6.reuse ;  /* 0x000000011111d824 */ /* 0x100fe200078e0a06 */
[----:B------:R-:W-:Y:S01]  /*2f10*/  ISETP.GT.U32.AND P5, PT, R6, R23, PT ;  /* 0x000000170600720c */ /* 0x000fe20003fa4070 */
[--C-:B------:R-:W-:Y:S02]  /*2f20*/  @!P6 IMAD.IADD R21, R21, 0x1, -R6.reuse ;  /* 0x000000011515e824 */ /* 0x100fe400078e0a06 */
[----:B------:R-:W-:Y:S02]  /*2f30*/  @!P3 IMAD.IADD R19, R19, 0x1, -R6 ;  /* 0x000000011313b824 */ /* 0x000fe400078e0a06 */
[----:B------:R-:W-:Y:S01]  /*2f40*/  IMAD.HI.U32 R14, R8, R33, RZ ;  /* 0x00000021080e7227 */ /* 0x000fe200078e00ff */
[C---:B------:R-:W-:Y:S02]  /*2f50*/  ISETP.GT.U32.AND P6, PT, R6.reuse, R21, PT ;  /* 0x000000150600720c */ /* 0x040fe40003fc4070 */
[----:B------:R-:W-:Y:S01]  /*2f60*/  ISETP.GT.U32.AND P3, PT, R6, R19, PT ;  /* 0x000000130600720c */ /* 0x000fe20003f64070 */
[----:B------:R-:W-:-:S02]  /*2f70*/  IMAD.MOV R11, RZ, RZ, -R11 ;  /* 0x000000ffff0b7224 */ /* 0x000fc400078e0a0b */
[----:B------:R-:W-:Y:S02]  /*2f80*/  IMAD.MOV R14, RZ, RZ, -R14 ;  /* 0x000000ffff0e7224 */ /* 0x000fe400078e0a0e */
[--C-:B------:R-:W-:Y:S02]  /*2f90*/  @!P5 IMAD.IADD R23, R23, 0x1, -R6.reuse ;  /* 0x000000011717d824 */ /* 0x100fe400078e0a06 */
[C---:B------:R-:W-:Y:S02]  /*2fa0*/  IMAD R29, R6.reuse, R11, R29 ;  /* 0x0000000b061d7224 */ /* 0x040fe400078e021d */
[C---:B------:R-:W-:Y:S01]  /*2fb0*/  IMAD R33, R6.reuse, R14, R33 ;  /* 0x0000000e06217224 */ /* 0x040fe200078e0221 */
[C---:B------:R-:W-:Y:S01]  /*2fc0*/  ISETP.GT.U32.AND P5, PT, R6.reuse, R23, PT ;  /* 0x000000170600720c */ /* 0x040fe20003fa4070 */
[--C-:B------:R-:W-:Y:S01]  /*2fd0*/  @!P6 IMAD.IADD R21, R21, 0x1, -R6.reuse ;  /* 0x000000011515e824 */ /* 0x100fe200078e0a06 */
[C---:B------:R-:W-:Y:S01]  /*2fe0*/  ISETP.GT.U32.AND P6, PT, R6.reuse, R27, PT ;  /* 0x0000001b0600720c */ /* 0x040fe20003fc4070 */
[----:B------:R-:W-:Y:S01]  /*2ff0*/  @!P3 IMAD.IADD R19, R19, 0x1, -R6 ;  /* 0x000000011313b824 */ /* 0x000fe200078e0a06 */
[----:B------:R-:W-:Y:S01]  /*3000*/  ISETP.GT.U32.AND P3, PT, R6, R25, PT ;  /* 0x000000190600720c */ /* 0x000fe20003f64070 */
[----:B------:R-:W-:Y:S01]  /*3010*/  IMAD.HI.U32 R12, R8, R31, RZ ;  /* 0x0000001f080c7227 */ /* 0x000fe200078e00ff */
[----:B------:R-:W-:-:S03]  /*3020*/  IADD3 R14, R3, 0x3c, RZ ;  /* 0x0000003c030e7810 */ /* 0x000fc60007ffe0ff */
[----:B------:R-:W-:Y:S01]  /*3030*/  IMAD.MOV R12, RZ, RZ, -R12 ;  /* 0x000000ffff0c7224 */ /* 0x000fe200078e0a0c */
[----:B------:R-:W-:Y:S01]  /*3040*/  IABS R35, R14 ;  /* 0x0000000e00237213 */ /* 0x000fe20000000000 */
[----:B------:R-:W-:Y:S02]  /*3050*/  @!P2 IMAD.MOV R19, RZ, RZ, -R19 ;  /* 0x000000ffff13a224 */ /* 0x000fe400078e0a13 */
[--C-:B------:R-:W-:Y:S01]  /*3060*/  @!P5 IMAD.IADD R23, R23, 0x1, -R6.reuse ;  /* 0x000000011717d824 */ /* 0x100fe200078e0a06 */
[C---:B------:R-:W-:Y:S01]  /*3070*/  ISETP.GT.U32.AND P5, PT, R6.reuse, R29, PT ;  /* 0x0000001d0600720c */ /* 0x040fe20003fa4070 */
[----:B------:R-:W-:Y:S01]  /*3080*/  @!P6 IMAD.IADD R27, R27, 0x1, -R6 ;  /* 0x000000011b1be824 */ /* 0x000fe200078e0a06 */
[----:B------:R-:W-:Y:S01]  /*3090*/  ISETP.GT.U32.AND P6, PT, R6, R33, PT ;  /* 0x000000210600720c */ /* 0x000fe20003fc4070 */
[----:B------:R-:W-:-:S04]  /*30a0*/  IMAD.HI.U32 R11, R8, R35, RZ ;  /* 0x00000023080b7227 */ /* 0x000fc800078e00ff */
[C---:B------:R-:W-:Y:S02]  /*30b0*/  IMAD R31, R6.reuse, R12, R31 ;  /* 0x0000000c061f7224 */ /* 0x040fe400078e021f */
[----:B------:R-:W-:Y:S02]  /*30c0*/  @!P3 IMAD.IADD R25, R25, 0x1, -R6 ;  /* 0x000000011919b824 */ /* 0x000fe400078e0a06 */
[----:B------:R-:W-:Y:S01]  /*30d0*/  IMAD.MOV R12, RZ, RZ, -R11 ;  /* 0x000000ffff0c7224 */ /* 0x000fe200078e0a0b */
[----:B------:R-:W-:Y:S01]  /*30e0*/  ISETP.GT.U32.AND P3, PT, R6, R31, PT ;  /* 0x0000001f0600720c */ /* 0x000fe20003f64070 */
[----:B------:R-:W-:-:S04]  /*30f0*/  IMAD.HI.U32 R11, R8, R37, RZ ;  /* 0x00000025080b7227 */ /* 0x000fc800078e00ff */
[--C-:B------:R-:W-:Y:S01]  /*3100*/  @!P5 IMAD.IADD R29, R29, 0x1, -R6.reuse ;  /* 0x000000011d1dd824 */ /* 0x100fe200078e0a06 */
[C---:B------:R-:W-:Y:S01]  /*3110*/  ISETP.GT.U32.AND P5, PT, R6.reuse, R25, PT ;  /* 0x000000190600720c */ /* 0x040fe20003fa4070 */
[----:B------:R-:W-:Y:S02]  /*3120*/  IMAD.MOV R11, RZ, RZ, -R11 ;  /* 0x000000ffff0b7224 */ /* 0x000fe400078e0a0b */
[----:B------:R-:W-:Y:S02]  /*3130*/  @!P6 IMAD.IADD R33, R33, 0x1, -R6 ;  /* 0x000000012121e824 */ /* 0x000fe400078e0a06 */
[C---:B------:R-:W-:Y:S01]  /*3140*/  IMAD R37, R6.reuse, R11, R37 ;  /* 0x0000000b06257224 */ /* 0x040fe200078e0225 */
[----:B------:R-:W-:Y:S01]  /*3150*/  IABS R11, R3 ;  /* 0x00000003000b7213 */ /* 0x000fe20000000000 */
[C---:B------:R-:W-:Y:S01]  /*3160*/  IMAD R35, R6.reuse, R12, R35 ;  /* 0x0000000c06237224 */ /* 0x040fe200078e0223 */
[----:B------:R-:W-:Y:S01]  /*3170*/  ISETP.GT.U32.AND P2, PT, R6, R33, PT ;  /* 0x000000210600720c */ /* 0x000fe20003f44070 */
[----:B------:R-:W-:-:S04]  /*3180*/  IMAD.HI.U32 R12, R8, R39, RZ ;  /* 0x00000027080c7227 */ /* 0x000fc800078e00ff */
[----:B------:R-:W-:-:S04]  /*3190*/  IMAD.HI.U32 R8, R8, R11, RZ ;  /* 0x0000000b08087227 */ /* 0x000fc800078e00ff */
[----:B------:R-:W-:Y:S01]  /*31a0*/  @!P5 IMAD.IADD R25, R25, 0x1, -R6 ;  /* 0x000000011919d824 */ /* 0x000fe200078e0a06 */
[C---:B------:R-:W-:Y:S01]  /*31b0*/  ISETP.GT.U32.AND P5, PT, R6.reuse, R35, PT ;  /* 0x000000230600720c */ /* 0x040fe20003fa4070 */
[----:B------:R-:W-:Y:S01]  /*31c0*/  @!P0 IMAD.MOV R17, RZ, RZ, -R17 ;  /* 0x000000ffff118224 */ /* 0x000fe200078e0a11 */
[C---:B------:R-:W-:Y:S01]  /*31d0*/  ISETP.GT.U32.AND P0, PT, R6.reuse, R27, PT ;  /* 0x0000001b0600720c */ /* 0x040fe20003f04070 */
[----:B------:R-:W-:Y:S02]  /*31e0*/  IMAD.MOV R8, RZ, RZ, -R8 ;  /* 0x000000ffff087224 */ /* 0x000fe400078e0a08 */
[--C-:B------:R-:W-:Y:S01]  /*31f0*/  @!P3 IMAD.IADD R31, R31, 0x1, -R6.reuse ;  /* 0x000000011f1fb824 */ /* 0x100fe200078e0a06 */
[C---:B------:R-:W-:Y:S01]  /*3200*/  ISETP.GT.U32.AND P3, PT, R6.reuse, R29, PT ;  /* 0x0000001d0600720c */ /* 0x040fe20003f64070 */
[C---:B------:R-:W-:Y:S01]  /*3210*/  IMAD R11, R6.reuse, R8, R11 ;  /* 0x00000008060b7224 */ /* 0x040fe200078e020b */
[----:B------:R-:W-:Y:S01]  /*3220*/  IABS R8, R32 ;  /* 0x0000002000087213 */ /* 0x000fe20000000000 */
[----:B------:R-:W-:Y:S01]  /*3230*/  @!P2 IMAD.IADD R33, R33, 0x1, -R6 ;  /* 0x000000012121a824 */ /* 0x000fe200078e0a06 */
[C---:B------:R-:W-:Y:S01]  /*3240*/  ISETP.GT.U32.AND P6, PT, R6.reuse, R31, PT ;  /* 0x0000001f0600720c */ /* 0x040fe20003fc4070 */
[----:B------:R-:W-:Y:S01]  /*3250*/  IMAD.MOV R12, RZ, RZ, -R12 ;  /* 0x000000ffff0c7224 */ /* 0x000fe200078e0a0c */
[----:B------:R-:W-:Y:S01]  /*3260*/  ISETP.GT.U32.AND P2, PT, R6, R11, PT ;  /* 0x0000000b0600720c */ /* 0x000fe20003f44070 */
[--C-:B------:R-:W-:Y:S01]  /*3270*/  @!P5 IMAD.IADD R35, R35, 0x1, -R6.reuse ;  /* 0x000000012323d824 */ /* 0x100fe200078e0a06 */
[----:B------:R-:W-:Y:S01]  /*3280*/  ISETP.GE.AND P5, PT, R20, RZ, PT ;  /* 0x000000ff1400720c */ /* 0x000fe20003fa6270 */
[----:B------:R-:W-:Y:S01]  /*3290*/  @!P0 IMAD.IADD R27, R27, 0x1, -R6 ;  /* 0x000000011b1b8824 */ /* 0x000fe200078e0a06 */
[----:B------:R-:W-:Y:S01]  /*32a0*/  ISETP.GT.U32.AND P0, PT, R6, R37, PT ;  /* 0x000000250600720c */ /* 0x000fe20003f04070 */
[----:B------:R-:W-:-:S02]  /*32b0*/  IMAD R160, R252, 0x2, R169 ;  /* 0x00000002fca07824 */ /* 0x000fc400078e02a9 */
[----:B------:R-:W-:Y:S01]  /*32c0*/  @!P3 IMAD.IADD R29, R29, 0x1, -R6 ;  /* 0x000000011d1db824 */ /* 0x000fe200078e0a06 */
[----:B------:R-:W-:Y:S01]  /*32d0*/  ISETP.GE.AND P3, PT, R18, RZ, PT ;  /* 0x000000ff1200720c */ /* 0x000fe20003f66270 */
[----:B------:R-:W-:Y:S01]  /*32e0*/  IMAD R39, R6, R12, R39 ;  /* 0x0000000c06277224 */ /* 0x000fe200078e0227 */
[----:B------:R-:W-:Y:S01]  /*32f0*/  STL [R1+0x30], R160 ;  /* 0x000030a001007387 */ /* 0x000fe20000100800 */
[----:B------:R-:W-:Y:S02]  /*3300*/  IMAD R41, R252, 0x2, R160 ;  /* 0x00000002fc297824 */ /* 0x000fe400078e02a0 */
[--C-:B------:R-:W-:Y:S01]  /*3310*/  @!P2 IMAD.IADD R11, R11, 0x1, -R6.reuse ;  /* 0x000000010b0ba824 */ /* 0x100fe200078e0a06 */
[----:B------:R-:W-:Y:S01]  /*3320*/  ISETP.GE.AND P2, PT, R16, RZ, PT ;  /* 0x000000ff1000720c */ /* 0x000fe20003f46270 */
[--C-:B------:R-:W-:Y:S01]  /*3330*/  @!P6 IMAD.IADD R31, R31, 0x1, -R6.reuse ;  /* 0x000000011f1fe824 */ /* 0x100fe200078e0a06 */
[C---:B------:R-:W-:Y:S01]  /*3340*/  ISETP.GT.U32.AND P6, PT, R6.reuse, R39, PT ;  /* 0x000000270600720c */ /* 0x040fe20003fc4070 */
[----:B------:R-:W-:Y:S01]  /*3350*/  @!P5 IMAD.MOV R25, RZ, RZ, -R25 ;  /* 0x000000ffff19d224 */ /* 0x000fe200078e0a19 */
[----:B------:R-:W-:Y:S01]  /*3360*/  ISETP.GT.U32.AND P5, PT, R6, R11, PT ;  /* 0x0000000b0600720c */ /* 0x000fe20003fa4070 */
[----:B------:R-:W-:Y:S01]  /*3370*/  @!P0 IMAD.IADD R37, R37, 0x1, -R6 ;  /* 0x0000000125258824 */ /* 0x000fe200078e0a06 */
[----:B------:R-:W-:Y:S01]  /*3380*/  ISETP.GE.AND P0, PT, R22, RZ, PT ;  /* 0x000000ff1600720c */ /* 0x000fe20003f06270 */
[----:B------:R-:W-:Y:S01]  /*3390*/  IMAD.HI.U32 R9, R9, R8, RZ ;  /* 0x0000000809097227 */ /* 0x000fe200078e00ff */
[----:B------:R-:W-:Y:S03]  /*33a0*/  STL [R1+0x164], R32 ;  /* 0x0001642001007387 */ /* 0x000fe60000100800 */
[----:B------:R-:W-:Y:S01]  /*33b0*/  IMAD R43, R252, 0x2, R41 ;  /* 0x00000002fc2b7824 */ /* 0x000fe200078e0229 */
[----:B------:R1:W-:Y:S01]  /*33c0*/  STL [R1+0x190], R3 ;  /* 0x0001900301007387 */ /* 0x0003e20000100800 */
[----:B------:R-:W-:Y:S01]  /*33d0*/  @!P3 IMAD.MOV R23, RZ, RZ, -R23 ;  /* 0x000000ffff17b224 */ /* 0x000fe200078e0a17 */
[----:B------:R-:W-:Y:S01]  /*33e0*/  ISETP.GT.U32.AND P3, PT, R6, R37, PT ;  /* 0x000000250600720c */ /* 0x000fe20003f64070 */
[----:B------:R-:W-:-:S02]  /*33f0*/  IMAD.MOV R9, RZ, RZ, -R9 ;  /* 0x000000ffff097224 */ /* 0x000fc400078e0a09 */
[C---:B------:R-:W-:Y:S02]  /*3400*/  IMAD R45, R252.reuse, 0x2, R43 ;  /* 0x00000002fc2d7824 */ /* 0x040fe400078e022b */
[----:B------:R-:W-:Y:S02]  /*3410*/  IMAD R8, R5, R9, R8 ;  /* 0x0000000905087224 */ /* 0x000fe400078e0208 */
[----:B------:R-:W-:Y:S02]  /*3420*/  IMAD R47, R252, 0x2, R45 ;  /* 0x00000002fc2f7824 */ /* 0x000fe400078e022d */
[--C-:B------:R-:W-:Y:S01]  /*3430*/  @!P6 IMAD.IADD R39, R39, 0x1, -R6.reuse ;  /* 0x000000012727e824 */ /* 0x100fe200078e0a06 */
[----:B------:R-:W-:Y:S01]  /*3440*/  ISETP.GE.AND P6, PT, R34, c[0x0][0x180], PT ;  /* 0x0000600022007a0c */ /* 0x000fe20003fc6270 */
[--C-:B------:R-:W-:Y:S01]  /*3450*/  @!P5 IMAD.IADD R11, R11, 0x1, -R6.reuse ;  /* 0x000000010b0bd824 */ /* 0x100fe200078e0a06 */
[----:B------:R-:W-:Y:S01]  /*3460*/  ISETP.GT.U32.AND P5, PT, R5, R8, PT ;  /* 0x000000080500720c */ /* 0x000fe20003fa4070 */
[----:B------:R-:W-:Y:S01]  /*3470*/  IMAD R49, R252, 0x2, R47 ;  /* 0x00000002fc317824 */ /* 0x000fe200078e022f */
[----:B------:R-:W-:Y:S01]  /*3480*/  SEL R7, R4, RZ, !P6 ;  /* 0x000000ff04077207 */ /* 0x000fe20007000000 */
[----:B------:R-:W-:Y:S01]  /*3490*/  @!P1 IMAD.MOV R21, RZ, RZ, -R21 ;  /* 0x000000ffff159224 */ /* 0x000fe200078e0a15 */
[C---:B------:R-:W-:Y:S01]  /*34a0*/  ISETP.GT.U32.AND P1, PT, R6.reuse, R35, PT ;  /* 0x000000230600720c */ /* 0x040fe20003f24070 */
[----:B------:R-:W-:Y:S01]  /*34b0*/  @!P0 IMAD.MOV R27, RZ, RZ, -R27 ;  /* 0x000000ffff1b8224 */ /* 0x000fe200078e0a1b */
[----:B------:R-:W-:Y:S01]  /*34c0*/  ISETP.GT.U32.AND P0, PT, R6, R39, PT ;  /* 0x000000270600720c */ /* 0x000fe20003f04070 */
[----:B------:R-:W-:Y:S01]  /*34d0*/  IMAD R51, R252, 0x2, R49 ;  /* 0x00000002fc337824 */ /* 0x000fe200078e0231 */
[----:B------:R-:W-:Y:S01]  /*34e0*/  ISETP.NE.U32.AND P6, PT, R7, RZ, PT ;  /* 0x000000ff0700720c */ /* 0x000fe20003fc5070 */
[----:B------:R-:W-:Y:S01]  /*34f0*/  @!P3 IMAD.IADD R37, R37, 0x1, -R6 ;  /* 0x000000012525b824 */ /* 0x000fe200078e0a06 */
[----:B------:R-:W-:Y:S01]  /*3500*/  ISETP.GE.AND P3, PT, R24, RZ, PT ;  /* 0x000000ff1800720c */ /* 0x000fe20003f66270 */
[----:B------:R-:W-:-:S02]  /*3510*/  IMAD R53, R252, 0x2, R51 ;  /* 0x00000002fc357824 */ /* 0x000fc400078e0233 */
[----:B------:R-:W-:Y:S01]  /*3520*/  @!P5 IMAD.IADD R8, R8, 0x1, -R5 ;  /* 0x000000010808d824 */ /* 0x000fe200078e0a05 */
[----:B------:R-:W-:Y:S01]  /*3530*/  ISETP.GE.AND P5, PT, R165, c[0x0][0x180], PT ;  /* 0x00006000a5007a0c */ /* 0x000fe20003fa6270 */
[C---:B------:R-:W-:Y:S02]  /*3540*/  IMAD R55, R252.reuse, 0x2, R53 ;  /* 0x00000002fc377824 */ /* 0x040fe400078e0235 */
[--C-:B------:R-:W-:Y:S01]  /*3550*/  @!P1 IMAD.IADD R35, R35, 0x1, -R6.reuse ;  /* 0x0000000123239824 */ /* 0x100fe200078e0a06 */
[----:B------:R-:W-:Y:S01]  /*3560*/  ISETP.GE.AND P1, PT, R3, RZ, PT ;  /* 0x000000ff0300720c */ /* 0x000fe20003f26270 */
[----:B------:R-:W-:Y:S02]  /*3570*/  IMAD R57, R252, 0x2, R55 ;  /* 0x00000002fc397824 */ /* 0x000fe400078e0237 */
[----:B------:R-:W-:Y:S01]  /*3580*/  @!P0 IMAD.IADD R39, R39, 0x1, -R6 ;  /* 0x0000000127278824 */ /* 0x000fe200078e0a06 */
[----:B------:R-:W-:Y:S01]  /*3590*/  SEL R6, R4, RZ, !P5 ;  /* 0x000000ff04067207 */ /* 0x000fe20006800000 */
[----:B------:R-:W-:Y:S01]  /*35a0*/  @!P3 IMAD.MOV R31, RZ, RZ, -R31 ;  /* 0x000000ffff1fb224 */ /* 0x000fe200078e0a1f */
[----:B------:R-:W-:Y:S01]  /*35b0*/  ISETP.GE.AND P5, PT, R30, RZ, PT ;  /* 0x000000ff1e00720c */ /* 0x000fe20003fa6270 */
[----:B------:R-:W-:Y:S01]  /*35c0*/  IMAD R59, R252, 0x2, R57 ;  /* 0x00000002fc3b7824 */ /* 0x000fe200078e0239 */
[----:B------:R-:W-:Y:S01]  /*35d0*/  ISETP.GT.U32.AND P3, PT, R5, R8, PT ;  /* 0x000000080500720c */ /* 0x000fe20003f64070 */
[----:B------:R-:W-:Y:S01]  /*35e0*/  @!P2 IMAD.MOV R29, RZ, RZ, -R29 ;  /* 0x000000ffff1da224 */ /* 0x000fe200078e0a1d */
[----:B------:R-:W-:Y:S01]  /*35f0*/  ISETP.GE.AND P2, PT, R26, RZ, PT ;  /* 0x000000ff1a00720c */ /* 0x000fe20003f46270 */
[----:B------:R-:W-:Y:S01]  /*3600*/  IMAD R61, R252, 0x2, R59 ;  /* 0x00000002fc3d7824 */ /* 0x000fe200078e023b */
[----:B------:R-:W-:Y:S01]  /*3610*/  ISETP.GE.AND P0, PT, R14, RZ, PT ;  /* 0x000000ff0e00720c */ /* 0x000fe20003f06270 */
[----:B------:R-:W-:Y:S01]  /*3620*/  @!P1 IMAD.MOV R11, RZ, RZ, -R11 ;  /* 0x000000ffff0b9224 */ /* 0x000fe200078e0a0b */
[----:B------:R-:W-:Y:S01]  /*3630*/  ISETP.GE.AND P1, PT, R28, RZ, PT ;  /* 0x000000ff1c00720c */ /* 0x000fe20003f26270 */
[----:B------:R-:W-:-:S02]  /*3640*/  IMAD R63, R252, 0x2, R61 ;  /* 0x00000002fc3f7824 */ /* 0x000fc400078e023d */
[----:B------:R-:W-:Y:S02]  /*3650*/  IMAD.SHL.U32 R170, R157, 0x4, RZ ;  /* 0x000000049daa7824 */ /* 0x000fe400078e00ff */
[----:B------:R-:W-:Y:S01]  /*3660*/  @!P5 IMAD.MOV R39, RZ, RZ, -R39 ;  /* 0x000000ffff27d224 */ /* 0x000fe200078e0a27 */
[----:B------:R-:W-:Y:S01]  /*3670*/  ISETP.GE.AND P5, PT, R32, RZ, PT ;  /* 0x000000ff2000720c */ /* 0x000fe20003fa6270 */
[----:B------:R-:W-:Y:S02]  /*3680*/  IMAD R65, R252, 0x2, R63 ;  /* 0x00000002fc417824 */ /* 0x000fe400078e023f */
[----:B------:R-:W-:Y:S01]  /*3690*/  @!P3 IMAD.IADD R8, R8, 0x1, -R5 ;  /* 0x000000010808b824 */ /* 0x000fe200078e0a05 */
[----:B------:R-:W-:Y:S01]  /*36a0*/  ISETP.NE.AND P3, PT, RZ, c[0x0][0x178], PT ;  /* 0x00005e00ff007a0c */ /* 0x000fe20003f65270 */
[----:B------:R-:W-:Y:S02]  /*36b0*/  IMAD R67, R252, 0x2, R65 ;  /* 0x00000002fc437824 */ /* 0x000fe400078e0241 */
[----:B------:R-:W-:Y:S01]  /*36c0*/  @!P2 IMAD.MOV R33, RZ, RZ, -R33 ;  /* 0x000000ffff21a224 */ /* 0x000fe200078e0a21 */
[----:B------:R-:W-:Y:S01]  /*36d0*/  ISETP.GE.AND P2, PT, R164, c[0x0][0x180], PT ;  /* 0x00006000a4007a0c */ /* 0x000fe20003f46270 */
[----:B------:R-:W-:-:S02]  /*36e0*/  IMAD R73, R252, 0x2, R67 ;  /* 0x00000002fc497824 */ /* 0x000fc400078e0243 */
[----:B------:R-:W-:Y:S01]  /*36f0*/  @!P0 IMAD.MOV R35, RZ, RZ, -R35 ;  /* 0x000000ffff238224 */ /* 0x000fe200078e0a23 */
[----:B------:R-:W-:Y:S01]  /*3700*/  SEL R7, R4, RZ, !P2 ;  /* 0x000000ff04077207 */ /* 0x000fe20005000000 */
[----:B------:R-:W-:Y:S01]  /*3710*/  IMAD R81, R252, 0x2, R73 ;  /* 0x00000002fc517824 */ /* 0x000fe200078e0249 */
[----:B------:R-:W-:Y:S01]  /*3720*/  ISETP.NE.U32.AND P2, PT, R6, RZ, PT ;  /* 0x000000ff0600720c */ /* 0x000fe20003f45070 */
[----:B------:R-:W-:Y:S01]  /*3730*/  @!P5 IMAD.MOV R8, RZ, RZ, -R8 ;  /* 0x000000ffff08d224 */ /* 0x000fe200078e0a08 */
[----:B------:R-:W-:Y:S01]  /*3740*/  LOP3.LUT R6, RZ, c[0x0][0x17c], RZ, 0x33, !PT ;  /* 0x00005f00ff067a12 */ /* 0x000fe200078e33ff */
[C---:B------:R-:W-:Y:S01]  /*3750*/  IMAD R83, R252.reuse, 0x2, R81 ;  /* 0x00000002fc537824 */ /* 0x040fe200078e0251 */
[----:B------:R-:W-:Y:S01]  /*3760*/  @!P3 LOP3.LUT R8, RZ, c[0x0][0x178], RZ, 0x33, !PT ;  /* 0x00005e00ff08ba12 */ /* 0x000fe200078e33ff */
[----:B------:R-:W-:Y:S01]  /*3770*/  @!P1 IMAD.MOV R37, RZ, RZ, -R37 ;  /* 0x000000ffff259224 */ /* 0x000fe200078e0a25 */
[----:B------:R-:W-:Y:S01]  /*3780*/  ISETP.NE.AND P1, PT, RZ, c[0x0][0x17c], PT ;  /* 0x00005f00ff007a0c */ /* 0x000fe20003f25270 */
[----:B------:R-:W-:Y:S01]  /*3790*/  IMAD R87, R252, 0x2, R83 ;  /* 0x00000002fc577824 */ /* 0x000fe200078e0253 */
[----:B------:R-:W-:Y:S01]  /*37a0*/  ISETP.NE.U32.AND P0, PT, R7, RZ, PT ;  /* 0x000000ff0700720c */ /* 0x000fe20003f05070 */
[----:B------:R-:W-:Y:S01]  /*37b0*/  IMAD R5, R8, c[0x0][0x184], RZ ;  /* 0x0000610008057a24 */ /* 0x000fe200078e02ff */
[----:B------:R-:W-:Y:S01]  /*37c0*/  SEL R156, R6, R11, !P1 ;  /* 0x0000000b069c7207 */ /* 0x000fe20004800000 */
[----:B------:R-:W-:Y:S01]  /*37d0*/  IMAD R93, R252, 0x2, R87 ;  /* 0x00000002fc5d7824 */ /* 0x000fe200078e0257 */
[----:B------:R-:W-:Y:S01]  /*37e0*/  SEL R125, R6, R125, !P1 ;  /* 0x0000007d067d7207 */ /* 0x000fe20004800000 */
[----:B-1----:R-:W-:Y:S01]  /*37f0*/  IMAD.SHL.U32 R3, R5, 0x4, RZ ;  /* 0x0000000405037824 */ /* 0x002fe200078e00ff */
[----:B------:R1:W-:Y:S01]  /*3800*/  STL [R1+0x80], R5 ;  /* 0x0000800501007387 */ /* 0x0003e20000100800 */
[----:B------:R-:W-:Y:S01]  /*3810*/  IMAD R97, R252, 0x2, R93 ;  /* 0x00000002fc617824 */ /* 0x000fe200078e025d */
[----:B------:R-:W-:Y:S01]  /*3820*/  SEL R126, R6, R126, !P1 ;  /* 0x0000007e067e7207 */ /* 0x000fe20004800000 */
[----:B------:R-:W-:Y:S01]  /*3830*/  IMAD.SHL.U32 R108, R119, 0x4, RZ ;  /* 0x00000004776c7824 */ /* 0x000fe200078e00ff */
[----:B------:R-:W-:Y:S01]  /*3840*/  IADD3 R118, P3, R3, c[0x0][0x160], RZ ;  /* 0x0000580003767a10 */ /* 0x000fe20007f7e0ff */
[----:B------:R-:W-:Y:S01]  /*3850*/  IMAD R99, R252, 0x2, R97 ;  /* 0x00000002fc637824 */ /* 0x000fe200078e0261 */
[----:B------:R-:W-:Y:S01]  /*3860*/  SEL R128, R6, R128, !P1 ;  /* 0x0000008006807207 */ /* 0x000fe20004800000 */
[----:B------:R2:W-:Y:S01]  /*3870*/  STL [R1+0x18c], R3 ;  /* 0x00018c0301007387 */ /* 0x0005e20000100800 */
[----:B------:R-:W-:Y:S01]  /*3880*/  LEA R76, P5, R41, R118, 0x2 ;  /* 0x00000076294c7211 */ /* 0x000fe200078a10ff */
[----:B------:R-:W-:Y:S01]  /*3890*/  IMAD R103, R252, 0x2, R99 ;  /* 0x00000002fc677824 */ /* 0x000fe200078e0263 */
[----:B-1----:R-:W-:-:S02]  /*38a0*/  LEA.HI.X.SX32 R5, R5, c[0x0][0x164], 0x2, P3 ;  /* 0x0000590005057a11 */ /* 0x002fc400018f16ff */
[----:B------:R-:W-:Y:S01]  /*38b0*/  LEA R30, P3, R43, R118, 0x2 ;  /* 0x000000762b1e7211 */ /* 0x000fe200078610ff */
[----:B------:R-:W-:Y:S01]  /*38c0*/  IMAD R107, R252, 0x2, R103 ;  /* 0x00000002fc6b7824 */ /* 0x000fe200078e0267 */
[C---:B------:R-:W-:Y:S02]  /*38d0*/  SEL R129, R6.reuse, R129, !P1 ;  /* 0x0000008106817207 */ /* 0x040fe40004800000 */
[----:B------:R-:W-:Y:S01]  /*38e0*/  SEL R130, R6, R130, !P1 ;  /* 0x0000008206827207 */ /* 0x000fe20004800000 */
[----:B------:R-:W-:Y:S01]  /*38f0*/  IMAD R9, R252, 0x2, R107 ;  /* 0x00000002fc097824 */ /* 0x000fe200078e026b */
[----:B------:R-:W-:Y:S01]  /*3900*/  SEL R132, R6, R132, !P1 ;  /* 0x0000008406847207 */ /* 0x000fe20004800000 */
[----:B--2---:R-:W-:Y:S01]  /*3910*/  IMAD.SHL.U32 R3, R158, 0x4, RZ ;  /* 0x000000049e037824 */ /* 0x004fe200078e00ff */
[----:B------:R-:W-:Y:S01]  /*3920*/  SEL R133, R6, R133, !P1 ;  /* 0x0000008506857207 */ /* 0x000fe20004800000 */
[----:B------:R-:W-:Y:S01]  /*3930*/  IMAD R11, R252, 0x2, R9 ;  /* 0x00000002fc0b7824 */ /* 0x000fe200078e0209 */
[----:B------:R-:W-:-:S02]  /*3940*/  SEL R134, R6, R134, !P1 ;  /* 0x0000008606867207 */ /* 0x000fc40004800000 */
[C---:B------:R-:W-:Y:S01]  /*3950*/  SEL R136, R6.reuse, R136, !P1 ;  /* 0x0000008806887207 */ /* 0x040fe20004800000 */
[----:B------:R1:W-:Y:S01]  /*3960*/  STL [R1+0x74], R3 ;  /* 0x0000740301007387 */ /* 0x0003e20000100800 */
[C---:B------:R-:W-:Y:S02]  /*3970*/  SEL R137, R6.reuse, R137, !P1 ;  /* 0x0000008906897207 */ /* 0x040fe40004800000 */
[C---:B------:R-:W-:Y:S01]  /*3980*/  SEL R138, R6.reuse, R138, !P1 ;  /* 0x0000008a068a7207 */ /* 0x040fe20004800000 */
[----:B------:R-:W-:Y:S01]  /*3990*/  STL [R1+0x70], R170 ;  /* 0x000070aa01007387 */ /* 0x000fe20000100800 */
[C---:B------:R-:W-:Y:S02]  /*39a0*/  SEL R140, R6.reuse, R140, !P1 ;  /* 0x0000008c068c7207 */ /* 0x040fe40004800000 */
[C---:B------:R-:W-:Y:S01]  /*39b0*/  SEL R141, R6.reuse, R141, !P1 ;  /* 0x0000008d068d7207 */ /* 0x040fe20004800000 */
[----:B------:R2:W-:Y:S01]  /*39c0*/  STL [R1+0x6c], R108 ;  /* 0x00006c6c01007387 */ /* 0x0005e20000100800 */
[----:B------:R-:W-:-:S02]  /*39d0*/  SEL R142, R6, R142, !P1 ;  /* 0x0000008e068e7207 */ /* 0x000fc40004800000 */
[C---:B------:R-:W-:Y:S02]  /*39e0*/  SEL R144, R6.reuse, R144, !P1 ;  /* 0x0000009006907207 */ /* 0x040fe40004800000 */
[C---:B------:R-:W-:Y:S02]  /*39f0*/  SEL R145, R6.reuse, R145, !P1 ;  /* 0x0000009106917207 */ /* 0x040fe40004800000 */
[C---:B------:R-:W-:Y:S02]  /*3a00*/  SEL R146, R6.reuse, R146, !P1 ;  /* 0x0000009206927207 */ /* 0x040fe40004800000 */
[C---:B------:R-:W-:Y:S02]  /*3a10*/  SEL R148, R6.reuse, R148, !P1 ;  /* 0x0000009406947207 */ /* 0x040fe40004800000 */
[C---:B------:R-:W-:Y:S02]  /*3a20*/  SEL R149, R6.reuse, R149, !P1 ;  /* 0x0000009506957207 */ /* 0x040fe40004800000 */
        /* <DEDUP_REMOVED lines=9> */
[C---:B------:R-:W-:Y:S01]  /*3ac0*/  SEL R127, R6.reuse, R127, !P1 ;  /* 0x0000007f067f7207 */ /* 0x040fe20004800000 */
[----:B------:R-:W-:Y:S01]  /*3ad0*/  IMAD R178, R121, c[0x0][0x190], RZ ;  /* 0x0000640079b27a24 */ /* 0x000fe200078e02ff */
[C---:B------:R-:W-:Y:S02]  /*3ae0*/  SEL R131, R6.reuse, R131, !P1 ;  /* 0x0000008306837207 */ /* 0x040fe40004800000 */
[C---:B------:R-:W-:Y:S01]  /*3af0*/  SEL R135, R6.reuse, R135, !P1 ;  /* 0x0000008706877207 */ /* 0x040fe20004800000 */
[----:B------:R-:W-:Y:S01]  /*3b00*/  IMAD R182, R127, c[0x0][0x190], RZ ;  /* 0x000064007fb67a24 */ /* 0x000fe200078e02ff */
[----:B------:R-:W-:-:S02]  /*3b10*/  SEL R139, R6, R139, !P1 ;  /* 0x0000008b068b7207 */ /* 0x000fc40004800000 */
[C---:B------:R-:W-:Y:S01]  /*3b20*/  SEL R143, R6.reuse, R143, !P1 ;  /* 0x0000008f068f7207 */ /* 0x040fe20004800000 */
[----:B------:R-:W-:Y:S01]  /*3b30*/  IMAD R186, R135, c[0x0][0x190], RZ ;  /* 0x0000640087ba7a24 */ /* 0x000fe200078e02ff */
        /* <DEDUP_REMOVED lines=15> */
[----:B------:R-:W-:Y:S01]  /*3c30*/  SEL R207, R6, R13, !P1 ;  /* 0x0000000d06cf7207 */ /* 0x000fe20004800000 */
[----:B------:R-:W-:Y:S01]  /*3c40*/  IMAD R13, R252, 0x2, R11 ;  /* 0x00000002fc0d7824 */ /* 0x000fe200078e020b */
[----:B------:R-:W-:-:S02]  /*3c50*/  SEL R211, R6, R15, !P1 ;  /* 0x0000000f06d37207 */ /* 0x000fc40004800000 */
[----:B------:R-:W-:Y:S01]  /*3c60*/  SEL R215, R6, R17, !P1 ;  /* 0x0000001106d77207 */ /* 0x000fe20004800000 */
[----:B------:R-:W-:Y:S01]  /*3c70*/  IMAD R15, R252, 0x2, R13 ;  /* 0x00000002fc0f7824 */ /* 0x000fe200078e020d */
[C---:B------:R-:W-:Y:S02]  /*3c80*/  SEL R219, R6.reuse, R19, !P1 ;  /* 0x0000001306db7207 */ /* 0x040fe40004800000 */
[----:B------:R-:W-:Y:S01]  /*3c90*/  SEL R223, R6, R21, !P1 ;  /* 0x0000001506df7207 */ /* 0x000fe20004800000 */
[----:B------:R-:W-:Y:S01]  /*3ca0*/  IMAD R17, R252, 0x2, R15 ;  /* 0x00000002fc117824 */ /* 0x000fe200078e020f */
        /* <DEDUP_REMOVED lines=13> */
[----:B------:R-:W-:Y:S02]  /*3d80*/  SEL R243, R6, R243, !P1 ;  /* 0x000000f306f37207 */ /* 0x000fe40004800000 */
[-C--:B------:R-:W-:Y:S01]  /*3d90*/  LEA.HI.X.SX32 R77, R41, R5.reuse, 0x2, P5 ;  /* 0x00000005294d7211 */ /* 0x080fe200028f16ff */
[C---:B------:R-:W-:Y:S01]  /*3da0*/  IMAD R41, R252.reuse, 0x2, R37 ;  /* 0x00000002fc297824 */ /* 0x040fe200078e0225 */
[-C--:B------:R-:W-:Y:S02]  /*3db0*/  LEA R6, P5, R45, R118.reuse, 0x2 ;  /* 0x000000762d067211 */ /* 0x080fe400078a10ff */
[-C--:B------:R-:W-:Y:S02]  /*3dc0*/  LEA.HI.X.SX32 R31, R43, R5.reuse, 0x2, P3 ;  /* 0x000000052b1f7211 */ /* 0x080fe400018f16ff */
[-C--:B------:R-:W-:Y:S02]  /*3dd0*/  LEA R38, P3, R47, R118.reuse, 0x2 ;  /* 0x000000762f267211 */ /* 0x080fe400078610ff */
[----:B------:R-:W-:Y:S01]  /*3de0*/  LEA.HI.X.SX32 R7, R45, R5, 0x2, P5 ;  /* 0x000000052d077211 */ /* 0x000fe200028f16ff */
[----:B------:R-:W-:Y:S01]  /*3df0*/  IMAD R45, R252, 0x2, R41 ;  /* 0x00000002fc2d7824 */ /* 0x000fe200078e0229 */
[----:B------:R-:W-:-:S02]  /*3e00*/  LEA R104, P5, R49, R118, 0x2 ;  /* 0x0000007631687211 */ /* 0x000fc400078a10ff */
[-C--:B------:R-:W-:Y:S02]  /*3e10*/  LEA.HI.X.SX32 R39, R47, R5.reuse, 0x2, P3 ;  /* 0x000000052f277211 */ /* 0x080fe400018f16ff */
[-C--:B------:R-:W-:Y:S02]  /*3e20*/  LEA R18, P3, R51, R118.reuse, 0x2 ;  /* 0x0000007633127211 */ /* 0x080fe400078610ff */
[-C--:B------:R-:W-:Y:S02]  /*3e30*/  LEA.HI.X.SX32 R105, R49, R5.reuse, 0x2, P5 ;  /* 0x0000000531697211 */ /* 0x080fe400028f16ff */
[-C--:B------:R-:W-:Y:S02]  /*3e40*/  LEA R94, P5, R53, R118.reuse, 0x2 ;  /* 0x00000076355e7211 */ /* 0x080fe400078a10ff */
[----:B------:R-:W-:Y:S01]  /*3e50*/  LEA.HI.X.SX32 R19, R51, R5, 0x2, P3 ;  /* 0x0000000533137211 */ /* 0x000fe200018f16ff */
[----:B------:R-:W-:Y:S01]  /*3e60*/  IMAD R51, R252, 0x2, R45 ;  /* 0x00000002fc337824 */ /* 0x000fe200078e022d */
[----:B------:R-:W-:-:S02]  /*3e70*/  LEA R42, P3, R55, R118, 0x2 ;  /* 0x00000076372a7211 */ /* 0x000fc400078610ff */
[-C--:B------:R-:W-:Y:S01]  /*3e80*/  LEA.HI.X.SX32 R95, R53, R5.reuse, 0x2, P5 ;  /* 0x00000005355f7211 */ /* 0x080fe200028f16ff */
[C---:B------:R-:W-:Y:S01]  /*3e90*/  IMAD R53, R252.reuse, 0x2, R51 ;  /* 0x00000002fc357824 */ /* 0x040fe200078e0233 */
[-C--:B------:R-:W-:Y:S02]  /*3ea0*/  LEA R90, P5, R57, R118.reuse, 0x2 ;  /* 0x00000076395a7211 */ /* 0x080fe400078a10ff */
[-C--:B------:R-:W-:Y:S01]  /*3eb0*/  LEA.HI.X.SX32 R43, R55, R5.reuse, 0x2, P3 ;  /* 0x00000005372b7211 */ /* 0x080fe200018f16ff */
[C---:B------:R-:W-:Y:S01]  /*3ec0*/  IMAD R55, R252.reuse, 0x2, R53 ;  /* 0x00000002fc377824 */ /* 0x040fe200078e0235 */
        /* <DEDUP_REMOVED lines=8> */
[----:B------:R-:W-:Y:S02]  /*3f50*/  LEA.HI.X.SX32 R71, R63, R5, 0x2, P3 ;  /* 0x000000053f477211 */ /* 0x000fe400018f16ff */
        /* <DEDUP_REMOVED lines=35> */
[-C--:B------:R-:W-:Y:S01]  /*4190*/  LEA.HI.X.SX32 R25, R17, R5.reuse, 0x2, P3 ;  /* 0x0000000511197211 */ /* 0x080fe200018f16ff */
[C---:B------:R-:W-:Y:S01]  /*41a0*/  IMAD R17, R252.reuse, 0x2, R15 ;  /* 0x00000002fc117824 */ /* 0x040fe200078e020f */
[-C--:B------:R-:W-:Y:S02]  /*41b0*/  LEA R20, P3, R27, R118.reuse, 0x2 ;  /* 0x000000761b147211 */ /* 0x080fe400078610ff */
[-C--:B------:R-:W-:Y:S02]  /*41c0*/  LEA.HI.X.SX32 R9, R21, R5.reuse, 0x2, P5 ;  /* 0x0000000515097211 */ /* 0x080fe400028f16ff */
[----:B------:R-:W-:Y:S01]  /*41d0*/  LEA.HI.X.SX32 R21, R27, R5, 0x2, P3 ;  /* 0x000000051b157211 */ /* 0x000fe200018f16ff */
[----:B------:R-:W-:Y:S01]  /*41e0*/  IMAD R27, R252, 0x2, R17 ;  /* 0x00000002fc1b7824 */ /* 0x000fe200078e0211 */
[-C--:B------:R-:W-:Y:S02]  /*41f0*/  LEA R32, P5, R33, R118.reuse, 0x2 ;  /* 0x0000007621207211 */ /* 0x080fe400078a10ff */
[----:B------:R-:W-:-:S02]  /*4200*/  LEA R60, P3, R37, R118, 0x2 ;  /* 0x00000076253c7211 */ /* 0x000fc400078610ff */
[-C--:B------:R-:W-:Y:S02]  /*4210*/  LEA.HI.X.SX32 R33, R33, R5.reuse, 0x2, P5 ;  /* 0x0000000521217211 */ /* 0x080fe400028f16ff */
[-C--:B------:R-:W-:Y:S01]  /*4220*/  LEA.HI.X.SX32 R61, R37, R5.reuse, 0x2, P3 ;  /* 0x00000005253d7211 */ /* 0x080fe200018f16ff */
[----:B------:R-:W-:Y:S01]  /*4230*/  IMAD R37, R252, 0x2, R27 ;  /* 0x00000002fc257824 */ /* 0x000fe200078e021b */
[-C--:B------:R-:W-:Y:S02]  /*4240*/  LEA R46, P5, R41, R118.reuse, 0x2 ;  /* 0x00000076292e7211 */ /* 0x080fe400078a10ff */
[----:B------:R-:W-:Y:S02]  /*4250*/  LEA R58, P3, R45, R118, 0x2 ;  /* 0x000000762d3a7211 */ /* 0x000fe400078610ff */
[-C--:B------:R-:W-:Y:S02]  /*4260*/  LEA.HI.X.SX32 R47, R41, R5.reuse, 0x2, P5 ;  /* 0x00000005292f7211 */ /* 0x080fe400028f16ff */
[----:B------:R-:W-:-:S02]  /*4270*/  LEA.HI.X.SX32 R59, R45, R5, 0x2, P3 ;  /* 0x000000052d3b7211 */ /* 0x000fc400018f16ff */
[-C--:B------:R-:W-:Y:S02]  /*4280*/  LEA R10, P5, R51, R118.reuse, 0x2 ;  /* 0x00000076330a7211 */ /* 0x080fe400078a10ff */
[-C--:B------:R-:W-:Y:S02]  /*4290*/  LEA R40, P3, R53, R118.reuse, 0x2 ;  /* 0x0000007635287211 */ /* 0x080fe400078610ff */
[-C--:B------:R-:W-:Y:S01]  /*42a0*/  LEA.HI.X.SX32 R11, R51, R5.reuse, 0x2, P5 ;  /* 0x00000005330b7211 */ /* 0x080fe200028f16ff */
[C---:B------:R-:W-:Y:S01]  /*42b0*/  IMAD R51, R252.reuse, 0x2, R37 ;  /* 0x00000002fc337824 */ /* 0x040fe200078e0225 */
[----:B------:R-:W-:Y:S02]  /*42c0*/  LEA.HI.X.SX32 R41, R53, R5, 0x2, P3 ;  /* 0x0000000535297211 */ /* 0x000fe400018f16ff */
[-C--:B------:R-:W-:Y:S01]  /*42d0*/  LEA R106, P5, R55, R118.reuse, 0x2 ;  /* 0x00000076376a7211 */ /* 0x080fe200078a10ff */
[----:B------:R-:W-:Y:S01]  /*42e0*/  IMAD R53, R252, 0x2, R51 ;  /* 0x00000002fc357824 */ /* 0x000fe200078e0233 */
[----:B------:R-:W-:-:S02]  /*42f0*/  LEA R82, P3, R57, R118, 0x2 ;  /* 0x0000007639527211 */ /* 0x000fc400078610ff */
[-C--:B------:R-:W-:Y:S01]  /*4300*/  LEA.HI.X.SX32 R107, R55, R5.reuse, 0x2, P5 ;  /* 0x00000005376b7211 */ /* 0x080fe200028f16ff */
[C---:B------:R-:W-:Y:S01]  /*4310*/  IMAD R109, R252.reuse, 0x2, R53 ;  /* 0x00000002fc6d7824 */ /* 0x040fe200078e0235 */
[-C--:B------:R-:W-:Y:S02]  /*4320*/  LEA.HI.X.SX32 R83, R57, R5.reuse, 0x2, P3 ;  /* 0x0000000539537211 */ /* 0x080fe400018f16ff */
[-C--:B------:R-:W-:Y:S01]  /*4330*/  LEA R102, P5, R97, R118.reuse, 0x2 ;  /* 0x0000007661667211 */ /* 0x080fe200078a10ff */
[C---:B------:R-:W-:Y:S01]  /*4340*/  IMAD R111, R252.reuse, 0x2, R109 ;  /* 0x00000002fc6f7824 */ /* 0x040fe200078e026d */
[----:B------:R-:W-:Y:S02]  /*4350*/  LEA R56, P3, R99, R118, 0x2 ;  /* 0x0000007663387211 */ /* 0x000fe400078610ff */
[-C--:B------:R-:W-:Y:S01]  /*4360*/  LEA.HI.X.SX32 R103, R97, R5.reuse, 0x2, P5 ;  /* 0x0000000561677211 */ /* 0x080fe200028f16ff */
[----:B------:R-:W-:Y:S01]  /*4370*/  IMAD R113, R252, 0x2, R111 ;  /* 0x00000002fc717824 */ /* 0x000fe200078e026f */
[----:B------:R-:W-:-:S02]  /*4380*/  LEA.HI.X.SX32 R57, R99, R5, 0x2, P3 ;  /* 0x0000000563397211 */ /* 0x000fc400018f16ff */
[-C--:B------:R-:W-:Y:S01]  /*4390*/  LEA R98, P5, R13, R118.reuse, 0x2 ;  /* 0x000000760d627211 */ /* 0x080fe200078a10ff */
[----:B------:R-:W-:Y:S01]  /*43a0*/  IMAD R115, R252, 0x2, R113 ;  /* 0x00000002fc737824 */ /* 0x000fe200078e0271 */
[-C--:B------:R-:W-:Y:S02]  /*43b0*/  LEA R54, P3, R15, R118.reuse, 0x2 ;  /* 0x000000760f367211 */ /* 0x080fe400078610ff */
[-C--:B------:R-:W-:Y:S02]  /*43c0*/  LEA.HI.X.SX32 R99, R13, R5.reuse, 0x2, P5 ;  /* 0x000000050d637211 */ /* 0x080fe400028f16ff */
[----:B------:R-:W-:Y:S02]  /*43d0*/  LEA.HI.X.SX32 R55, R15, R5, 0x2, P3 ;  /* 0x000000050f377211 */ /* 0x000fe400018f16ff */
[-C--:B------:R-:W-:Y:S02]  /*43e0*/  LEA R96, P5, R17, R118.reuse, 0x2 ;  /* 0x0000007611607211 */ /* 0x080fe400078a10ff */
[----:B------:R-:W-:-:S02]  /*43f0*/  LEA R12, P3, R27, R118, 0x2 ;  /* 0x000000761b0c7211 */ /* 0x000fc400078610ff */
[-C--:B------:R-:W-:Y:S02]  /*4400*/  LEA.HI.X.SX32 R97, R17, R5.reuse, 0x2, P5 ;  /* 0x0000000511617211 */ /* 0x080fe400028f16ff */
[-C--:B------:R-:W-:Y:S02]  /*4410*/  LEA.HI.X.SX32 R13, R27, R5.reuse, 0x2, P3 ;  /* 0x000000051b0d7211 */ /* 0x080fe400018f16ff */
[-C--:B------:R-:W-:Y:S02]  /*4420*/  LEA R44, P5, R37, R118.reuse, 0x2 ;  /* 0x00000076252c7211 */ /* 0x080fe400078a10ff */
[----:B------:R-:W-:Y:S02]  /*4430*/  LEA R50, P3, R51, R118, 0x2 ;  /* 0x0000007633327211 */ /* 0x000fe400078610ff */
[-C--:B------:R-:W-:Y:S02]  /*4440*/  LEA.HI.X.SX32 R45, R37, R5.reuse, 0x2, P5 ;  /* 0x00000005252d7211 */ /* 0x080fe400028f16ff */
[----:B------:R-:W-:-:S02]  /*4450*/  LEA.HI.X.SX32 R51, R51, R5, 0x2, P3 ;  /* 0x0000000533337211 */ /* 0x000fc400018f16ff */
[-C--:B------:R-:W-:Y:S02]  /*4460*/  LEA R16, P5, R53, R118.reuse, 0x2 ;  /* 0x0000007635107211 */ /* 0x080fe400078a10ff */
[-C--:B------:R-:W-:Y:S02]  /*4470*/  LEA R14, P3, R109, R118.reuse, 0x2 ;  /* 0x000000766d0e7211 */ /* 0x080fe400078610ff */
[-C--:B------:R-:W-:Y:S02]  /*4480*/  LEA.HI.X.SX32 R17, R53, R5.reuse, 0x2, P5 ;  /* 0x0000000535117211 */ /* 0x080fe400028f16ff */
[----:B------:R-:W-:Y:S01]  /*4490*/  LEA.HI.X.SX32 R15, R109, R5, 0x2, P3 ;  /* 0x000000056d0f7211 */ /* 0x000fe200018f16ff */
[----:B------:R-:W-:Y:S01]  /*44a0*/  IMAD.SHL.U32 R109, R117, 0x4, RZ ;  /* 0x00000004756d7824 */ /* 0x000fe200078e00ff */
[-C--:B------:R-:W-:Y:S02]  /*44b0*/  LEA R26, P5, R111, R118.reuse, 0x2 ;  /* 0x000000766f1a7211 */ /* 0x080fe400078a10ff */
[----:B------:R-:W-:-:S02]  /*44c0*/  LEA R52, P3, R113, R118, 0x2 ;  /* 0x0000007671347211 */ /* 0x000fc400078610ff */
[-C--:B------:R-:W-:Y:S01]  /*44d0*/  LEA.HI.X.SX32 R27, R111, R5.reuse, 0x2, P5 ;  /* 0x000000056f1b7211 */ /* 0x080fe200028f16ff */
[----:B------:R-:W-:Y:S01]  /*44e0*/  STL [R1+0x68], R109 ;  /* 0x0000686d01007387 */ /* 0x000fe20000100800 */
[-C--:B------:R-:W-:Y:S02]  /*44f0*/  LEA.HI.X.SX32 R53, R113, R5.reuse, 0x2, P3 ;  /* 0x0000000571357211 */ /* 0x080fe400018f16ff */
[CC--:B------:R-:W-:Y:S02]  /*4500*/  LEA R36, P5, R115.reuse, R118.reuse, 0x2 ;  /* 0x0000007673247211 */ /* 0x0c0fe400078a10ff */
[----:B------:R-:W-:Y:S02]  /*4510*/  IADD3 R192, P3, R176, R118, RZ ;  /* 0x00000076b0c07210 */ /* 0x000fe40007f7e0ff */
[-C--:B------:R-:W-:Y:S02]  /*4520*/  LEA.HI.X.SX32 R37, R115, R5.reuse, 0x2, P5 ;  /* 0x0000000573257211 */ /* 0x080fe400028f16ff */
[----:B------:R-:W-:-:S02]  /*4530*/  LEA.HI.X.SX32 R193, R173, R5, 0x2, P3 ;  /* 0x00000005adc17211 */ /* 0x000fc400018f16ff */
[-C--:B------:R-:W-:Y:S01]  /*4540*/  IADD3 R180, P5, R174, R118.reuse, RZ ;  /* 0x00000076aeb47210 */ /* 0x080fe20007fbe0ff */
[----:B------:R-:W-:Y:S01]  /*4550*/  IMAD R174, R120, c[0x0][0x190], RZ ;  /* 0x0000640078ae7a24 */ /* 0x000fe200078e02ff */
[-C--:B------:R-:W-:Y:S01]  /*4560*/  IADD3 R188, P3, R3, R118.reuse, RZ ;  /* 0x0000007603bc7210 */ /* 0x080fe20007f7e0ff */
[----:B-1----:R-:W-:Y:S01]  /*4570*/  IMAD.SHL.U32 R3, R110, 0x4, RZ ;  /* 0x000000046e037824 */ /* 0x002fe200078e00ff */
[-C--:B------:R-:W-:Y:S01]  /*4580*/  LEA.HI.X.SX32 R181, R172, R5.reuse, 0x2, P5 ;  /* 0x00000005acb57211 */ /* 0x080fe200028f16ff */
[----:B------:R-:W-:Y:S01]  /*4590*/  STL.64 [R1+0x28], R192 ;  /* 0x000028c001007387 */ /* 0x000fe20000100a00 */
[-C--:B------:R-:W-:Y:S02]  /*45a0*/  LEA.HI.X.SX32 R189, R158, R5.reuse, 0x2, P3 ;  /* 0x000000059ebd7211 */ /* 0x080fe400018f16ff */
[-C--:B------:R-:W-:Y:S01]  /*45b0*/  IADD3 R176, P5, R170, R118.reuse, RZ ;  /* 0x00000076aab07210 */ /* 0x080fe20007fbe0ff */
[----:B------:R1:W-:Y:S01]  /*45c0*/  STL [R1+0x64], R3 ;  /* 0x0000640301007387 */ /* 0x0003e20000100800 */
[-C--:B------:R-:W-:Y:S01]  /*45d0*/  IADD3 R184, P3, R108, R118.reuse, RZ ;  /* 0x000000766cb87210 */ /* 0x080fe20007f7e0ff */
[----:B--2---:R-:W-:Y:S01]  /*45e0*/  IMAD.SHL.U32 R108, R114, 0x4, RZ ;  /* 0x00000004726c7824 */ /* 0x004fe200078e00ff */
[-C--:B------:R-:W-:Y:S01]  /*45f0*/  LEA.HI.X.SX32 R177, R157, R5.reuse, 0x2, P5 ;  /* 0x000000059db17211 */ /* 0x080fe200028f16ff */
[----:B------:R-:W-:Y:S01]  /*4600*/  STL.64 [R1+0x20], R180 ;  /* 0x000020b401007387 */ /* 0x000fe20000100a00 */
[-C--:B------:R-:W-:Y:S01]  /*4610*/  LEA.HI.X.SX32 R185, R119, R5.reuse, 0x2, P3 ;  /* 0x0000000577b97211 */ /* 0x080fe200018f16ff */
[----:B------:R-:W-:Y:S01]  /*4620*/  IMAD R119, R252, 0x2, R115 ;  /* 0x00000002fc777824 */ /* 0x000fe200078e0273 */
[-C--:B------:R-:W-:Y:S01]  /*4630*/  IADD3 R248, P3, R3, R118.reuse, RZ ;  /* 0x0000007603f87210 */ /* 0x080fe20007f7e0ff */
[----:B------:R-:W-:Y:S01]  /*4640*/  STL.64 [R1+0x18], R188 ;  /* 0x000018bc01007387 */ /* 0x000fe20000100a00 */
[-C--:B------:R-:W-:Y:S01]  /*4650*/  IADD3 R172, P5, R109, R118.reuse, RZ ;  /* 0x000000766dac7210 */ /* 0x080fe20007fbe0ff */
[----:B-1----:R-:W-:Y:S01]  /*4660*/  IMAD.SHL.U32 R3, R112, 0x4, RZ ;  /* 0x0000000470037824 */ /* 0x002fe200078e00ff */
[-C--:B------:R-:W-:Y:S01]  /*4670*/  LEA.HI.X.SX32 R249, R110, R5.reuse, 0x2, P3 ;  /* 0x000000056ef97211 */ /* 0x080fe200018f16ff */
[----:B------:R1:W-:Y:S01]  /*4680*/  STL [R1+0x60], R108 ;  /* 0x0000606c01007387 */ /* 0x0003e20000100800 */
[----:B------:R-:W-:Y:S01]  /*4690*/  LEA.HI.X.SX32 R173, R117, R5, 0x2, P5 ;  /* 0x0000000575ad7211 */ /* 0x000fe200028f16ff */
[----:B------:R-:W-:Y:S01]  /*46a0*/  IMAD R170, R154, c[0x0][0x190], RZ ;  /* 0x000064009aaa7a24 */ /* 0x000fe200078e02ff */
[----:B------:R-:W-:Y:S01]  /*46b0*/  IADD3 R110, P3, R3, R118, RZ ;  /* 0x00000076036e7210 */ /* 0x000fe20007f7e0ff */
[----:B------:R-:W-:Y:S01]  /*46c0*/  STL.64 [R1+0x10], R176 ;  /* 0x000010b001007387 */ /* 0x000fe20000100a00 */
[----:B------:R-:W-:-:S02]  /*46d0*/  ISETP.GE.AND P1, PT, R162, c[0x0][0x180], PT ;  /* 0x00006000a2007a0c */ /* 0x000fc40003f26270 */
[-C--:B------:R-:W-:Y:S01]  /*46e0*/  LEA.HI.X.SX32 R111, R112, R5.reuse, 0x2, P3 ;  /* 0x00000005706f7211 */ /* 0x080fe200018f16ff */
[----:B------:R-:W-:Y:S01]  /*46f0*/  STL.64 [R1+0x8], R184 ;  /* 0x000008b801007387 */ /* 0x000fe20000100a00 */
[----:B------:R-:W-:Y:S02]  /*4700*/  SEL R157, R4, RZ, !P1 ;  /* 0x000000ff049d7207 */ /* 0x000fe40004800000 */
[----:B-1----:R-:W-:Y:S01]  /*4710*/  IADD3 R108, P5, R108, R118, RZ ;  /* 0x000000766c6c7210 */ /* 0x002fe20007fbe0ff */
[----:B------:R1:W-:Y:S03]  /*4720*/  STL [R1+0x58], R3 ;  /* 0x0000580301007387 */ /* 0x0003e60000100800 */
[----:B------:R-:W-:Y:S01]  /*4730*/  LEA.HI.X.SX32 R109, R114, R5, 0x2, P5 ;  /* 0x00000005726d7211 */ /* 0x000fe200028f16ff */
[----:B------:R-:W-:Y:S01]  /*4740*/  STL.64 [R1], R172 ;  /* 0x000000ac01007387 */ /* 0x000fe20000100a00 */
[----:B------:R-:W-:Y:S01]  /*4750*/  IMAD.SHL.U32 R114, R169, 0x4, RZ ;  /* 0x00000004a9727824 */ /* 0x000fe200078e00ff */
[----:B------:R-:W-:-:S02]  /*4760*/  ISETP.GE.AND P5, PT, R161, c[0x0][0x180], PT ;  /* 0x00006000a1007a0c */ /* 0x000fc40003fa6270 */
[----:B------:R2:W-:Y:S01]  /*4770*/  LDGSTS.E [R2], [R192.64], P4 ;  /* 0x00000000c0027fae */ /* 0x0005e2000a121860 */
[----:B-1----:R-:W-:Y:S01]  /*4780*/  IMAD.SHL.U32 R3, R116, 0x4, RZ ;  /* 0x0000000474037824 */ /* 0x002fe200078e00ff */
[----:B------:R-:W-:Y:S02]  /*4790*/  SEL R158, R4, RZ, !P5 ;  /* 0x000000ff049e7207 */ /* 0x000fe40006800000 */
[----:B------:R1:W-:Y:S02]  /*47a0*/  LDGSTS.E [R2+0x400], [R188.64], P2 ;  /* 0x00400000bc027fae */ /* 0x0003e40009121860 */
[----:B------:R-:W-:Y:S02]  /*47b0*/  IADD3 R112, P3, R3, R118, RZ ;  /* 0x0000007603707210 */ /* 0x000fe40007f7e0ff */
[----:B------:R3:W-:Y:S01]  /*47c0*/  STL [R1+0x54], R3 ;  /* 0x0000540301007387 */ /* 0x0007e20000100800 */
[----:B------:R-:W-:Y:S02]  /*47d0*/  ISETP.NE.U32.AND P5, PT, R158, RZ, PT ;  /* 0x000000ff9e00720c */ /* 0x000fe40003fa5070 */
[----:B------:R-:W-:Y:S01]  /*47e0*/  LEA.HI.X.SX32 R113, R116, R5, 0x2, P3 ;  /* 0x0000000574717211 */ /* 0x000fe200018f16ff */
[----:B------:R4:W-:Y:S01]  /*47f0*/  STL [R1+0x50], R114 ;  /* 0x0000507201007387 */ /* 0x0009e20000100800 */
[----:B------:R-:W-:-:S03]  /*4800*/  LOP3.LUT R158, R0, 0x2c, RZ, 0xfc, !PT ;  /* 0x0000002c009e7812 */ /* 0x000fc600078efcff */
[----:B------:R1:W-:Y:S01]  /*4810*/  LDGSTS.E [R2+0x800], [R184.64], P0 ;  /* 0x00800000b8027fae */ /* 0x0003e20008121860 */
[----:B---3--:R-:W-:Y:S01]  /*4820*/  IMAD.SHL.U32 R3, R160, 0x4, RZ ;  /* 0x00000004a0037824 */ /* 0x008fe200078e00ff */
[----:B----4-:R-:W-:-:S04]  /*4830*/  IADD3 R114, P3, R114, R118, RZ ;  /* 0x0000007672727210 */ /* 0x010fc80007f7e0ff */
[----:B------:R3:W-:Y:S01]  /*4840*/  STL [R1+0x4c], R3 ;  /* 0x00004c0301007387 */ /* 0x0007e20000100800 */
[-C--:B------:R-:W-:Y:S02]  /*4850*/  IADD3 R116, P1, R3, R118.reuse, RZ ;  /* 0x0000007603747210 */ /* 0x080fe40007f3e0ff */
[-C--:B------:R-:W-:Y:S01]  /*4860*/  LEA.HI.X.SX32 R115, R169, R5.reuse, 0x2, P3 ;  /* 0x00000005a9737211 */ /* 0x080fe200018f16ff */
[----:B------:R-:W-:Y:S01]  /*4870*/  STL.64 [R1+0x1b8], R248 ;  /* 0x0001b8f801007387 */ /* 0x000fe20000100a00 */
[C---:B------:R-:W-:Y:S02]  /*4880*/  LEA R118, P3, R119.reuse, R118, 0x2 ;  /* 0x0000007677767211 */ /* 0x040fe400078610ff */
[-C--:B------:R-:W-:Y:S01]  /*4890*/  LEA.HI.X.SX32 R117, R160, R5.reuse, 0x2, P1 ;  /* 0x00000005a0757211 */ /* 0x080fe200008f16ff */
[----:B------:R-:W-:Y:S01]  /*48a0*/  STL.64 [R1+0x1c0], R110 ;  /* 0x0001c06e01007387 */ /* 0x000fe20000100a00 */
[----:B------:R-:W-:Y:S02]  /*48b0*/  LOP3.LUT R160, R0, 0x14, RZ, 0xfc, !PT ;  /* 0x0000001400a07812 */ /* 0x000fe400078efcff */
[----:B------:R-:W-:Y:S01]  /*48c0*/  LEA.HI.X.SX32 R119, R119, R5, 0x2, P3 ;  /* 0x0000000577777211 */ /* 0x000fe200018f16ff */
[----:B------:R4:W-:Y:S01]  /*48d0*/  STL.64 [R1+0x1c8], R114 ;  /* 0x0001c87201007387 */ /* 0x0009e20000100a00 */
[----:B------:R-:W-:-:S02]  /*48e0*/  ISETP.NE.U32.AND P1, PT, R157, RZ, PT ;  /* 0x000000ff9d00720c */ /* 0x000fc40003f25070 */
[----:B------:R-:W-:Y:S01]  /*48f0*/  ISETP.GE.AND P3, PT, R160, c[0x0][0x180], PT ;  /* 0x00006000a0007a0c */ /* 0x000fe20003f66270 */
[----:B------:R-:W-:Y:S01]  /*4900*/  STL [R1+0x1b4], R77 ;  /* 0x0001b44d01007387 */ /* 0x000fe20000100800 */
[C---:B---3--:R-:W-:Y:S02]  /*4910*/  LOP3.LUT R3, R0.reuse, 0x18, RZ, 0xfc, !PT ;  /* 0x0000001800037812 */ /* 0x048fe400078efcff */
[----:B------:R-:W-:Y:S01]  /*4920*/  LOP3.LUT R169, R0, 0x1c, RZ, 0xfc, !PT ;  /* 0x0000001c00a97812 */ /* 0x000fe200078efcff */
[----:B------:R-:W-:Y:S01]  /*4930*/  STL [R1+0x1b0], R95 ;  /* 0x0001b05f01007387 */ /* 0x000fe20000100800 */
[----:B------:R-:W-:Y:S02]  /*4940*/  SEL R5, R4, RZ, !P3 ;  /* 0x000000ff04057207 */ /* 0x000fe40005800000 */
[----:B------:R-:W-:Y:S01]  /*4950*/  ISETP.GE.AND P4, PT, R3, c[0x0][0x180], PT ;  /* 0x0000600003007a0c */ /* 0x000fe20003f86270 */
[----:B------:R3:W-:Y:S01]  /*4960*/  STL [R1+0x1ac], R91 ;  /* 0x0001ac5b01007387 */ /* 0x0007e20000100800 */
[----:B------:R-:W-:-:S02]  /*4970*/  ISETP.GE.AND P3, PT, R169, c[0x0][0x180], PT ;  /* 0x00006000a9007a0c */ /* 0x000fc40003f66270 */
[----:B------:R-:W-:Y:S01]  /*4980*/  LOP3.LUT R3, R0, 0x20, RZ, 0xfc, !PT ;  /* 0x0000002000037812 */ /* 0x000fe200078efcff */
[----:B------:R1:W-:Y:S01]  /*4990*/  LDGSTS.E [R2+0xc00], [R248.64], P1 ;  /* 0x00c00000f8027fae */ /* 0x0003e20008921860 */
[----:B------:R-:W-:Y:S02]  /*49a0*/  ISETP.NE.U32.AND P2, PT, R5, RZ, PT ;  /* 0x000000ff0500720c */ /* 0x000fe40003f45070 */
[C---:B------:R-:W-:Y:S01]  /*49b0*/  SEL R157, R4.reuse, RZ, !P4 ;  /* 0x000000ff049d7207 */ /* 0x040fe20006000000 */
[----:B------:R1:W-:Y:S01]  /*49c0*/  LDGSTS.E [R2+0x1000], [R110.64], P5 ;  /* 0x010000006e027fae */ /* 0x0003e2000a921860 */
[----:B------:R-:W-:Y:S02]  /*49d0*/  SEL R5, R4, RZ, !P3 ;  /* 0x000000ff04057207 */ /* 0x000fe40005800000 */
[----:B------:R-:W-:Y:S01]  /*49e0*/  LOP3.LUT R169, R0, 0x24, RZ, 0xfc, !PT ;  /* 0x0000002400a97812 */ /* 0x000fe200078efcff */
[----:B------:R1:W-:Y:S01]  /*49f0*/  STL [R1+0x1a8], R75 ;  /* 0x0001a84b01007387 */ /* 0x0003e20000100800 */
[----:B------:R-:W-:-:S02]  /*4a00*/  ISETP.GE.AND P4, PT, R3, c[0x0][0x180], PT ;  /* 0x0000600003007a0c */ /* 0x000fc40003f86270 */
[----:B------:R-:W-:Y:S01]  /*4a10*/  ISETP.NE.U32.AND P3, PT, R157, RZ, PT ;  /* 0x000000ff9d00720c */ /* 0x000fe20003f65070 */
[----:B------:R1:W-:Y:S01]  /*4a20*/  STL [R1+0x1a4], R87 ;  /* 0x0001a45701007387 */ /* 0x0003e20000100800 */
[----:B------:R-:W-:Y:S02]  /*4a30*/  ISETP.NE.U32.AND P0, PT, R5, RZ, PT ;  /* 0x000000ff0500720c */ /* 0x000fe40003f05070 */
[----:B------:R-:W-:Y:S01]  /*4a40*/  ISETP.GE.AND P1, PT, R169, c[0x0][0x180], PT ;  /* 0x00006000a9007a0c */ /* 0x000fe20003f26270 */
[----:B------:R4:W-:Y:S01]  /*4a50*/  LDGSTS.E [R2+0x1400], [R114.64], P2 ;  /* 0x0140000072027fae */ /* 0x0009e20009121860 */
[----:B------:R-:W-:Y:S01]  /*4a60*/  SEL R157, R4, RZ, !P4 ;  /* 0x000000ff049d7207 */ /* 0x000fe20006000000 */
[----:B------:R-:W-:Y:S01]  /*4a70*/  IMAD R169, R130, c[0x0][0x190], RZ ;  /* 0x0000640082a97a24 */ /* 0x000fe200078e02ff */
[----:B------:R-:W-:Y:S01]  /*4a80*/  LOP3.LUT R3, R0, 0x28, RZ, 0xfc, !PT ;  /* 0x0000002800037812 */ /* 0x000fe200078efcff */
[----:B------:R-:W-:Y:S01]  /*4a90*/  STL [R1+0x1a0], R47 ;  /* 0x0001a02f01007387 */ /* 0x000fe20000100800 */
[----:B------:R-:W-:-:S02]  /*4aa0*/  SEL R5, R4, RZ, !P1 ;  /* 0x000000ff04057207 */ /* 0x000fc40004800000 */
[----:B------:R-:W-:Y:S01]  /*4ab0*/  ISETP.NE.U32.AND P4, PT, R157, RZ, PT ;  /* 0x000000ff9d00720c */ /* 0x000fe20003f85070 */
[----:B------:R1:W-:Y:S01]  /*4ac0*/  LDGSTS.E [R2+0x1800], [R76.64], P3 ;  /* 0x018000004c027fae */ /* 0x0003e20009921860 */
[----:B------:R-:W-:Y:S02]  /*4ad0*/  ISETP.GE.AND P5, PT, R3, c[0x0][0x180], PT ;  /* 0x0000600003007a0c */ /* 0x000fe40003fa6270 */
[----:B------:R-:W-:Y:S01]  /*4ae0*/  LOP3.LUT R3, R0, 0x30, RZ, 0xfc, !PT ;  /* 0x0000003000037812 */ /* 0x000fe200078efcff */
[----:B------:R2:W-:Y:S01]  /*4af0*/  LDGSTS.E [R2+0x1c00], [R6.64], P0 ;  /* 0x01c0000006027fae */ /* 0x0005e20008121860 */
[----:B------:R-:W-:Y:S01]  /*4b00*/  ISETP.GE.AND P1, PT, R158, c[0x0][0x180], PT ;  /* 0x000060009e007a0c */ /* 0x000fe20003f26270 */
[----:B----4-:R-:W-:Y:S01]  /*4b10*/  IMAD R115, R137, c[0x0][0x190], RZ ;  /* 0x0000640089737a24 */ /* 0x010fe200078e02ff */
[----:B------:R-:W-:Y:S01]  /*4b20*/  ISETP.NE.U32.AND P2, PT, R5, RZ, PT ;  /* 0x000000ff0500720c */ /* 0x000fe20003f45070 */
[----:B------:R4:W-:Y:S01]  /*4b30*/  STL [R1+0x19c], R107 ;  /* 0x00019c6b01007387 */ /* 0x0009e20000100800 */
[----:B------:R-:W-:Y:S01]  /*4b40*/  SEL R157, R4, RZ, !P5 ;  /* 0x000000ff049d7207 */ /* 0x000fe20006800000 */
[----:B------:R-:W-:Y:S01]  /*4b50*/  IMAD R114, R142, c[0x0][0x190], RZ ;  /* 0x000064008e727a24 */ /* 0x000fe200078e02ff */
[----:B------:R-:W-:Y:S01]  /*4b60*/  ISETP.GE.AND P5, PT, R3, c[0x0][0x180], PT ;  /* 0x0000600003007a0c */ /* 0x000fe20003fa6270 */
[----:B------:R2:W-:Y:S01]  /*4b70*/  LDGSTS.E [R2+0x2000], [R104.64], P4 ;  /* 0x0200000068027fae */ /* 0x0005e2000a121860 */
[----:B------:R-:W-:Y:S01]  /*4b80*/  SEL R5, R4, RZ, !P1 ;  /* 0x000000ff04057207 */ /* 0x000fe20004800000 */
[----:B------:R-:W-:Y:S01]  /*4b90*/  IMAD R158, R146, c[0x0][0x190], RZ ;  /* 0x00006400929e7a24 */ /* 0x000fe200078e02ff */
[----:B-1----:R-:W-:Y:S01]  /*4ba0*/  LOP3.LUT R111, R0, 0x34, RZ, 0xfc, !PT ;  /* 0x00000034006f7812 */ /* 0x002fe200078efcff */
[----:B------:R-:W-:Y:S01]  /*4bb0*/  STL [R1+0x198], R102 ;  /* 0x0001986601007387 */ /* 0x000fe20000100800 */
[----:B------:R-:W-:-:S02]  /*4bc0*/  ISETP.NE.U32.AND P1, PT, R157, RZ, PT ;  /* 0x000000ff9d00720c */ /* 0x000fc40003f25070 */
[----:B------:R-:W-:Y:S01]  /*4bd0*/  SEL R157, R4, RZ, !P5 ;  /* 0x000000ff049d7207 */ /* 0x000fe20006800000 */
[----:B------:R1:W-:Y:S01]  /*4be0*/  LDGSTS.E [R2+0x2400], [R94.64], P2 ;  /* 0x024000005e027fae */ /* 0x0003e20009121860 */
[----:B------:R-:W-:Y:S02]  /*4bf0*/  ISETP.NE.U32.AND P3, PT, R5, RZ, PT ;  /* 0x000000ff0500720c */ /* 0x000fe40003f65070 */
[----:B------:R-:W-:Y:S01]  /*4c00*/  ISETP.GE.AND P0, PT, R111, c[0x0][0x180], PT ;  /* 0x000060006f007a0c */ /* 0x000fe20003f06270 */
[----:B------:R1:W-:Y:S01]  /*4c10*/  STL [R1+0x194], R103 ;  /* 0x0001946701007387 */ /* 0x0003e20000100800 */
[----:B------:R-:W-:Y:S01]  /*4c20*/  LOP3.LUT R3, R0, 0x38, RZ, 0xfc, !PT ;  /* 0x0000003800037812 */ /* 0x000fe200078efcff */
[----:B------:R-:W-:Y:S01]  /*4c30*/  IMAD R111, R148, c[0x0][0x190], RZ ;  /* 0x00006400946f7a24 */ /* 0x000fe200078e02ff */
[----:B------:R-:W-:Y:S02]  /*4c40*/  LOP3.LUT R110, R0, 0x3c, RZ, 0xfc, !PT ;  /* 0x0000003c006e7812 */ /* 0x000fe400078efcff */
[----:B------:R-:W-:Y:S01]  /*4c50*/  ISETP.NE.U32.AND P5, PT, R157, RZ, PT ;  /* 0x000000ff9d00720c */ /* 0x000fe20003fa5070 */
[----:B------:R3:W-:Y:S01]  /*4c60*/  LDGSTS.E [R2+0x2800], [R90.64], P1 ;  /* 0x028000005a027fae */ /* 0x0007e20008921860 */
[----:B------:R-:W-:-:S02]  /*4c70*/  SEL R5, R4, RZ, !P0 ;  /* 0x000000ff04057207 */ /* 0x000fc40004000000 */
[----:B------:R-:W-:Y:S01]  /*4c80*/  ISETP.GE.AND P4, PT, R3, c[0x0][0x180], PT ;  /* 0x0000600003007a0c */ /* 0x000fe20003f86270 */
[----:B------:R2:W-:Y:S01]  /*4c90*/  LDGSTS.E [R2+0x2c00], [R84.64], P3 ;  /* 0x02c0000054027fae */ /* 0x0005e20009921860 */
[----:B------:R-:W-:Y:S01]  /*4ca0*/  ISETP.GE.AND P0, PT, R110, c[0x0][0x180], PT ;  /* 0x000060006e007a0c */ /* 0x000fe20003f06270 */
[----:B------:R-:W-:Y:S01]  /*4cb0*/  IMAD R110, R153, c[0x0][0x190], RZ ;  /* 0x00006400996e7a24 */ /* 0x000fe200078e02ff */
[----:B------:R-:W-:Y:S02]  /*4cc0*/  LOP3.LUT R3, R0, 0x40, RZ, 0xfc, !PT ;  /* 0x0000004000037812 */ /* 0x000fe400078efcff */
[----:B------:R-:W-:Y:S02]  /*4cd0*/  ISETP.NE.U32.AND P2, PT, R5, RZ, PT ;  /* 0x000000ff0500720c */ /* 0x000fe40003f45070 */
[C---:B------:R-:W-:Y:S01]  /*4ce0*/  SEL R157, R4.reuse, RZ, !P4 ;  /* 0x000000ff049d7207 */ /* 0x040fe20006000000 */
[----:B------:R2:W-:Y:S01]  /*4cf0*/  LDGSTS.E [R2+0x3000], [R78.64], P5 ;  /* 0x030000004e027fae */ /* 0x0005e2000a921860 */
[----:B------:R-:W-:Y:S01]  /*4d00*/  SEL R5, R4, RZ, !P0 ;  /* 0x000000ff04057207 */ /* 0x000fe20004000000 */
[----:B---3--:R-:W-:Y:S01]  /*4d10*/  IMAD R91, R156, c[0x0][0x190], RZ ;  /* 0x000064009c5b7a24 */ /* 0x008fe200078e02ff */
[----:B-1----:R-:W-:-:S02]  /*4d20*/  LOP3.LUT R95, R0, 0x44, RZ, 0xfc, !PT ;  /* 0x00000044005f7812 */ /* 0x002fc400078efcff */
[----:B------:R-:W-:Y:S02]  /*4d30*/  ISETP.GE.AND P4, PT, R3, c[0x0][0x180], PT ;  /* 0x0000600003007a0c */ /* 0x000fe40003f86270 */
[----:B------:R-:W-:Y:S01]  /*4d40*/  ISETP.NE.U32.AND P0, PT, R157, RZ, PT ;  /* 0x000000ff9d00720c */ /* 0x000fe20003f05070 */
[----:B------:R1:W-:Y:S01]  /*4d50*/  STL [R1+0x184], R91 ;  /* 0x0001845b01007387 */ /* 0x0003e20000100800 */
[----:B------:R-:W-:Y:S02]  /*4d60*/  ISETP.NE.U32.AND P1, PT, R5, RZ, PT ;  /* 0x000000ff0500720c */ /* 0x000fe40003f25070 */
[----:B------:R-:W-:Y:S01]  /*4d70*/  LOP3.LUT R3, R0, 0x48, RZ, 0xfc, !PT ;  /* 0x0000004800037812 */ /* 0x000fe200078efcff */
[----:B------:R3:W-:Y:S01]  /*4d80*/  LDGSTS.E [R2+0x3400], [R74.64], P2 ;  /* 0x034000004a027fae */ /* 0x0007e20009121860 */
[----:B------:R-:W-:Y:S01]  /*4d90*/  ISETP.GE.AND P3, PT, R95, c[0x0][0x180], PT ;  /* 0x000060005f007a0c */ /* 0x000fe20003f66270 */
[----:B------:R-:W-:Y:S01]  /*4da0*/  IMAD R95, R150, c[0x0][0x190], RZ ;  /* 0x00006400965f7a24 */ /* 0x000fe200078e02ff */
[----:B------:R-:W-:-:S02]  /*4db0*/  SEL R157, R4, RZ, !P4 ;  /* 0x000000ff049d7207 */ /* 0x000fc40006000000 */
[----:B------:R-:W-:Y:S02]  /*4dc0*/  LOP3.LUT R77, R0, 0x4c, RZ, 0xfc, !PT ;  /* 0x0000004c004d7812 */ /* 0x000fe400078efcff */
[----:B------:R-:W-:Y:S01]  /*4dd0*/  ISETP.GE.AND P5, PT, R3, c[0x0][0x180], PT ;  /* 0x0000600003007a0c */ /* 0x000fe20003fa6270 */
[----:B------:R1:W-:Y:S01]  /*4de0*/  LDGSTS.E [R2+0x3800], [R88.64], P0 ;  /* 0x0380000058027fae */ /* 0x0003e20008121860 */
[----:B------:R-:W-:Y:S02]  /*4df0*/  SEL R5, R4, RZ, !P3 ;  /* 0x000000ff04057207 */ /* 0x000fe40005800000 */
[----:B------:R-:W-:Y:S01]  /*4e00*/  ISETP.NE.U32.AND P4, PT, R157, RZ, PT ;  /* 0x000000ff9d00720c */ /* 0x000fe20003f85070 */
[----:B------:R1:W-:Y:S01]  /*4e10*/  LDGSTS.E [R2+0x3c00], [R100.64], P1 ;  /* 0x03c0000064027fae */ /* 0x0003e20008921860 */
[----:B------:R-:W-:Y:S02]  /*4e20*/  LOP3.LUT R3, R0, 0x50, RZ, 0xfc, !PT ;  /* 0x0000005000037812 */ /* 0x000fe400078efcff */
[----:B------:R-:W-:-:S02]  /*4e30*/  ISETP.GE.AND P3, PT, R77, c[0x0][0x180], PT ;  /* 0x000060004d007a0c */ /* 0x000fc40003f66270 */
[C---:B------:R-:W-:Y:S02]  /*4e40*/  SEL R157, R4.reuse, RZ, !P5 ;  /* 0x000000ff049d7207 */ /* 0x040fe40006800000 */
[----:B------:R-:W-:Y:S02]  /*4e50*/  ISETP.NE.U32.AND P2, PT, R5, RZ, PT ;  /* 0x000000ff0500720c */ /* 0x000fe40003f45070 */
[----:B------:R-:W-:Y:S02]  /*4e60*/  ISETP.GE.AND P5, PT, R3, c[0x0][0x180], PT ;  /* 0x0000600003007a0c */ /* 0x000fe40003fa6270 */
[----:B------:R-:W-:Y:S01]  /*4e70*/  SEL R5, R4, RZ, !P3 ;  /* 0x000000ff04057207 */ /* 0x000fe20005800000 */
[----:B------:R1:W-:Y:S01]  /*4e80*/  LDGSTS.E [R2+0x4000], [R72.64], P4 ;  /* 0x0400000048027fae */ /* 0x0003e2000a121860 */
[----:B------:R-:W-:Y:S02]  /*4e90*/  LOP3.LUT R77, R0, 0x54, RZ, 0xfc, !PT ;  /* 0x00000054004d7812 */ /* 0x000fe400078efcff */
[----:B------:R-:W-:-:S02]  /*4ea0*/  ISETP.NE.U32.AND P3, PT, R157, RZ, PT ;  /* 0x000000ff9d00720c */ /* 0x000fc40003f65070 */
[----:B------:R-:W-:Y:S02]  /*4eb0*/  SEL R157, R4, RZ, !P5 ;  /* 0x000000ff049d7207 */ /* 0x000fe40006800000 */
[----:B------:R-:W-:Y:S01]  /*4ec0*/  ISETP.NE.U32.AND P0, PT, R5, RZ, PT ;  /* 0x000000ff0500720c */ /* 0x000fe20003f05070 */
[----:B------:R1:W-:Y:S01]  /*4ed0*/  LDGSTS.E [R2+0x4400], [R80.64], P2 ;  /* 0x0440000050027fae */ /* 0x0003e20009121860 */
[----:B------:R-:W-:Y:S02]  /*4ee0*/  ISETP.GE.AND P1, PT, R77, c[0x0][0x180], PT ;  /* 0x000060004d007a0c */ /* 0x000fe40003f26270 */
[C---:B------:R-:W-:Y:S02]  /*4ef0*/  LOP3.LUT R3, R0.reuse, 0x58, RZ, 0xfc, !PT ;  /* 0x0000005800037812 */ /* 0x040fe400078efcff */
[----:B---3--:R-:W-:Y:S02]  /*4f00*/  LOP3.LUT R75, R0, 0x5c, RZ, 0xfc, !PT ;  /* 0x0000005c004b7812 */ /* 0x008fe400078efcff */
[----:B------:R-:W-:Y:S01]  /*4f10*/  ISETP.NE.U32.AND P5, PT, R157, RZ, PT ;  /* 0x000000ff9d00720c */ /* 0x000fe20003fa5070 */
[----:B------:R3:W-:Y:S01]  /*4f20*/  LDGSTS.E [R2+0x4800], [R92.64], P3 ;  /* 0x048000005c027fae */ /* 0x0007e20009921860 */
[----:B------:R-:W-:-:S02]  /*4f30*/  SEL R157, R4, RZ, !P1 ;  /* 0x000000ff049d7207 */ /* 0x000fc40004800000 */
[----:B------:R-:W-:Y:S01]  /*4f40*/  ISETP.GE.AND P4, PT, R3, c[0x0][0x180], PT ;  /* 0x0000600003007a0c */ /* 0x000fe20003f86270 */
[----:B------:R1:W-:Y:S01]  /*4f50*/  LDGSTS.E [R2+0x4c00], [R86.64], P0 ;  /* 0x04c0000056027fae */ /* 0x0003e20008121860 */
[----:B------:R-:W-:Y:S02]  /*4f60*/  ISETP.GE.AND P1, PT, R75, c[0x0][0x180], PT ;  /* 0x000060004b007a0c */ /* 0x000fe40003f26270 */
[----:B------:R-:W-:Y:S02]  /*4f70*/  LOP3.LUT R3, R0, 0x60, RZ, 0xfc, !PT ;  /* 0x0000006000037812 */ /* 0x000fe400078efcff */
[----:B------:R-:W-:Y:S02]  /*4f80*/  ISETP.NE.U32.AND P2, PT, R157, RZ, PT ;  /* 0x000000ff9d00720c */ /* 0x000fe40003f45070 */
[C---:B------:R-:W-:Y:S01]  /*4f90*/  SEL R5, R4.reuse, RZ, !P4 ;  /* 0x000000ff04057207 */ /* 0x040fe20006000000 */
[----:B------:R2:W-:Y:S01]  /*4fa0*/  LDGSTS.E [R2+0x5000], [R8.64], P5 ;  /* 0x0500000008027fae */ /* 0x0005e2000a921860 */
[----:B------:R-:W-:-:S02]  /*4fb0*/  SEL R157, R4, RZ, !P1 ;  /* 0x000000ff049d7207 */ /* 0x000fc40004800000 */
[----:B------:R-:W-:Y:S01]  /*4fc0*/  LOP3.LUT R77, R0, 0x64, RZ, 0xfc, !PT ;  /* 0x00000064004d7812 */ /* 0x000fe200078efcff */
[----:B-1----:R-:W-:Y:S01]  /*4fd0*/  IMAD R87, R124, c[0x0][0x190], RZ ;  /* 0x000064007c577a24 */ /* 0x002fe200078e02ff */
[----:B------:R-:W-:Y:S02]  /*4fe0*/  ISETP.GE.AND P4, PT, R3, c[0x0][0x180], PT ;  /* 0x0000600003007a0c */ /* 0x000fe40003f86270 */
[----:B------:R-:W-:Y:S02]  /*4ff0*/  ISETP.NE.U32.AND P1, PT, R5, RZ, PT ;  /* 0x000000ff0500720c */ /* 0x000fe40003f25070 */
[----:B------:R-:W-:Y:S01]  /*5000*/  ISETP.NE.U32.AND P3, PT, R157, RZ, PT ;  /* 0x000000ff9d00720c */ /* 0x000fe20003f65070 */
[----:B------:R1:W-:Y:S01]  /*5010*/  LDGSTS.E [R2+0x5400], [R32.64], P2 ;  /* 0x0540000020027fae */ /* 0x0003e20009121860 */
[----:B------:R-:W-:Y:S02]  /*5020*/  ISETP.GE.AND P0, PT, R77, c[0x0][0x180], PT ;  /* 0x000060004d007a0c */ /* 0x000fe40003f06270 */
[----:B------:R-:W-:-:S02]  /*5030*/  SEL R5, R4, RZ, !P4 ;  /* 0x000000ff04057207 */ /* 0x000fc40006000000 */
[C---:B------:R-:W-:Y:S02]  /*5040*/  LOP3.LUT R3, R0.reuse, 0x68, RZ, 0xfc, !PT ;  /* 0x0000006800037812 */ /* 0x040fe400078efcff */
[----:B------:R-:W-:Y:S02]  /*5050*/  LOP3.LUT R75, R0, 0x6c, RZ, 0xfc, !PT ;  /* 0x0000006c004b7812 */ /* 0x000fe400078efcff */
[----:B------:R-:W-:Y:S01]  /*5060*/  SEL R157, R4, RZ, !P0 ;  /* 0x000000ff049d7207 */ /* 0x000fe20004000000 */
[----:B------:R1:W-:Y:S01]  /*5070*/  LDGSTS.E [R2+0x5800], [R46.64], P1 ;  /* 0x058000002e027fae */ /* 0x0003e20008921860 */
[----:B------:R-:W-:Y:S02]  /*5080*/  ISETP.NE.U32.AND P4, PT, R5, RZ, PT ;  /* 0x000000ff0500720c */ /* 0x000fe40003f85070 */
[----:B------:R-:W-:Y:S01]  /*5090*/  ISETP.GE.AND P5, PT, R3, c[0x0][0x180], PT ;  /* 0x0000600003007a0c */ /* 0x000fe20003fa6270 */
[----:B------:R1:W-:Y:S01]  /*50a0*/  LDGSTS.E [R2+0x5c00], [R10.64], P3 ;  /* 0x05c000000a027fae */ /* 0x0003e20009921860 */
[----:B------:R-:W-:-:S02]  /*50b0*/  ISETP.GE.AND P0, PT, R75, c[0x0][0x180], PT ;  /* 0x000060004b007a0c */ /* 0x000fc40003f06270 */
[----:B------:R-:W-:Y:S02]  /*50c0*/  LOP3.LUT R3, R0, 0x70, RZ, 0xfc, !PT ;  /* 0x0000007000037812 */ /* 0x000fe400078efcff */
[----:B------:R-:W-:Y:S02]  /*50d0*/  ISETP.NE.U32.AND P2, PT, R157, RZ, PT ;  /* 0x000000ff9d00720c */ /* 0x000fe40003f45070 */
[C---:B------:R-:W-:Y:S02]  /*50e0*/  SEL R5, R4.reuse, RZ, !P5 ;  /* 0x000000ff04057207 */ /* 0x040fe40006800000 */
[----:B------:R-:W-:Y:S01]  /*50f0*/  SEL R157, R4, RZ, !P0 ;  /* 0x000000ff049d7207 */ /* 0x000fe20004000000 */
[----:B------:R4:W-:Y:S01]  /*5100*/  LDGSTS.E [R2+0x6000], [R106.64], P4 ;  /* 0x060000006a027fae */ /* 0x0009e2000a121860 */
[----:B------:R-:W-:Y:S02]  /*5110*/  LOP3.LUT R77, R0, 0x74, RZ, 0xfc, !PT ;  /* 0x00000074004d7812 */ /* 0x000fe400078efcff */
[----:B------:R-:W-:-:S02]  /*5120*/  ISETP.GE.AND P5, PT, R3, c[0x0][0x180], PT ;  /* 0x0000600003007a0c */ /* 0x000fc40003fa6270 */
[----:B------:R-:W-:Y:S02]  /*5130*/  ISETP.NE.U32.AND P0, PT, R5, RZ, PT ;  /* 0x000000ff0500720c */ /* 0x000fe40003f05070 */
[----:B------:R-:W-:Y:S01]  /*5140*/  ISETP.NE.U32.AND P1, PT, R157, RZ, PT ;  /* 0x000000ff9d00720c */ /* 0x000fe20003f25070 */
[----:B------:R1:W-:Y:S01]  /*5150*/  LDGSTS.E [R2+0x6400], [R102.64], P2 ;  /* 0x0640000066027fae */ /* 0x0003e20009121860 */
[----:B------:R-:W-:Y:S02]  /*5160*/  ISETP.GE.AND P3, PT, R77, c[0x0][0x180], PT ;  /* 0x000060004d007a0c */ /* 0x000fe40003f66270 */
[----:B------:R-:W-:Y:S01]  /*5170*/  SEL R5, R4, RZ, !P5 ;  /* 0x000000ff04057207 */ /* 0x000fe20006800000 */
[----:B----4-:R-:W-:Y:S01]  /*5180*/  IMAD R107, R122, c[0x0][0x190], RZ ;  /* 0x000064007a6b7a24 */ /* 0x010fe200078e02ff */
[C---:B------:R-:W-:Y:S02]  /*5190*/  LOP3.LUT R3, R0.reuse, 0x78, RZ, 0xfc, !PT ;  /* 0x0000007800037812 */ /* 0x040fe400078efcff */
[----:B------:R-:W-:-:S02]  /*51a0*/  LOP3.LUT R75, R0, 0x7c, RZ, 0xfc, !PT ;  /* 0x0000007c004b7812 */ /* 0x000fc400078efcff */
[----:B------:R-:W-:Y:S01]  /*51b0*/  SEL R157, R4, RZ, !P3 ;  /* 0x000000ff049d7207 */ /* 0x000fe20005800000 */
[----:B------:R4:W-:Y:S01]  /*51c0*/  LDGSTS.E [R2+0x6800], [R98.64], P0 ;  /* 0x0680000062027fae */ /* 0x0009e20008121860 */
[----:B------:R-:W-:Y:S01]  /*51d0*/  ISETP.NE.U32.AND P5, PT, R5, RZ, PT ;  /* 0x000000ff0500720c */ /* 0x000fe20003fa5070 */
[----:B-1----:R-:W-:Y:S01]  /*51e0*/  IMAD R103, R129, c[0x0][0x190], RZ ;  /* 0x0000640081677a24 */ /* 0x002fe200078e02ff */
[----:B------:R-:W-:Y:S01]  /*51f0*/  ISETP.GE.AND P4, PT, R3, c[0x0][0x180], PT ;  /* 0x0000600003007a0c */ /* 0x000fe20003f86270 */
[----:B------:R1:W-:Y:S01]  /*5200*/  LDGSTS.E [R2+0x6c00], [R96.64], P1 ;  /* 0x06c0000060027fae */ /* 0x0003e20008921860 */
[----:B------:R-:W-:Y:S01]  /*5210*/  ISETP.GE.AND P3, PT, R75, c[0x0][0x180], PT ;  /* 0x000060004b007a0c */ /* 0x000fe20003f66270 */
[----:B------:R-:W-:Y:S01]  /*5220*/  IMAD R102, R140, c[0x0][0x190], RZ ;  /* 0x000064008c667a24 */ /* 0x000fe200078e02ff */
[----:B------:R-:W-:Y:S02]  /*5230*/  LOP3.LUT R47, R0, 0x2, RZ, 0xfc, !PT ;  /* 0x00000002002f7812 */ /* 0x000fe400078efcff */
[----:B------:R-:W-:-:S02]  /*5240*/  ISETP.NE.U32.AND P2, PT, R157, RZ, PT ;  /* 0x000000ff9d00720c */ /* 0x000fc40003f45070 */
[C---:B------:R-:W-:Y:S02]  /*5250*/  SEL R5, R4.reuse, RZ, !P4 ;  /* 0x000000ff04057207 */ /* 0x040fe40006000000 */
[----:B------:R-:W-:Y:S01]  /*5260*/  SEL R157, R4, RZ, !P3 ;  /* 0x000000ff049d7207 */ /* 0x000fe20005800000 */
[----:B------:R1:W-:Y:S01]  /*5270*/  LDGSTS.E [R2+0x7000], [R44.64], P5 ;  /* 0x070000002c027fae */ /* 0x0003e2000a921860 */
[----:B------:R-:W-:Y:S02]  /*5280*/  LOP3.LUT R77, R0, 0x6, RZ, 0xfc, !PT ;  /* 0x00000006004d7812 */ /* 0x000fe400078efcff */
[----:B------:R-:W-:Y:S02]  /*5290*/  ISETP.GE.AND P4, PT, R47, c[0x0][0x180], PT ;  /* 0x000060002f007a0c */ /* 0x000fe40003f86270 */
[----:B------:R-:W-:Y:S02]  /*52a0*/  ISETP.NE.U32.AND P3, PT, R5, RZ, PT ;  /* 0x000000ff0500720c */ /* 0x000fe40003f65070 */
[----:B------:R-:W-:Y:S01]  /*52b0*/  ISETP.NE.U32.AND P0, PT, R157, RZ, PT ;  /* 0x000000ff9d00720c */ /* 0x000fe20003f05070 */
[----:B------:R1:W-:Y:S01]  /*52c0*/  LDGSTS.E [R2+0x7400], [R16.64], P2 ;  /* 0x0740000010027fae */ /* 0x0003e20009121860 */
[----:B------:R-:W-:-:S02]  /*52d0*/  ISETP.GE.AND P1, PT, R77, c[0x0][0x180], PT ;  /* 0x000060004d007a0c */ /* 0x000fc40003f26270 */
[----:B------:R-:W-:Y:S02]  /*52e0*/  SEL R5, R4, RZ, !P4 ;  /* 0x000000ff04057207 */ /* 0x000fe40006000000 */
        /* <DEDUP_REMOVED lines=19> */
[----:B------:R-:W-:Y:S02]  /*5420*/  SEL R5, R4, RZ, !P5 ;  /* 0x000000ff04057207 */ /* 0x000fe40006800000 */
        /* <DEDUP_REMOVED lines=8> */
[----:B------:R-:W-:Y:S02]  /*54b0*/  LOP3.LUT R47, R0, 0x22, RZ, 0xfc, !PT ;  /* 0x00000022002f7812 */ /* 0x000fe400078efcff */
[----:B------:R-:W-:Y:S01]  /*54c0*/  ISETP.GE.AND P0, PT, R75, c[0x0][0x180], PT ;  /* 0x000060004b007a0c */ /* 0x000fe20003f06270 */
[----:B------:R-:W-:Y:S01]  /*54d0*/  STL [R1+0x180], R176 ;  /* 0x000180b001007387 */ /* 0x000fe20000100800 */
[----:B------:R-:W-:-:S02]  /*54e0*/  ISETP.NE.U32.AND P2, PT, R157, RZ, PT ;  /* 0x000000ff9d00720c */ /* 0x000fc40003f45070 */
[----:B------:R-:W-:Y:S01]  /*54f0*/  SEL R5, R4, RZ, !P4 ;  /* 0x000000ff04057207 */ /* 0x000fe20006000000 */
[----:B--2---:R-:W-:Y:S01]  /*5500*/  IMAD R173, R126, c[0x0][0x190], RZ ;  /* 0x000064007ead7a24 */ /* 0x004fe200078e02ff */
[----:B------:R-:W-:Y:S01]  /*5510*/  ISETP.GE.AND P4, PT, R47, c[0x0][0x180], PT ;  /* 0x000060002f007a0c */ /* 0x000fe20003f86270 */
[----:B------:R2:W-:Y:S01]  /*5520*/  LDGSTS.E [R250+0x1200], [R112.64], P5 ;  /* 0x0120000070fa7fae */ /* 0x0005e2000a921860 */
[----:B------:R-:W-:Y:S01]  /*5530*/  SEL R157, R4, RZ, !P0 ;  /* 0x000000ff049d7207 */ /* 0x000fe20004000000 */
[----:B------:R-:W-:Y:S01]  /*5540*/  IMAD R172, R128, c[0x0][0x190], RZ ;  /* 0x0000640080ac7a24 */ /* 0x000fe200078e02ff */
[----:B------:R-:W-:Y:S01]  /*5550*/  LOP3.LUT R77, R0, 0x26, RZ, 0xfc, !PT ;  /* 0x00000026004d7812 */ /* 0x000fe200078efcff */
[----:B------:R-:W-:Y:S01]  /*5560*/  STL [R1+0x17c], R173 ;  /* 0x00017cad01007387 */ /* 0x000fe20000100800 */
[----:B------:R-:W-:Y:S02]  /*5570*/  ISETP.NE.U32.AND P0, PT, R5, RZ, PT ;  /* 0x000000ff0500720c */ /* 0x000fe40003f05070 */
[----:B------:R-:W-:Y:S01]  /*5580*/  SEL R5, R4, RZ, !P4 ;  /* 0x000000ff04057207 */ /* 0x000fe20006000000 */
[----:B------:R1:W-:Y:S01]  /*5590*/  LDGSTS.E [R250+0x1600], [R116.64], P2 ;  /* 0x0160000074fa7fae */ /* 0x0003e20009121860 */
[----:B------:R-:W-:-:S02]  /*55a0*/  ISETP.NE.U32.AND P1, PT, R157, RZ, PT ;  /* 0x000000ff9d00720c */ /* 0x000fc40003f25070 */
[----:B------:R-:W-:Y:S01]  /*55b0*/  ISETP.GE.AND P3, PT, R77, c[0x0][0x180], PT ;  /* 0x000060004d007a0c */ /* 0x000fe20003f66270 */
[----:B------:R-:W-:Y:S01]  /*55c0*/  STL [R1+0x178], R172 ;  /* 0x000178ac01007387 */ /* 0x000fe20000100800 */
[C---:B------:R-:W-:Y:S02]  /*55d0*/  LOP3.LUT R47, R0.reuse, 0x2a, RZ, 0xfc, !PT ;  /* 0x0000002a002f7812 */ /* 0x040fe400078efcff */
[----:B------:R-:W-:Y:S01]  /*55e0*/  LOP3.LUT R75, R0, 0x2e, RZ, 0xfc, !PT ;  /* 0x0000002e004b7812 */ /* 0x000fe200078efcff */
[----:B------:R1:W-:Y:S01]  /*55f0*/  STL [R1+0x174], R103 ;  /* 0x0001746701007387 */ /* 0x0003e20000100800 */
[----:B------:R-:W-:Y:S02]  /*5600*/  ISETP.NE.U32.AND P4, PT, R5, RZ, PT ;  /* 0x000000ff0500720c */ /* 0x000fe40003f85070 */
[----:B------:R-:W-:Y:S01]  /*5610*/  SEL R157, R4, RZ, !P3 ;  /* 0x000000ff049d7207 */ /* 0x000fe20005800000 */
[----:B------:R1:W-:Y:S01]  /*5620*/  LDGSTS.E [R250+0x1a00], [R30.64], P0 ;  /* 0x01a000001efa7fae */ /* 0x0003e20008121860 */
[----:B------:R-:W-:-:S02]  /*5630*/  ISETP.GE.AND P5, PT, R47, c[0x0][0x180], PT ;  /* 0x000060002f007a0c */ /* 0x000fc40003fa6270 */
[----:B------:R-:W-:Y:S01]  /*5640*/  ISETP.GE.AND P3, PT, R75, c[0x0][0x180], PT ;  /* 0x000060004b007a0c */ /* 0x000fe20003f66270 */
[----:B------:R1:W-:Y:S01]  /*5650*/  LDGSTS.E [R250+0x1e00], [R38.64], P1 ;  /* 0x01e0000026fa7fae */ /* 0x0003e20008921860 */
[----:B------:R-:W-:Y:S02]  /*5660*/  LOP3.LUT R47, R0, 0x32, RZ, 0xfc, !PT ;  /* 0x00000032002f7812 */ /* 0x000fe400078efcff */
[----:B------:R-:W-:Y:S01]  /*5670*/  ISETP.NE.U32.AND P2, PT, R157, RZ, PT ;  /* 0x000000ff9d00720c */ /* 0x000fe20003f45070 */
[----:B------:R-:W-:Y:S01]  /*5680*/  STL [R1+0x170], R169 ;  /* 0x000170a901007387 */ /* 0x000fe20000100800 */
[C---:B------:R-:W-:Y:S02]  /*5690*/  SEL R5, R4.reuse, RZ, !P5 ;  /* 0x000000ff04057207 */ /* 0x040fe40006800000 */
[----:B------:R-:W-:Y:S01]  /*56a0*/  SEL R157, R4, RZ, !P3 ;  /* 0x000000ff049d7207 */ /* 0x000fe20005800000 */
[----:B------:R1:W-:Y:S01]  /*56b0*/  LDGSTS.E [R250+0x2200], [R18.64], P4 ;  /* 0x0220000012fa7fae */ /* 0x0003e2000a121860 */
[----:B------:R-:W-:-:S02]  /*56c0*/  LOP3.LUT R77, R0, 0x36, RZ, 0xfc, !PT ;  /* 0x00000036004d7812 */ /* 0x000fc400078efcff */
[----:B------:R-:W-:Y:S02]  /*56d0*/  ISETP.GE.AND P5, PT, R47, c[0x0][0x180], PT ;  /* 0x000060002f007a0c */ /* 0x000fe40003fa6270 */
[----:B------:R-:W-:Y:S02]  /*56e0*/  ISETP.NE.U32.AND P3, PT, R5, RZ, PT ;  /* 0x000000ff0500720c */ /* 0x000fe40003f65070 */
[----:B------:R-:W-:Y:S01]  /*56f0*/  ISETP.NE.U32.AND P0, PT, R157, RZ, PT ;  /* 0x000000ff9d00720c */ /* 0x000fe20003f05070 */
[----:B------:R1:W-:Y:S01]  /*5700*/  LDGSTS.E [R250+0x2600], [R42.64], P2 ;  /* 0x026000002afa7fae */ /* 0x0003e20009121860 */
[----:B------:R-:W-:Y:S02]  /*5710*/  LOP3.LUT R47, R0, 0x3a, RZ, 0xfc, !PT ;  /* 0x0000003a002f7812 */ /* 0x000fe400078efcff */
[----:B------:R-:W-:Y:S02]  /*5720*/  ISETP.GE.AND P1, PT, R77, c[0x0][0x180], PT ;  /* 0x000060004d007a0c */ /* 0x000fe40003f26270 */
        /* <DEDUP_REMOVED lines=21> */
[----:B------:R-:W-:Y:S02]  /*5880*/  LOP3.LUT R75, R0, 0x4e, RZ, 0xfc, !PT ;  /* 0x0000004e004b7812 */ /* 0x000fe400078efcff */
[----:B------:R-:W-:Y:S01]  /*5890*/  SEL R157, R4, RZ, !P0 ;  /* 0x000000ff049d7207 */ /* 0x000fe20004000000 */
[----:B------:R1:W-:Y:S01]  /*58a0*/  LDGSTS.E [R250+0x3a00], [R28.64], P1 ;  /* 0x03a000001cfa7fae */ /* 0x0003e20008921860 */
[----:B------:R-:W-:-:S02]  /*58b0*/  ISETP.NE.U32.AND P3, PT, R5, RZ, PT ;  /* 0x000000ff0500720c */ /* 0x000fc40003f65070 */
[----:B------:R-:W-:Y:S01]  /*58c0*/  ISETP.GE.AND P5, PT, R47, c[0x0][0x180], PT ;  /* 0x000060002f007a0c */ /* 0x000fe20003fa6270 */
[----:B------:R1:W-:Y:S01]  /*58d0*/  LDGSTS.E [R250+0x3e00], [R48.64], P4 ;  /* 0x03e0000030fa7fae */ /* 0x0003e2000a121860 */
[----:B------:R-:W-:Y:S02]  /*58e0*/  ISETP.GE.AND P0, PT, R75, c[0x0][0x180], PT ;  /* 0x000060004b007a0c */ /* 0x000fe40003f06270 */
[----:B------:R-:W-:Y:S02]  /*58f0*/  ISETP.NE.U32.AND P2, PT, R157, RZ, PT ;  /* 0x000000ff9d00720c */ /* 0x000fe40003f45070 */
[----:B------:R-:W-:Y:S02]  /*5900*/  LOP3.LUT R47, R0, 0x52, RZ, 0xfc, !PT ;  /* 0x00000052002f7812 */ /* 0x000fe400078efcff */
[C---:B------:R-:W-:Y:S02]  /*5910*/  SEL R5, R4.reuse, RZ, !P5 ;  /* 0x000000ff04057207 */ /* 0x040fe40006800000 */
[----:B------:R-:W-:Y:S01]  /*5920*/  SEL R157, R4, RZ, !P0 ;  /* 0x000000ff049d7207 */ /* 0x000fe20004000000 */
[----:B------:R1:W-:Y:S01]  /*5930*/  LDGSTS.E [R250+0x4200], [R34.64], P3 ;  /* 0x0420000022fa7fae */ /* 0x0003e20009921860 */
[----:B------:R-:W-:-:S02]  /*5940*/  LOP3.LUT R77, R0, 0x56, RZ, 0xfc, !PT ;  /* 0x00000056004d7812 */ /* 0x000fc400078efcff */
[----:B------:R-:W-:Y:S02]  /*5950*/  ISETP.GE.AND P5, PT, R47, c[0x0][0x180], PT ;  /* 0x000060002f007a0c */ /* 0x000fe40003fa6270 */
[----:B------:R-:W-:Y:S01]  /*5960*/  ISETP.NE.U32.AND P0, PT, R5, RZ, PT ;  /* 0x000000ff0500720c */ /* 0x000fe20003f05070 */
[----:B------:R1:W-:Y:S01]  /*5970*/  LDGSTS.E [R250+0x4600], [R64.64], P2 ;  /* 0x0460000040fa7fae */ /* 0x0003e20009121860 */
[----:B------:R-:W-:Y:S02]  /*5980*/  ISETP.NE.U32.AND P1, PT, R157, RZ, PT ;  /* 0x000000ff9d00720c */ /* 0x000fe40003f25070 */
[----:B------:R-:W-:Y:S02]  /*5990*/  ISETP.GE.AND P4, PT, R77, c[0x0][0x180], PT ;  /* 0x000060004d007a0c */ /* 0x000fe40003f86270 */
[----:B------:R-:W-:Y:S02]  /*59a0*/  LOP3.LUT R47, R0, 0x5a, RZ, 0xfc, !PT ;  /* 0x0000005a002f7812 */ /* 0x000fe400078efcff */
[----:B------:R-:W-:-:S02]  /*59b0*/  SEL R5, R4, RZ, !P5 ;  /* 0x000000ff04057207 */ /* 0x000fc40006800000 */
[----:B------:R-:W-:Y:S02]  /*59c0*/  LOP3.LUT R75, R0, 0x5e, RZ, 0xfc, !PT ;  /* 0x0000005e004b7812 */ /* 0x000fe400078efcff */
[----:B------:R-:W-:Y:S01]  /*59d0*/  SEL R157, R4, RZ, !P4 ;  /* 0x000000ff049d7207 */ /* 0x000fe20006000000 */
[----:B------:R1:W-:Y:S01]  /*59e0*/  LDGSTS.E [R250+0x4a00], [R62.64], P0 ;  /* 0x04a000003efa7fae */ /* 0x0003e20008121860 */
[----:B------:R-:W-:Y:S02]  /*59f0*/  ISETP.GE.AND P3, PT, R47, c[0x0][0x180], PT ;  /* 0x000060002f007a0c */ /* 0x000fe40003f66270 */
[----:B------:R-:W-:Y:S01]  /*5a00*/  LOP3.LUT R47, R0, 0x62, RZ, 0xfc, !PT ;  /* 0x00000062002f7812 */ /* 0x000fe200078efcff */
[----:B------:R1:W-:Y:S01]  /*5a10*/  LDGSTS.E [R250+0x4e00], [R24.64], P1 ;  /* 0x04e0000018fa7fae */ /* 0x0003e20008921860 */
[----:B------:R-:W-:Y:S02]  /*5a20*/  ISETP.NE.U32.AND P5, PT, R5, RZ, PT ;  /* 0x000000ff0500720c */ /* 0x000fe40003fa5070 */
[----:B------:R-:W-:-:S02]  /*5a30*/  ISETP.GE.AND P4, PT, R75, c[0x0][0x180], PT ;  /* 0x000060004b007a0c */ /* 0x000fc40003f86270 */
[----:B------:R-:W-:Y:S02]  /*5a40*/  ISETP.NE.U32.AND P2, PT, R157, RZ, PT ;  /* 0x000000ff9d00720c */ /* 0x000fe40003f45070 */
[----:B------:R-:W-:Y:S02]  /*5a50*/  SEL R5, R4, RZ, !P3 ;  /* 0x000000ff04057207 */ /* 0x000fe40005800000 */
[----:B------:R-:W-:Y:S02]  /*5a60*/  ISETP.GE.AND P3, PT, R47, c[0x0][0x180], PT ;  /* 0x000060002f007a0c */ /* 0x000fe40003f66270 */
[----:B------:R-:W-:Y:S02]  /*5a70*/  LOP3.LUT R77, R0, 0x66, RZ, 0xfc, !PT ;  /* 0x00000066004d7812 */ /* 0x000fe400078efcff */
[----:B------:R-:W-:Y:S01]  /*5a80*/  SEL R157, R4, RZ, !P4 ;  /* 0x000000ff049d7207 */ /* 0x000fe20006000000 */
[----:B------:R1:W-:Y:S01]  /*5a90*/  LDGSTS.E [R250+0x5200], [R20.64], P5 ;  /* 0x0520000014fa7fae */ /* 0x0003e2000a921860 */
[----:B------:R-:W-:-:S02]  /*5aa0*/  ISETP.NE.U32.AND P4, PT, R5, RZ, PT ;  /* 0x000000ff0500720c */ /* 0x000fc40003f85070 */
[----:B------:R-:W-:Y:S01]  /*5ab0*/  SEL R5, R4, RZ, !P3 ;  /* 0x000000ff04057207 */ /* 0x000fe20005800000 */
[----:B------:R1:W-:Y:S01]  /*5ac0*/  LDGSTS.E [R250+0x5600], [R60.64], P2 ;  /* 0x056000003cfa7fae */ /* 0x0003e20009121860 */
[----:B------:R-:W-:Y:S02]  /*5ad0*/  ISETP.GE.AND P1, PT, R77, c[0x0][0x180], PT ;  /* 0x000060004d007a0c */ /* 0x000fe40003f26270 */
[----:B------:R-:W-:Y:S02]  /*5ae0*/  ISETP.NE.U32.AND P3, PT, R157, RZ, PT ;  /* 0x000000ff9d00720c */ /* 0x000fe40003f65070 */
[----:B------:R-:W-:Y:S02]  /*5af0*/  ISETP.NE.U32.AND P0, PT, R5, RZ, PT ;  /* 0x000000ff0500720c */ /* 0x000fe40003f05070 */
[----:B------:R-:W-:Y:S02]  /*5b00*/  LOP3.LUT R47, R0, 0x6a, RZ, 0xfc, !PT ;  /* 0x0000006a002f7812 */ /* 0x000fe400078efcff */
[----:B------:R-:W-:Y:S01]  /*5b10*/  SEL R157, R4, RZ, !P1 ;  /* 0x000000ff049d7207 */ /* 0x000fe20004800000 */
[----:B------:R1:W-:Y:S01]  /*5b20*/  LDGSTS.E [R250+0x5a00], [R58.64], P4 ;  /* 0x05a000003afa7fae */ /* 0x0003e2000a121860 */
[----:B------:R-:W-:-:S02]  /*5b30*/  LOP3.LUT R75, R0, 0x6e, RZ, 0xfc, !PT ;  /* 0x0000006e004b7812 */ /* 0x000fc400078efcff */
[----:B------:R-:W-:Y:S02]  /*5b40*/  ISETP.GE.AND P5, PT, R47, c[0x0][0x180], PT ;  /* 0x000060002f007a0c */ /* 0x000fe40003fa6270 */
[----:B------:R-:W-:Y:S01]  /*5b50*/  ISETP.NE.U32.AND P2, PT, R157, RZ, PT ;  /* 0x000000ff9d00720c */ /* 0x000fe20003f45070 */
[----:B------:R1:W-:Y:S01]  /*5b60*/  LDGSTS.E [R250+0x5e00], [R40.64], P3 ;  /* 0x05e0000028fa7fae */ /* 0x0003e20009921860 */
[C---:B------:R-:W-:Y:S02]  /*5b70*/  LOP3.LUT R47, R0.reuse, 0x72, RZ, 0xfc, !PT ;  /* 0x00000072002f7812 */ /* 0x040fe400078efcff */
[----:B------:R-:W-:Y:S01]  /*5b80*/  ISETP.GE.AND P1, PT, R75, c[0x0][0x180], PT ;  /* 0x000060004b007a0c */ /* 0x000fe20003f26270 */
[----:B------:R1:W-:Y:S01]  /*5b90*/  LDGSTS.E [R250+0x6200], [R82.64], P0 ;  /* 0x0620000052fa7fae */ /* 0x0003e20008121860 */
[----:B------:R-:W-:Y:S02]  /*5ba0*/  LOP3.LUT R77, R0, 0x76, RZ, 0xfc, !PT ;  /* 0x00000076004d7812 */ /* 0x000fe400078efcff */
[----:B------:R-:W-:-:S02]  /*5bb0*/  SEL R5, R4, RZ, !P5 ;  /* 0x000000ff04057207 */ /* 0x000fc40006800000 */
[----:B------:R-:W-:Y:S02]  /*5bc0*/  ISETP.GE.AND P5, PT, R47, c[0x0][0x180], PT ;  /* 0x000060002f007a0c */ /* 0x000fe40003fa6270 */
[----:B------:R-:W-:Y:S01]  /*5bd0*/  SEL R157, R4, RZ, !P1 ;  /* 0x000000ff049d7207 */ /* 0x000fe20004800000 */
[----:B------:R1:W-:Y:S01]  /*5be0*/  LDGSTS.E [R250+0x6600], [R56.64], P2 ;  /* 0x0660000038fa7fae */ /* 0x0003e20009121860 */
[----:B------:R-:W-:Y:S02]  /*5bf0*/  LOP3.LUT R75, R0, 0x7a, RZ, 0xfc, !PT ;  /* 0x0000007a004b7812 */ /* 0x000fe400078efcff */
[----:B------:R-:W-:Y:S01]  /*5c00*/  ISETP.GE.AND P3, PT, R77, c[0x0][0x180], PT ;  /* 0x000060004d007a0c */ /* 0x000fe20003f66270 */
[----:B------:R-:W-:Y:S01]  /*5c10*/  IMAD R77, R134, c[0x0][0x190], RZ ;  /* 0x00006400864d7a24 */ /* 0x000fe200078e02ff */
[----:B------:R-:W-:Y:S02]  /*5c20*/  ISETP.NE.U32.AND P1, PT, R5, RZ, PT ;  /* 0x000000ff0500720c */ /* 0x000fe40003f25070 */
[----:B------:R-:W-:-:S02]  /*5c30*/  SEL R5, R4, RZ, !P5 ;  /* 0x000000ff04057207 */ /* 0x000fc40006800000 */
[----:B------:R-:W-:Y:S02]  /*5c40*/  ISETP.NE.U32.AND P5, PT, R157, RZ, PT ;  /* 0x000000ff9d00720c */ /* 0x000fe40003fa5070 */
[----:B------:R-:W-:Y:S02]  /*5c50*/  ISETP.GE.AND P0, PT, R75, c[0x0][0x180], PT ;  /* 0x000060004b007a0c */ /* 0x000fe40003f06270 */
[----:B------:R-:W-:Y:S02]  /*5c60*/  SEL R157, R4, RZ, !P3 ;  /* 0x000000ff049d7207 */ /* 0x000fe40005800000 */
[----:B------:R-:W-:Y:S02]  /*5c70*/  ISETP.NE.U32.AND P4, PT, R5, RZ, PT ;  /* 0x000000ff0500720c */ /* 0x000fe40003f85070 */
[----:B------:R-:W-:Y:S01]  /*5c80*/  ISETP.GE.AND P2, PT, R0, UR4, PT ;  /* 0x0000000400007c0c */ /* 0x000fe2000bf46270 */
[----:B------:R1:W-:Y:S01]  /*5c90*/  LDGSTS.E [R250+0x6a00], [R54.64], P1 ;  /* 0x06a0000036fa7fae */ /* 0x0003e20008921860 */
[----:B------:R-:W-:-:S02]  /*5ca0*/  SEL R5, R4, RZ, !P0 ;  /* 0x000000ff04057207 */ /* 0x000fc40004000000 */
[----:B------:R-:W-:Y:S01]  /*5cb0*/  ISETP.NE.U32.AND P0, PT, R157, RZ, PT ;  /* 0x000000ff9d00720c */ /* 0x000fe20003f05070 */
[----:B------:R1:W-:Y:S01]  /*5cc0*/  LDGSTS.E [R250+0x6e00], [R12.64], P5 ;  /* 0x06e000000cfa7fae */ /* 0x0003e2000a921860 */
[----:B------:R-:W-:Y:S02]  /*5cd0*/  SEL R157, RZ, 0x4, P2 ;  /* 0x00000004ff9d7807 */ /* 0x000fe40001000000 */
[----:B------:R-:W-:Y:S02]  /*5ce0*/  LOP3.LUT R47, R0, 0x7e, RZ, 0xfc, !PT ;  /* 0x0000007e002f7812 */ /* 0x000fe400078efcff */
[----:B------:R-:W-:Y:S01]  /*5cf0*/  ISETP.NE.U32.AND P2, PT, R5, RZ, PT ;  /* 0x000000ff0500720c */ /* 0x000fe20003f45070 */
[----:B------:R1:W-:Y:S01]  /*5d00*/  LDGSTS.E [R250+0x7200], [R50.64], P4 ;  /* 0x0720000032fa7fae */ /* 0x0003e2000a121860 */
[----:B------:R-:W-:Y:S02]  /*5d10*/  ISETP.GE.AND P3, PT, R47, c[0x0][0x180], PT ;  /* 0x000060002f007a0c */ /* 0x000fe40003f66270 */
[----:B------:R-:W-:Y:S01]  /*5d20*/  LOP3.LUT R249, R166, 0x7f, RZ, 0xc0, !PT ;  /* 0x0000007fa6f97812 */ /* 0x000fe200078ec0ff */
[----:B------:R-:W-:Y:S01]  /*5d30*/  IMAD R166, R152, c[0x0][0x190], RZ ;  /* 0x0000640098a67a24 */ /* 0x000fe200078e02ff */
[----:B------:R-:W-:Y:S01]  /*5d40*/  SEL R4, R4, RZ, !P3 ;  /* 0x000000ff04047207 */ /* 0x000fe20005800000 */
[----:B------:R1:W-:Y:S01]  /*5d50*/  LDGSTS.E [R250+0x7600], [R14.64], P0 ;  /* 0x076000000efa7fae */ /* 0x0003e20008121860 */
[----:B------:R-:W-:Y:S01]  /*5d60*/  ISETP.GE.AND P0, PT, R164, UR4, PT ;  /* 0x00000004a4007c0c */ /* 0x000fe2000bf06270 */
[----:B------:R-:W-:Y:S01]  /*5d70*/  IMAD R75, R249, c[0x0][0x18c], RZ ;  /* 0x00006300f94b7a24 */ /* 0x000fe200078e02ff */
[----:B------:R-:W-:Y:S01]  /*5d80*/  ISETP.NE.U32.AND P1, PT, R4, RZ, PT ;  /* 0x000000ff0400720c */ /* 0x000fe20003f25070 */
[----:B------:R-:W-:Y:S01]  /*5d90*/  IMAD R164, R136, c[0x0][0x190], RZ ;  /* 0x0000640088a47a24 */ /* 0x000fe200078e02ff */
[----:B------:R-:W-:Y:S01]  /*5da0*/  ISETP.GT.AND P3, PT, R168, 0xff, PT ;  /* 0x000000ffa800780c */ /* 0x000fe20003f64270 */
[----:B------:R1:W-:Y:S01]  /*5db0*/  LDGSTS.E [R250+0x7a00], [R52.64], P2 ;  /* 0x07a0000034fa7fae */ /* 0x0003e20009121860 */
[----:B------:R-:W-:Y:S01]  /*5dc0*/  IMAD.SHL.U32 R4, R75, 0x4, RZ ;  /* 0x000000044b047824 */ /* 0x000fe200078e00ff */
[----:B------:R-:W-:Y:S01]  /*5dd0*/  ISETP.GE.AND P2, PT, R162, UR4, PT ;  /* 0x00000004a2007c0c */ /* 0x000fe2000bf46270 */
[----:B------:R-:W-:Y:S01]  /*5de0*/  IMAD R168, R132, c[0x0][0x190], RZ ;  /* 0x0000640084a87a24 */ /* 0x000fe200078e02ff */
[----:B------:R-:W-:Y:S01]  /*5df0*/  SEL R5, RZ, 0x4, P0 ;  /* 0x00000004ff057807 */ /* 0x000fe20000000000 */
[----:B------:R-:W-:Y:S01]  /*5e00*/  IMAD R162, R149, c[0x0][0x190], RZ ;  /* 0x0000640095a27a24 */ /* 0x000fe200078e02ff */
[----:B------:R-:W-:Y:S01]  /*5e10*/  ISETP.GE.AND P0, PT, R160, UR4, PT ;  /* 0x00000004a0007c0c */ /* 0x000fe2000bf06270 */
[----:B------:R-:W-:Y:S01]  /*5e20*/  IMAD R160, R141, c[0x0][0x190], RZ ;  /* 0x000064008da07a24 */ /* 0x000fe200078e02ff */
[----:B------:R-:W-:Y:S01]  /*5e30*/  SEL R224, RZ, 0x4, P2 ;  /* 0x00000004ffe07807 */ /* 0x000fe20001000000 */
[----:B------:R-:W-:Y:S01]  /*5e40*/  STL [R1+0x16c], R168 ;  /* 0x00016ca801007387 */ /* 0x000fe20000100800 */
[----:B------:R-:W-:-:S02]  /*5e50*/  SEL R5, R5, RZ, P3 ;  /* 0x000000ff05057207 */ /* 0x000fc40001800000 */
[----:B------:R-:W-:Y:S01]  /*5e60*/  IADD3 R246, P2, R4, c[0x0][0x168], RZ ;  /* 0x00005a0004f67a10 */ /* 0x000fe20007f5e0ff */
[----:B------:R1:W-:Y:S01]  /*5e70*/  LDGSTS.E [R250+0x7e00], [R118.64], P1 ;  /* 0x07e0000076fa7fae */ /* 0x0003e20008921860 */
[----:B------:R-:W-:Y:S02]  /*5e80*/  SEL R47, RZ, 0x4, P0 ;  /* 0x00000004ff2f7807 */ /* 0x000fe40000000000 */
[----:B------:R-:W-:Y:S01]  /*5e90*/  ISETP.NE.U32.AND P0, PT, R5, RZ, PT ;  /* 0x000000ff0500720c */ /* 0x000fe20003f05070 */
[----:B------:R-:W0:Y:S01]  /*5ea0*/  LDGDEPBAR ;  /* 0x00000000000079af */ /* 0x000e220000000000 */
[----:B------:R-:W-:Y:S01]  /*5eb0*/  LEA.HI.X.SX32 R5, R75, c[0x0][0x16c], 0x2, P2 ;  /* 0x00005b004b057a11 */ /* 0x000fe200010f16ff */
[----:B------:R-:W-:Y:S01]  /*5ec0*/  IMAD R75, R145, c[0x0][0x190], RZ ;  /* 0x00006400914b7a24 */ /* 0x000fe200078e02ff */
[-C--:B------:R-:W-:Y:S02]  /*5ed0*/  LEA R120, P2, R91, R246.reuse, 0x2 ;  /* 0x000000f65b787211 */ /* 0x080fe400078410ff */
[----:B------:R-:W-:-:S02]  /*5ee0*/  LEA R122, P1, R176, R246, 0x2 ;  /* 0x000000f6b07a7211 */ /* 0x000fc400078210ff */
[-C--:B------:R-:W-:Y:S01]  /*5ef0*/  LEA.HI.X.SX32 R121, R91, R5.reuse, 0x2, P2 ;  /* 0x000000055b797211 */ /* 0x080fe200010f16ff */
[----:B------:R-:W-:Y:S01]  /*5f00*/  IMAD R91, R123, c[0x0][0x190], RZ ;  /* 0x000064007b5b7a24 */ /* 0x000fe200078e02ff */
[CC--:B------:R-:W-:Y:S02]  /*5f10*/  LEA R124, P2, R173.reuse, R246.reuse, 0x2 ;  /* 0x000000f6ad7c7211 */ /* 0x0c0fe400078410ff */
[-C--:B------:R-:W-:Y:S02]  /*5f20*/  LEA.HI.X.SX32 R123, R176, R5.reuse, 0x2, P1 ;  /* 0x00000005b07b7211 */ /* 0x080fe400008f16ff */
[-C--:B------:R-:W-:Y:S02]  /*5f30*/  LEA R126, P1, R172, R246.reuse, 0x2 ;  /* 0x000000f6ac7e7211 */ /* 0x080fe400078210ff */
[----:B------:R-:W-:Y:S02]  /*5f40*/  LEA.HI.X.SX32 R125, R173, R5, 0x2, P2 ;  /* 0x00000005ad7d7211 */ /* 0x000fe400010f16ff */
[----:B------:R-:W-:-:S02]  /*5f50*/  LEA R128, P2, R103, R246, 0x2 ;  /* 0x000000f667807211 */ /* 0x000fc400078410ff */
[----:B------:R-:W-:Y:S01]  /*5f60*/  ISETP.GE.AND P4, PT, R165, UR4, PT ;  /* 0x00000004a5007c0c */ /* 0x000fe2000bf86270 */
[----:B------:R-:W-:Y:S01]  /*5f70*/  IMAD R165, R133, c[0x0][0x190], RZ ;  /* 0x0000640085a57a24 */ /* 0x000fe200078e02ff */
[-C--:B------:R-:W-:Y:S02]  /*5f80*/  LEA.HI.X.SX32 R127, R172, R5.reuse, 0x2, P1 ;  /* 0x00000005ac7f7211 */ /* 0x080fe400008f16ff */
[-C--:B------:R-:W-:Y:S02]  /*5f90*/  LEA R130, P1, R169, R246.reuse, 0x2 ;  /* 0x000000f6a9827211 */ /* 0x080fe400078210ff */
[-C--:B------:R-:W-:Y:S01]  /*5fa0*/  LEA.HI.X.SX32 R129, R103, R5.reuse, 0x2, P2 ;  /* 0x0000000567817211 */ /* 0x080fe200010f16ff */
[----:B-1----:R-:W-:Y:S01]  /*5fb0*/  IMAD R103, R131, c[0x0][0x190], RZ ;  /* 0x0000640083677a24 */ /* 0x002fe200078e02ff */
[----:B------:R-:W-:Y:S01]  /*5fc0*/  LEA R132, P2, R168, R246, 0x2 ;  /* 0x000000f6a8847211 */ /* 0x000fe200078410ff */
[----:B------:R-:W-:Y:S01]  /*5fd0*/  STL [R1+0x168], R165 ;  /* 0x000168a501007387 */ /* 0x000fe20000100800 */
[----:B------:R-:W-:-:S02]  /*5fe0*/  LEA.HI.X.SX32 R131, R169, R5, 0x2, P1 ;  /* 0x00000005a9837211 */ /* 0x000fc400008f16ff */
[-C--:B------:R-:W-:Y:S01]  /*5ff0*/  LEA R134, P1, R165, R246.reuse, 0x2 ;  /* 0x000000f6a5867211 */ /* 0x080fe200078210ff */
[----:B------:R1:W-:Y:S01]  /*6000*/  STL [R1+0x160], R77 ;  /* 0x0001604d01007387 */ /* 0x0003e20000100800 */
[----:B------:R-:W-:Y:S02]  /*6010*/  SEL R0, R157, RZ, P3 ;  /* 0x000000ff9d007207 */ /* 0x000fe40001800000 */
[----:B------:R-:W-:Y:S01]  /*6020*/  SEL R157, RZ, 0x4, P4 ;  /* 0x00000004ff9d7807 */ /* 0x000fe20002000000 */
[----:B------:R-:W-:Y:S01]  /*6030*/  STL [R1+0x15c], R164 ;  /* 0x00015ca401007387 */ /* 0x000fe20000100800 */
[-C--:B------:R-:W-:Y:S02]  /*6040*/  LEA.HI.X.SX32 R133, R168, R5.reuse, 0x2, P2 ;  /* 0x00000005a8857211 */ /* 0x080fe400010f16ff */
[----:B------:R-:W-:Y:S01]  /*6050*/  ISETP.GE.AND P4, PT, R161, UR4, PT ;  /* 0x00000004a1007c0c */ /* 0x000fe2000bf86270 */
[----:B------:R-:W-:Y:S01]  /*6060*/  IMAD R161, R138, c[0x0][0x190], RZ ;  /* 0x000064008aa17a24 */ /* 0x000fe200078e02ff */
[----:B------:R-:W-:Y:S01]  /*6070*/  LEA R136, P2, R77, R246, 0x2 ;  /* 0x000000f64d887211 */ /* 0x000fe200078410ff */
[----:B------:R2:W-:Y:S01]  /*6080*/  STL [R1+0x158], R115 ;  /* 0x0001587301007387 */ /* 0x0005e20000100800 */
[----:B------:R-:W-:-:S02]  /*6090*/  LEA.HI.X.SX32 R135, R165, R5, 0x2, P1 ;  /* 0x00000005a5877211 */ /* 0x000fc400008f16ff */
[CC--:B------:R-:W-:Y:S01]  /*60a0*/  LEA R138, P1, R164.reuse, R246.reuse, 0x2 ;  /* 0x000000f6a48a7211 */ /* 0x0c0fe200078210ff */
[----:B------:R-:W-:Y:S01]  /*60b0*/  STL [R1+0x154], R161 ;  /* 0x000154a101007387 */ /* 0x000fe20000100800 */
[----:B------:R-:W-:Y:S02]  /*60c0*/  SEL R157, R157, RZ, P3 ;  /* 0x000000ff9d9d7207 */ /* 0x000fe40001800000 */
[-C--:B------:R-:W-:Y:S01]  /*60d0*/  LEA.HI.X.SX32 R137, R77, R5.reuse, 0x2, P2 ;  /* 0x000000054d897211 */ /* 0x080fe200010f16ff */
[----:B-1----:R-:W-:Y:S01]  /*60e0*/  IMAD R77, R139, c[0x0][0x190], RZ ;  /* 0x000064008b4d7a24 */ /* 0x002fe200078e02ff */
[-C--:B------:R-:W-:Y:S01]  /*60f0*/  LEA R140, P2, R115, R246.reuse, 0x2 ;  /* 0x000000f6738c7211 */ /* 0x080fe200078410ff */
[----:B------:R1:W-:Y:S01]  /*6100*/  STL [R1+0x150], R102 ;  /* 0x0001506601007387 */ /* 0x0003e20000100800 */
[-C--:B------:R-:W-:Y:S02]  /*6110*/  LEA.HI.X.SX32 R139, R164, R5.reuse, 0x2, P1 ;  /* 0x00000005a48b7211 */ /* 0x080fe400008f16ff */
[-C--:B------:R-:W-:Y:S01]  /*6120*/  LEA R142, P1, R161, R246.reuse, 0x2 ;  /* 0x000000f6a18e7211 */ /* 0x080fe200078210ff */
[----:B------:R-:W-:Y:S01]  /*6130*/  STL [R1+0x14c], R160 ;  /* 0x00014ca001007387 */ /* 0x000fe20000100800 */
[----:B------:R-:W-:Y:S01]  /*6140*/  ISETP.NE.U32.AND P5, PT, R157, RZ, PT ;  /* 0x000000ff9d00720c */ /* 0x000fe20003fa5070 */
[----:B------:R-:W-:Y:S01]  /*6150*/  IMAD R157, R144, c[0x0][0x190], RZ ;  /* 0x00006400909d7a24 */ /* 0x000fe200078e02ff */
[-C--:B------:R-:W-:Y:S01]  /*6160*/  LEA.HI.X.SX32 R141, R115, R5.reuse, 0x2, P2 ;  /* 0x00000005738d7211 */ /* 0x080fe200010f16ff */
[----:B--2---:R-:W-:Y:S01]  /*6170*/  IMAD R115, R143, c[0x0][0x190], RZ ;  /* 0x000064008f737a24 */ /* 0x004fe200078e02ff */
[----:B------:R-:W-:Y:S01]  /*6180*/  LEA R144, P2, R102, R246, 0x2 ;  /* 0x000000f666907211 */ /* 0x000fe200078410ff */
[----:B------:R2:W-:Y:S01]  /*6190*/  STL [R1+0x148], R114 ;  /* 0x0001487201007387 */ /* 0x0005e20000100800 */
[----:B------:R-:W-:-:S02]  /*61a0*/  LEA.HI.X.SX32 R143, R161, R5, 0x2, P1 ;  /* 0x00000005a18f7211 */ /* 0x000fc400008f16ff */
[-C--:B------:R-:W-:Y:S01]  /*61b0*/  LEA R146, P1, R160, R246.reuse, 0x2 ;  /* 0x000000f6a0927211 */ /* 0x080fe200078210ff */
[----:B------:R-:W-:Y:S01]  /*61c0*/  STL [R1+0x144], R157 ;  /* 0x0001449d01007387 */ /* 0x000fe20000100800 */
[-C--:B------:R-:W-:Y:S01]  /*61d0*/  LEA.HI.X.SX32 R145, R102, R5.reuse, 0x2, P2 ;  /* 0x0000000566917211 */ /* 0x080fe200010f16ff */
[----:B-1----:R-:W-:Y:S01]  /*61e0*/  IMAD R102, R147, c[0x0][0x190], RZ ;  /* 0x0000640093667a24 */ /* 0x002fe200078e02ff */
[-C--:B------:R-:W-:Y:S01]  /*61f0*/  LEA R148, P2, R114, R246.reuse, 0x2 ;  /* 0x000000f672947211 */ /* 0x080fe200078410ff */
[----:B------:R1:W-:Y:S01]  /*6200*/  STL [R1+0x140], R75 ;  /* 0x0001404b01007387 */ /* 0x0003e20000100800 */
[-C--:B------:R-:W-:Y:S02]  /*6210*/  LEA.HI.X.SX32 R147, R160, R5.reuse, 0x2, P1 ;  /* 0x00000005a0937211 */ /* 0x080fe400008f16ff */
[-C--:B------:R-:W-:Y:S01]  /*6220*/  LEA R150, P1, R157, R246.reuse, 0x2 ;  /* 0x000000f69d967211 */ /* 0x080fe200078210ff */
[----:B------:R1:W-:Y:S01]  /*6230*/  STL [R1+0x13c], R158 ;  /* 0x00013c9e01007387 */ /* 0x0003e20000100800 */
[-C--:B------:R-:W-:Y:S01]  /*6240*/  LEA.HI.X.SX32 R149, R114, R5.reuse, 0x2, P2 ;  /* 0x0000000572957211 */ /* 0x080fe200010f16ff */
[----:B--2---:R-:W-:Y:S01]  /*6250*/  IMAD R114, R151, c[0x0][0x190], RZ ;  /* 0x0000640097727a24 */ /* 0x004fe200078e02ff */
[----:B------:R-:W-:Y:S01]  /*6260*/  LEA R152, P2, R75, R246, 0x2 ;  /* 0x000000f64b987211 */ /* 0x000fe200078410ff */
[----:B------:R2:W-:Y:S01]  /*6270*/  STL [R1+0x138], R111 ;  /* 0x0001386f01007387 */ /* 0x0005e20000100800 */
[----:B------:R-:W-:-:S02]  /*6280*/  LEA.HI.X.SX32 R151, R157, R5, 0x2, P1 ;  /* 0x000000059d977211 */ /* 0x000fc400008f16ff */
[CC--:B------:R-:W-:Y:S01]  /*6290*/  LEA R154, P1, R158.reuse, R246.reuse, 0x2 ;  /* 0x000000f69e9a7211 */ /* 0x0c0fe200078210ff */
[----:B------:R2:W-:Y:S01]  /*62a0*/  STL [R1+0x134], R162 ;  /* 0x000134a201007387 */ /* 0x0005e20000100800 */
[-C--:B------:R-:W-:Y:S01]  /*62b0*/  LEA.HI.X.SX32 R153, R75, R5.reuse, 0x2, P2 ;  /* 0x000000054b997211 */ /* 0x080fe200010f16ff */
[----:B-1----:R-:W-:Y:S01]  /*62c0*/  IMAD R75, R155, c[0x0][0x190], RZ ;  /* 0x000064009b4b7a24 */ /* 0x002fe200078e02ff */
[CC--:B------:R-:W-:Y:S01]  /*62d0*/  LEA R156, P2, R111.reuse, R246.reuse, 0x2 ;  /* 0x000000f66f9c7211 */ /* 0x0c0fe200078410ff */
[----:B------:R1:W-:Y:S01]  /*62e0*/  STL [R1+0x130], R95 ;  /* 0x0001305f01007387 */ /* 0x0003e20000100800 */
[-C--:B------:R-:W-:Y:S02]  /*62f0*/  LEA.HI.X.SX32 R155, R158, R5.reuse, 0x2, P1 ;  /* 0x000000059e9b7211 */ /* 0x080fe400008f16ff */
[CC--:B------:R-:W-:Y:S01]  /*6300*/  LEA R158, P1, R162.reuse, R246.reuse, 0x2 ;  /* 0x000000f6a29e7211 */ /* 0x0c0fe200078210ff */
[----:B------:R1:W-:Y:S01]  /*6310*/  STL [R1+0x12c], R166 ;  /* 0x00012ca601007387 */ /* 0x0003e20000100800 */
[-C--:B------:R-:W-:Y:S01]  /*6320*/  LEA.HI.X.SX32 R157, R111, R5.reuse, 0x2, P2 ;  /* 0x000000056f9d7211 */ /* 0x080fe200010f16ff */
[----:B--2---:R-:W-:Y:S01]  /*6330*/  IMAD R111, R159, c[0x0][0x190], RZ ;  /* 0x000064009f6f7a24 */ /* 0x004fe200078e02ff */
[----:B------:R-:W-:Y:S01]  /*6340*/  LEA R160, P2, R95, R246, 0x2 ;  /* 0x000000f65fa07211 */ /* 0x000fe200078410ff */
[----:B------:R2:W-:Y:S01]  /*6350*/  STL [R1+0x128], R110 ;  /* 0x0001286e01007387 */ /* 0x0005e20000100800 */
[----:B------:R-:W-:-:S02]  /*6360*/  LEA.HI.X.SX32 R159, R162, R5, 0x2, P1 ;  /* 0x00000005a29f7211 */ /* 0x000fc400008f16ff */
[-C--:B------:R-:W-:Y:S01]  /*6370*/  LEA R162, P1, R166, R246.reuse, 0x2 ;  /* 0x000000f6a6a27211 */ /* 0x080fe200078210ff */
[----:B------:R2:W-:Y:S01]  /*6380*/  STL [R1+0x124], R170 ;  /* 0x000124aa01007387 */ /* 0x0005e20000100800 */
        /* <DEDUP_REMOVED lines=34> */
[----:B------:R-:W-:Y:S01]  /*65b0*/  STL [R1+0xfc], R115 ;  /* 0x0000fc7301007387 */ /* 0x000fe20000100800 */
        /* <DEDUP_REMOVED lines=47> */
[CC--:B------:R-:W-:Y:S01]  /*68b0*/  LEA R210, P1, R102.reuse, R246.reuse, 0x2 ;  /* 0x000000f666d27211 */ /* 0x0c0fe200078210ff */
        /* <DEDUP_REMOVED lines=17> */
[-C--:B------:R-:W-:Y:S02]  /*69d0*/  LEA R220, P2, R77, R246.reuse, 0x2 ;  /* 0x000000f64ddc7211 */ /* 0x080fe400078410ff */
[----:B------:R-:W-:Y:S02]  /*69e0*/  LEA.HI.X.SX32 R219, R91, R5, 0x2, P1 ;  /* 0x000000055bdb7211 */ /* 0x000fe400008f16ff */
[----:B------:R-:W-:Y:S01]  /*69f0*/  SEL R224, R224, RZ, P3 ;  /* 0x000000ffe0e07207 */ /* 0x000fe20001800000 */
[----:B------:R1:W-:Y:S01]  /*6a00*/  STL [R1+0xb0], R87 ;  /* 0x0000b05701007387 */ /* 0x0003e20000100800 */
[----:B------:R-:W-:-:S02]  /*6a10*/  LEA R222, P1, R75, R246, 0x2 ;  /* 0x000000f64bde7211 */ /* 0x000fc400078210ff */
[-C--:B------:R-:W-:Y:S01]  /*6a20*/  LEA.HI.X.SX32 R221, R77, R5.reuse, 0x2, P2 ;  /* 0x000000054ddd7211 */ /* 0x080fe200010f16ff */
[----:B--2---:R-:W-:Y:S01]  /*6a30*/  IMAD R77, R223, c[0x0][0x190], RZ ;  /* 0x00006400df4d7a24 */ /* 0x004fe200078e02ff */
[----:B------:R-:W-:Y:S02]  /*6a40*/  SEL R251, RZ, 0x4, P4 ;  /* 0x00000004fffb7807 */ /* 0x000fe40002000000 */
[----:B------:R-:W-:Y:S02]  /*6a50*/  ISETP.NE.U32.AND P4, PT, R224, RZ, PT ;  /* 0x000000ffe000720c */ /* 0x000fe40003f85070 */
[----:B------:R-:W-:Y:S01]  /*6a60*/  LEA.HI.X.SX32 R223, R75, R5, 0x2, P1 ;  /* 0x000000054bdf7211 */ /* 0x000fe200008f16ff */
[----:B------:R-:W-:Y:S01]  /*6a70*/  IMAD R75, R225, c[0x0][0x190], RZ ;  /* 0x00006400e14b7a24 */ /* 0x000fe200078e02ff */
[----:B------:R-:W-:Y:S01]  /*6a80*/  LEA R224, P1, R87, R246, 0x2 ;  /* 0x000000f657e07211 */ /* 0x000fe200078210ff */
[----:B------:R2:W-:Y:S01]  /*6a90*/  STL [R1+0xac], R77 ;  /* 0x0000ac4d01007387 */ /* 0x0005e20000100800 */
[----:B------:R-:W-:-:S02]  /*6aa0*/  SEL R251, R251, RZ, P3 ;  /* 0x000000fffbfb7207 */ /* 0x000fc40001800000 */
[-C--:B------:R-:W-:Y:S01]  /*6ab0*/  LEA.HI.X.SX32 R225, R87, R5.reuse, 0x2, P1 ;  /* 0x0000000557e17211 */ /* 0x080fe200008f16ff */
[----:B-1----:R-:W-:Y:S01]  /*6ac0*/  IMAD R87, R227, c[0x0][0x190], RZ ;  /* 0x00006400e3577a24 */ /* 0x002fe200078e02ff */
[CC--:B------:R-:W-:Y:S01]  /*6ad0*/  LEA R226, P1, R77.reuse, R246.reuse, 0x2 ;  /* 0x000000f64de27211 */ /* 0x0c0fe200078210ff */
[----:B------:R1:W-:Y:S03]  /*6ae0*/  STL [R1+0xa8], R75 ;  /* 0x0000a84b01007387 */ /* 0x0003e60000100800 */
[-C--:B------:R-:W-:Y:S01]  /*6af0*/  LEA.HI.X.SX32 R227, R77, R5.reuse, 0x2, P1 ;  /* 0x000000054de37211 */ /* 0x080fe200008f16ff */
[----:B--2---:R-:W-:Y:S01]  /*6b00*/  IMAD R77, R229, c[0x0][0x190], RZ ;  /* 0x00006400e54d7a24 */ /* 0x004fe200078e02ff */
[CC--:B------:R-:W-:Y:S01]  /*6b10*/  LEA R228, P1, R75.reuse, R246.reuse, 0x2 ;  /* 0x000000f64be47211 */ /* 0x0c0fe200078210ff */
[----:B------:R2:W-:Y:S03]  /*6b20*/  STL [R1+0xa4], R87 ;  /* 0x0000a45701007387 */ /* 0x0005e60000100800 */
        /* <DEDUP_REMOVED lines=23> */
[----:B------:R-:W-:Y:S03]  /*6ca0*/  STL [R1+0x8c], R87 ;  /* 0x00008c5701007387 */ /* 0x000fe60000100800 */
[-C--:B------:R-:W-:Y:S01]  /*6cb0*/  LEA.HI.X.SX32 R241, R75, R5.reuse, 0x2, P1 ;  /* 0x000000054bf17211 */ /* 0x080fe200008f16ff */
[----:B-1----:R-:W-:Y:S01]  /*6cc0*/  IMAD R75, R243, c[0x0][0x190], RZ ;  /* 0x00006400f34b7a24 */ /* 0x002fe200078e02ff */
[CC--:B------:R-:W-:Y:S01]  /*6cd0*/  LEA R242, P1, R87.reuse, R246.reuse, 0x2 ;  /* 0x000000f657f27211 */ /* 0x0c0fe200078210ff */
[----:B------:R-:W-:Y:S03]  /*6ce0*/  STL [R1+0x88], R77 ;  /* 0x0000884d01007387 */ /* 0x000fe60000100800 */
[----:B------:R-:W-:Y:S01]  /*6cf0*/  LEA.HI.X.SX32 R243, R87, R5, 0x2, P1 ;  /* 0x0000000557f37211 */ /* 0x000fe200008f16ff */
[----:B------:R1:W-:Y:S01]  /*6d00*/  STL [R1+0x84], R75 ;  /* 0x0000844b01007387 */ /* 0x0003e20000100800 */
[----:B------:R-:W-:-:S03]  /*6d10*/  LEA R244, P1, R77, R246, 0x2 ;  /* 0x000000f64df47211 */ /* 0x000fc600078210ff */
[----:B------:R-:W2:Y:S01]  /*6d20*/  LDL.LU.64 R114, [R1+0x28] ;  /* 0x0000280001727983 */ /* 0x000ea20000300a00 */
[-C--:B------:R-:W-:Y:S02]  /*6d30*/  LEA.HI.X.SX32 R245, R77, R5.reuse, 0x2, P1 ;  /* 0x000000054df57211 */ /* 0x080fe400008f16ff */
[C---:B------:R-:W-:Y:S01]  /*6d40*/  LEA R246, P1, R75.reuse, R246, 0x2 ;  /* 0x000000f64bf67211 */ /* 0x040fe200078210ff */
[----:B------:R-:W3:Y:S03]  /*6d50*/  LDL.LU.64 R110, [R1+0x18] ;  /* 0x00001800016e7983 */ /* 0x000ee60000300a00 */
[----:B------:R-:W-:Y:S02]  /*6d60*/  LEA.HI.X.SX32 R247, R75, R5, 0x2, P1 ;  /* 0x000000054bf77211 */ /* 0x000fe400008f16ff */
[----:B------:R-:W-:Y:S01]  /*6d70*/  ISETP.NE.U32.AND P1, PT, R251, RZ, PT ;  /* 0x000000fffb00720c */ /* 0x000fe20003f25070 */
[----:B------:R-:W-:Y:S01]  /*6d80*/  IMAD.SHL.U32 R251, R249, 0x4, RZ ;  /* 0x00000004f9fb7824 */ /* 0x000fe200078e00ff */
[----:B------:R-:W-:Y:S01]  /*6d90*/  SEL R5, R47, RZ, P3 ;  /* 0x000000ff2f057207 */ /* 0x000fe20001800000 */
[----:B------:R-:W4:Y:S03]  /*6da0*/  LDL.LU.64 R248, [R1+0x8] ;  /* 0x0000080001f87983 */ /* 0x000f260000300a00 */
[C---:B-1----:R-:W-:Y:S01]  /*6db0*/  LOP3.LUT R75, R251.reuse, 0x10, RZ, 0x3c, !PT ;  /* 0x00000010fb4b7812 */ /* 0x042fe200078e3cff */
[----:B------:R1:W-:Y:S01]  /*6dc0*/  LDGSTS.E [R251+0x10000], [R120.64], P6 ;  /* 0x1000000078fb7fae */ /* 0x0003e2000b121860 */
[----:B------:R-:W-:-:S03]  /*6dd0*/  LOP3.LUT R47, R251, 0x20, RZ, 0x3c, !PT ;  /* 0x00000020fb2f7812 */ /* 0x000fc600078e3cff */
[----:B------:R1:W-:Y:S04]  /*6de0*/  LDGSTS.E [R251+0x11000], [R136.64], P6 ;  /* 0x1100000088fb7fae */ /* 0x0003e8000b121860 */
        /* <DEDUP_REMOVED lines=16> */
[----:B------:R1:W-:Y:S02]  /*6ef0*/  LDGSTS.E [R47+0x12400], [R156.64], P6 ;  /* 0x124000009c2f7fae */ /* 0x0003e4000b121860 */
[----:B-1----:R-:W-:-:S02]  /*6f00*/  LOP3.LUT R75, R251, 0x30, RZ, 0x3c, !PT ;  /* 0x00000030fb4b7812 */ /* 0x002fc400078e3cff */
        /* <DEDUP_REMOVED lines=19> */
[----:B------:R-:W1:Y:S04]  /*7040*/  S2R R77, SR_TID.X ;  /* 0x00000000004d7919 */ /* 0x000e680000002100 */
[----:B------:R1:W-:Y:S04]  /*7050*/  LDGSTS.E [R47+0x14800], [R192.64], P6 ;  /* 0x14800000c02f7fae */ /* 0x0003e8000b121860 */
[----:B------:R1:W-:Y:S04]  /*7060*/  LDGSTS.E [R47+0x15800], [R208.64], P6 ;  /* 0x15800000d02f7fae */ /* 0x0003e8000b121860 */
[----:B------:R1:W-:Y:S04]  /*7070*/  LDGSTS.E [R47+0x16800], [R224.64], P6 ;  /* 0x16800000e02f7fae */ /* 0x0003e8000b121860 */
[----:B------:R1:W-:Y:S04]  /*7080*/  LDGSTS.E [R47+0x17800], [R240.64], P6 ;  /* 0x17800000f02f7fae */ /* 0x0003e8000b121860 */
[----:B------:R2:W-:Y:S04]  /*7090*/  LDGSTS.E [R75+0x10a00], [R130.64], P6 ;  /* 0x10a00000824b7fae */ /* 0x0005e8000b121860 */
[----:B------:R2:W-:Y:S04]  /*70a0*/  LDGSTS.E [R75+0x11a00], [R146.64], P6 ;  /* 0x11a00000924b7fae */ /* 0x0005e8000b121860 */
[----:B------:R2:W-:Y:S01]  /*70b0*/  LDGSTS.E [R75+0x12a00], [R162.64], P6 ;  /* 0x12a00000a24b7fae */ /* 0x0005e2000b121860 */
[----:B-1----:R-:W-:-:S03]  /*70c0*/  LOP3.LUT R47, R251, 0x60, RZ, 0x3c, !PT ;  /* 0x00000060fb2f7812 */ /* 0x002fc600078e3cff */
[----:B------:R1:W-:Y:S04]  /*70d0*/  LDGSTS.E [R75+0x13a00], [R178.64], P6 ;  /* 0x13a00000b24b7fae */ /* 0x0003e8000b121860 */
[----:B------:R1:W-:Y:S04]  /*70e0*/  LDGSTS.E [R75+0x14a00], [R194.64], P6 ;  /* 0x14a00000c24b7fae */ /* 0x0003e8000b121860 */
[----:B------:R1:W-:Y:S04]  /*70f0*/  LDGSTS.E [R75+0x15a00], [R210.64], P6 ;  /* 0x15a00000d24b7fae */ /* 0x0003e8000b121860 */
[----:B------:R1:W-:Y:S01]  /*7100*/  LDGSTS.E [R75+0x16a00], [R226.64], P6 ;  /* 0x16a00000e24b7fae */ /* 0x0003e2000b121860 */
[----:B------:R-:W-:-:S03]  /*7110*/  ISETP.NE.U32.AND P2, PT, R5, RZ, PT ;  /* 0x000000ff0500720c */ /* 0x000fc60003f45070 */
        /* <DEDUP_REMOVED lines=9> */
[----:B------:R1:W-:Y:S01]  /*71b0*/  LDGSTS.E [R47+0x17c00], [R244.64], P6 ;  /* 0x17c00000f42f7fae */ /* 0x0003e2000b121860 */
[----:B------:R-:W-:-:S03]  /*71c0*/  SHF.R.U32.HI R77, RZ, 0x6, R77 ;  /* 0x00000006ff4d7819 */ /* 0x000fc6000001164d */
[----:B------:R1:W-:Y:S04]  /*71d0*/  LDGSTS.E [R5+0x10e00], [R134.64], P6 ;  /* 0x10e0000086057fae */ /* 0x0003e8000b121860 */
[----:B------:R1:W-:Y:S04]  /*71e0*/  LDGSTS.E [R5+0x11e00], [R150.64], P6 ;  /* 0x11e0000096057fae */ /* 0x0003e8000b121860 */
[----:B------:R1:W-:Y:S04]  /*71f0*/  LDGSTS.E [R5+0x12e00], [R166.64], P6 ;  /* 0x12e00000a6057fae */ /* 0x0003e8000b121860 */
[----:B------:R1:W-:Y:S01]  /*7200*/  LDGSTS.E [R5+0x13e00], [R182.64], P6 ;  /* 0x13e00000b6057fae */ /* 0x0003e2000b121860 */
[----:B------:R-:W-:-:S03]  /*7210*/  SGXT.U32 R77, R77, 0x1 ;  /* 0x000000014d4d781a */ /* 0x000fc60000000000 */
[----:B------:R1:W-:Y:S04]  /*7220*/  LDGSTS.E [R5+0x14e00], [R198.64], P6 ;  /* 0x14e00000c6057fae */ /* 0x0003e8000b121860 */
[----:B------:R1:W-:Y:S04]  /*7230*/  LDGSTS.E [R5+0x15e00], [R214.64], P6 ;  /* 0x15e00000d6057fae */ /* 0x0003e8000b121860 */
[----:B------:R1:W-:Y:S04]  /*7240*/  LDGSTS.E [R5+0x16e00], [R230.64], P6 ;  /* 0x16e00000e6057fae */ /* 0x0003e8000b121860 */
[----:B------:R1:W-:Y:S01]  /*7250*/  LDGSTS.E [R5+0x17e00], [R246.64], P6 ;  /* 0x17e00000f6057fae */ /* 0x0003e2000b121860 */
[----:B------:R-:W-:-:S03]  /*7260*/  LOP3.LUT R77, R77, 0x18, RZ, 0xfc, !PT ;  /* 0x000000184d4d7812 */ /* 0x000fc600078efcff */
[----:B------:R-:W0:Y:S04]  /*7270*/  LDGDEPBAR ;  /* 0x00000000000079af */ /* 0x000e280000000000 */
[----:B------:R-:W-:Y:S01]  /*7280*/  BAR.SYNC.DEFER_BLOCKING 0x0 ;  /* 0x0000000000007b1d */ /* 0x000fe20000010000 */
[----:B------:R-:W-:-:S04]  /*7290*/  ISETP.GE.AND P6, PT, R77, UR4, PT ;  /* 0x000000044d007c0c */ /* 0x000fc8000bfc6270 */
[----:B-1----:R-:W-:Y:S02]  /*72a0*/  SEL R5, RZ, 0x4, P6 ;  /* 0x00000004ff057807 */ /* 0x002fe40003000000 */
[----:B------:R-:W-:Y:S01]  /*72b0*/  ISETP.NE.U32.AND P6, PT, R0, RZ, PT ;  /* 0x000000ff0000720c */ /* 0x000fe20003fc5070 */
[----:B------:R-:W-:-:S04]  /*72c0*/  IMAD.SHL.U32 R103, R252, 0x80, RZ ;  /* 0x00000080fc677824 */ /* 0x000fc800078e00ff */
[----:B--2---:R-:W-:-:S04]  /*72d0*/  IMAD.WIDE R114, R103, 0x4, R114 ;  /* 0x0000000467727825 */ /* 0x004fc800078e0272 */
[----:B---3--:R-:W-:-:S04]  /*72e0*/  IMAD.WIDE R110, R103, 0x4, R110 ;  /* 0x00000004676e7825 */ /* 0x008fc800078e026e */
[----:B------:R-:W-:Y:S01]  /*72f0*/  @!PT LDS RZ, [RZ] ;  /* 0x00000000fffff984 */ /* 0x000fe20000000800 */
[----:B------:R-:W-:Y:S01]  /*7300*/  @!PT LDS RZ, [RZ] ;  /* 0x00000000fffff984 */ /* 0x000fe20000000800 */
[----:B------:R-:W-:Y:S01]  /*7310*/  @!PT LDS RZ, [RZ] ;  /* 0x00000000fffff984 */ /* 0x000fe20000000800 */
[----:B------:R1:W-:Y:S04]  /*7320*/  LDGSTS.E [R2+0x8000], [R114.64], P6 ;  /* 0x0800000072027fae */ /* 0x0003e8000b121860 */
[----:B------:R2:W-:Y:S01]  /*7330*/  LDGSTS.E [R2+0x8400], [R110.64], P5 ;  /* 0x084000006e027fae */ /* 0x0005e2000a921860 */
[----:B----4-:R-:W-:-:S03]  /*7340*/  IMAD.WIDE R248, R103, 0x4, R248 ;  /* 0x0000000467f87825 */ /* 0x010fc600078e02f8 */
[----:B-1----:R-:W2:Y:S04]  /*7350*/  LDL.LU.64 R114, [R1+0x1c8] ;  /* 0x0001c80001727983 */ /* 0x002ea80000300a00 */
[----:B--2---:R-:W2:Y:S04]  /*7360*/  LDL.LU.64 R110, [R1+0x1c0] ;  /* 0x0001c000016e7983 */ /* 0x004ea80000300a00 */
[----:B------:R1:W-:Y:S04]  /*7370*/  LDGSTS.E [R2+0x8800], [R248.64], P0 ;  /* 0x08800000f8027fae */ /* 0x0003e80008121860 */
[----:B-1----:R-:W4:Y:S04]  /*7380*/  LDL.LU.64 R248, [R1+0x1b8] ;  /* 0x0001b80001f87983 */ /* 0x002f280000300a00 */
[----:B------:R-:W1:Y:S04]  /*7390*/  S2R R77, SR_TID.X ;  /* 0x00000000004d7919 */ /* 0x000e680000002100 */
[----:B------:R-:W1:Y:S02]  /*73a0*/  S2R R95, SR_TID.X ;  /* 0x00000000005f7919 */ /* 0x000e640000002100 */
[----:B-1----:R-:W-:-:S04]  /*73b0*/  SHF.R.U32.HI R77, RZ, 0x6, R77 ;  /* 0x00000006ff4d7819 */ /* 0x002fc8000001164d */
[----:B------:R-:W-:-:S04]  /*73c0*/  SGXT.U32 R77, R77, 0x1 ;  /* 0x000000014d4d781a */ /* 0x000fc80000000000 */
[----:B------:R-:W-:-:S04]  /*73d0*/  LOP3.LUT R77, R77, 0x1c, RZ, 0xfc, !PT ;  /* 0x0000001c4d4d7812 */ /* 0x000fc800078efcff */
[----:B------:R-:W-:Y:S02]  /*73e0*/  ISETP.GE.AND P6, PT, R77, UR4, PT ;  /* 0x000000044d007c0c */ /* 0x000fe4000bfc6270 */
[--C-:B------:R-:W-:Y:S02]  /*73f0*/  SHF.R.U32.HI R77, RZ, 0x6, R95.reuse ;  /* 0x00000006ff4d7819 */ /* 0x100fe4000001165f */
[----:B------:R-:W-:-:S04]  /*7400*/  SHF.R.U32.HI R95, RZ, 0x6, R95 ;  /* 0x00000006ff5f7819 */ /* 0x000fc8000001165f */
[----:B------:R-:W-:Y:S02]  /*7410*/  SGXT.U32 R95, R95, 0x1 ;  /* 0x000000015f5f781a */ /* 0x000fe40000000000 */
[----:B------:R-:W-:Y:S02]  /*7420*/  SGXT.U32 R77, R77, 0x1 ;  /* 0x000000014d4d781a */ /* 0x000fe40000000000 */
[----:B------:R-:W-:Y:S02]  /*7430*/  LOP3.LUT R95, R95, 0x20, RZ, 0xfc, !PT ;  /* 0x000000205f5f7812 */ /* 0x000fe400078efcff */
[----:B------:R-:W-:Y:S02]  /*7440*/  SEL R102, R5, RZ, P3 ;  /* 0x000000ff05667207 */ /* 0x000fe40001800000 */
[----:B------:R-:W-:Y:S02]  /*7450*/  SEL R5, RZ, 0x4, P6 ;  /* 0x00000004ff057807 */ /* 0x000fe40003000000 */
[----:B------:R-:W-:-:S02]  /*7460*/  LOP3.LUT R77, R77, 0x24, RZ, 0xfc, !PT ;  /* 0x000000244d4d7812 */ /* 0x000fc400078efcff */
[----:B------:R-:W-:-:S04]  /*7470*/  ISETP.GE.AND P6, PT, R95, UR4, PT ;  /* 0x000000045f007c0c */ /* 0x000fc8000bfc6270 */
[----:B------:R-:W-:Y:S02]  /*7480*/  SEL R0, RZ, 0x4, P6 ;  /* 0x00000004ff007807 */ /* 0x000fe40003000000 */
[----:B------:R-:W-:Y:S02]  /*7490*/  ISETP.GE.AND P6, PT, R77, UR4, PT ;  /* 0x000000044d007c0c */ /* 0x000fe4000bfc6270 */
[----:B------:R-:W1:Y:S02]  /*74a0*/  S2R R77, SR_TID.X ;  /* 0x00000000004d7919 */ /* 0x000e640000002100 */
[----:B------:R-:W-:Y:S02]  /*74b0*/  SEL R47, RZ, 0x4, P6 ;  /* 0x00000004ff2f7807 */ /* 0x000fe40003000000 */
[----:B------:R-:W-:Y:S02]  /*74c0*/  SEL R5, R5, RZ, P3 ;  /* 0x000000ff05057207 */ /* 0x000fe40001800000 */
[----:B-1----:R-:W-:-:S04]  /*74d0*/  SHF.R.U32.HI R95, RZ, 0x6, R77 ;  /* 0x00000006ff5f7819 */ /* 0x002fc8000001164d */
[----:B------:R-:W-:-:S04]  /*74e0*/  SGXT.U32 R95, R95, 0x1 ;  /* 0x000000015f5f781a */ /* 0x000fc80000000000 */
[----:B------:R-:W-:-:S04]  /*74f0*/  LOP3.LUT R95, R95, 0x28, RZ, 0xfc, !PT ;  /* 0x000000285f5f7812 */ /* 0x000fc800078efcff */
[----:B------:R-:W-:Y:S02]  /*7500*/  ISETP.GE.AND P6, PT, R95, UR4, PT ;  /* 0x000000045f007c0c */ /* 0x000fe4000bfc6270 */
[--C-:B------:R-:W-:Y:S02]  /*7510*/  SHF.R.U32.HI R95, RZ, 0x6, R77.reuse ;  /* 0x00000006ff5f7819 */ /* 0x100fe4000001164d */
[----:B------:R-:W-:Y:S02]  /*7520*/  SHF.R.U32.HI R77, RZ, 0x6, R77 ;  /* 0x00000006ff4d7819 */ /* 0x000fe4000001164d */
[----:B------:R-:W-:Y:S02]  /*7530*/  ISETP.NE.U32.AND P5, PT, R5, RZ, PT ;  /* 0x000000ff0500720c */ /* 0x000fe40003fa5070 */
[----:B------:R-:W-:Y:S02]  /*7540*/  SGXT.U32 R77, R77, 0x1 ;  /* 0x000000014d4d781a */ /* 0x000fe40000000000 */
[----:B------:R-:W-:-:S02]  /*7550*/  SEL R5, R0, RZ, P3 ;  /* 0x000000ff00057207 */ /* 0x000fc40001800000 */
[----:B------:R-:W-:Y:S02]  /*7560*/  LOP3.LUT R77, R77, 0x2c, RZ, 0xfc, !PT ;  /* 0x0000002c4d4d7812 */ /* 0x000fe400078efcff */
[----:B------:R-:W-:Y:S02]  /*7570*/  ISETP.NE.U32.AND P0, PT, R5, RZ, PT ;  /* 0x000000ff0500720c */ /* 0x000fe40003f05070 */
[----:B------:R-:W-:Y:S02]  /*7580*/  SEL R252, RZ, 0x4, P6 ;  /* 0x00000004fffc7807 */ /* 0x000fe40003000000 */
[----:B------:R-:W-:Y:S02]  /*7590*/  SEL R5, R47, RZ, P3 ;  /* 0x000000ff2f057207 */ /* 0x000fe40001800000 */
[----:B------:R-:W-:-:S04]  /*75a0*/  ISETP.GE.AND P6, PT, R77, UR4, PT ;  /* 0x000000044d007c0c */ /* 0x000fc8000bfc6270 */
[----:B------:R-:W-:Y:S02]  /*75b0*/  SEL R77, RZ, 0x4, P6 ;  /* 0x00000004ff4d7807 */ /* 0x000fe40003000000 */
[----:B------:R-:W-:-:S04]  /*75c0*/  SGXT.U32 R95, R95, 0x1 ;  /* 0x000000015f5f781a */ /* 0x000fc80000000000 */
[----:B------:R-:W-:-:S04]  /*75d0*/  LOP3.LUT R95, R95, 0x30, RZ, 0xfc, !PT ;  /* 0x000000305f5f7812 */ /* 0x000fc800078efcff */
[----:B------:R-:W-:Y:S02]  /*75e0*/  ISETP.GE.AND P6, PT, R95, UR4, PT ;  /* 0x000000045f007c0c */ /* 0x000fe4000bfc6270 */
[----:B------:R-:W1:Y:S04]  /*75f0*/  S2R R95, SR_TID.X ;  /* 0x00000000005f7919 */ /* 0x000e680000002100 */
[----:B------:R-:W1:Y:S01]  /*7600*/  S2R R75, SR_TID.X ;  /* 0x00000000004b7919 */ /* 0x000e620000002100 */
[----:B--2---:R-:W-:-:S04]  /*7610*/  IMAD.WIDE R110, R103, 0x4, R110 ;  /* 0x00000004676e7825 */ /* 0x004fc800078e026e */
[----:B----4-:R-:W-:-:S05]  /*7620*/  IMAD.WIDE R248, R103, 0x4, R248 ;  /* 0x0000000467f87825 */ /* 0x010fca00078e02f8 */
[----:B------:R2:W-:Y:S01]  /*7630*/  LDGSTS.E [R2+0x8c00], [R248.64], P4 ;  /* 0x08c00000f8027fae */ /* 0x0005e2000a121860 */
[----:B------:R-:W-:Y:S02]  /*7640*/  ISETP.NE.U32.AND P4, PT, R5, RZ, PT ;  /* 0x000000ff0500720c */ /* 0x000fe40003f85070 */
[----:B------:R-:W-:Y:S01]  /*7650*/  SEL R5, R252, RZ, P3 ;  /* 0x000000fffc057207 */ /* 0x000fe20001800000 */
[----:B------:R4:W-:Y:S03]  /*7660*/  LDGSTS.E [R2+0x9000], [R110.64], P1 ;  /* 0x090000006e027fae */ /* 0x0009e60008921860 */
[----:B------:R-:W-:Y:S02]  /*7670*/  ISETP.NE.U32.AND P1, PT, R5, RZ, PT ;  /* 0x000000ff0500720c */ /* 0x000fe40003f25070 */
[----:B------:R-:W-:Y:S02]  /*7680*/  SEL R5, R77, RZ, P3 ;  /* 0x000000ff4d057207 */ /* 0x000fe40001800000 */
[----:B------:R-:W3:Y:S01]  /*7690*/  LDL.LU R77, [R1+0x1b4] ;  /* 0x0001b400014d7983 */ /* 0x000ee20000300800 */
[----:B-1----:R-:W-:-:S04]  /*76a0*/  SHF.R.U32.HI R91, RZ, 0x6, R95 ;  /* 0x00000006ff5b7819 */ /* 0x002fc8000001165f */
[----:B------:R-:W-:-:S04]  /*76b0*/  SGXT.U32 R91, R91, 0x1 ;  /* 0x000000015b5b781a */ /* 0x000fc80000000000 */
[----:B------:R-:W-:Y:S02]  /*76c0*/  LOP3.LUT R91, R91, 0x34, RZ, 0xfc, !PT ;  /* 0x000000345b5b7812 */ /* 0x000fe400078efcff */
[----:B------:R-:W-:Y:S01]  /*76d0*/  SEL R251, RZ, 0x4, P6 ;  /* 0x00000004fffb7807 */ /* 0x000fe20003000000 */
[----:B------:R-:W1:Y:S01]  /*76e0*/  S2R R87, SR_TID.X ;  /* 0x0000000000577919 */ /* 0x000e620000002100 */
[----:B------:R-:W-:Y:S02]  /*76f0*/  ISETP.GE.AND P6, PT, R91, UR4, PT ;  /* 0x000000045b007c0c */ /* 0x000fe4000bfc6270 */
[--C-:B------:R-:W-:Y:S02]  /*7700*/  SHF.R.U32.HI R91, RZ, 0x6, R95.reuse ;  /* 0x00000006ff5b7819 */ /* 0x100fe4000001165f */
[----:B------:R-:W-:-:S04]  /*7710*/  SHF.R.U32.HI R95, RZ, 0x6, R95 ;  /* 0x00000006ff5f7819 */ /* 0x000fc8000001165f */
[----:B------:R-:W-:Y:S02]  /*7720*/  SGXT.U32 R95, R95, 0x1 ;  /* 0x000000015f5f781a */ /* 0x000fe40000000000 */
[----:B------:R-:W-:Y:S02]  /*7730*/  SGXT.U32 R91, R91, 0x1 ;  /* 0x000000015b5b781a */ /* 0x000fe40000000000 */
[----:B------:R-:W-:Y:S02]  /*7740*/  LOP3.LUT R95, R95, 0x38, RZ, 0xfc, !PT ;  /* 0x000000385f5f7812 */ /* 0x000fe400078efcff */
[----:B------:R-:W-:Y:S02]  /*7750*/  SHF.R.U32.HI R75, RZ, 0x6, R75 ;  /* 0x00000006ff4b7819 */ /* 0x000fe4000001164b */
[----:B------:R-:W-:Y:S02]  /*7760*/  SEL R0, RZ, 0x4, P6 ;  /* 0x00000004ff007807 */ /* 0x000fe40003000000 */
[----:B------:R-:W-:-:S02]  /*7770*/  ISETP.GE.AND P6, PT, R95, UR4, PT ;  /* 0x000000045f007c0c */ /* 0x000fc4000bfc6270 */
[----:B------:R-:W-:Y:S02]  /*7780*/  LOP3.LUT R91, R91, 0x3c, RZ, 0xfc, !PT ;  /* 0x0000003c5b5b7812 */ /* 0x000fe400078efcff */
[----:B------:R-:W-:Y:S02]  /*7790*/  SGXT.U32 R75, R75, 0x1 ;  /* 0x000000014b4b781a */ /* 0x000fe40000000000 */
[----:B------:R-:W-:Y:S02]  /*77a0*/  SEL R95, RZ, 0x4, P6 ;  /* 0x00000004ff5f7807 */ /* 0x000fe40003000000 */
[----:B------:R-:W-:Y:S02]  /*77b0*/  ISETP.GE.AND P6, PT, R91, UR4, PT ;  /* 0x000000045b007c0c */ /* 0x000fe4000bfc6270 */
[----:B------:R-:W-:Y:S02]  /*77c0*/  LOP3.LUT R75, R75, 0x40, RZ, 0xfc, !PT ;  /* 0x000000404b4b7812 */ /* 0x000fe400078efcff */
[----:B------:R-:W-:-:S02]  /*77d0*/  SEL R91, RZ, 0x4, P6 ;  /* 0x00000004ff5b7807 */ /* 0x000fc40003000000 */
[----:B------:R-:W-:Y:S02]  /*77e0*/  ISETP.GE.AND P6, PT, R75, UR4, PT ;  /* 0x000000044b007c0c */ /* 0x000fe4000bfc6270 */
[--C-:B-1----:R-:W-:Y:S02]  /*77f0*/  SHF.R.U32.HI R75, RZ, 0x6, R87.reuse ;  /* 0x00000006ff4b7819 */ /* 0x102fe40000011657 */
[----:B------:R-:W-:-:S04]  /*7800*/  SHF.R.U32.HI R87, RZ, 0x6, R87 ;  /* 0x00000006ff577819 */ /* 0x000fc80000011657 */
[----:B------:R-:W-:-:S04]  /*7810*/  SGXT.U32 R87, R87, 0x1 ;  /* 0x000000015757781a */ /* 0x000fc80000000000 */
[----:B------:R-:W-:Y:S02]  /*7820*/  LOP3.LUT R87, R87, 0x44, RZ, 0xfc, !PT ;  /* 0x0000004457577812 */ /* 0x000fe400078efcff */
[----:B--2---:R-:W-:Y:S02]  /*7830*/  SEL R248, RZ, 0x4, P6 ;  /* 0x00000004fff87807 */ /* 0x004fe40003000000 */
[----:B------:R-:W-:Y:S02]  /*7840*/  ISETP.GE.AND P6, PT, R87, UR4, PT ;  /* 0x0000000457007c0c */ /* 0x000fe4000bfc6270 */
[----:B------:R-:W1:Y:S04]  /*7850*/  S2R R87, SR_TID.X ;  /* 0x0000000000577919 */ /* 0x000e680000002100 */
[----:B------:R-:W2:Y:S01]  /*7860*/  S2R R47, SR_TID.X ;  /* 0x00000000002f7919 */ /* 0x000ea20000002100 */
[----:B------:R-:W-:-:S04]  /*7870*/  SGXT.U32 R75, R75, 0x1 ;  /* 0x000000014b4b781a */ /* 0x000fc80000000000 */
[----:B------:R-:W-:Y:S02]  /*7880*/  LOP3.LUT R75, R75, 0x48, RZ, 0xfc, !PT ;  /* 0x000000484b4b7812 */ /* 0x000fe400078efcff */
[----:B------:R-:W-:Y:S02]  /*7890*/  SEL R249, RZ, 0x4, P6 ;  /* 0x00000004fff97807 */ /* 0x000fe40003000000 */
[----:B------:R-:W-:Y:S02]  /*78a0*/  ISETP.GE.AND P6, PT, R75, UR4, PT ;  /* 0x000000044b007c0c */ /* 0x000fe4000bfc6270 */
[----:B-1----:R-:W-:-:S04]  /*78b0*/  SHF.R.U32.HI R87, RZ, 0x6, R87 ;  /* 0x00000006ff577819 */ /* 0x002fc80000011657 */
[----:B------:R-:W-:-:S04]  /*78c0*/  SGXT.U32 R87, R87, 0x1 ;  /* 0x000000015757781a */ /* 0x000fc80000000000 */
[----:B------:R-:W-:Y:S02]  /*78d0*/  LOP3.LUT R87, R87, 0x4c, RZ, 0xfc, !PT ;  /* 0x0000004c57577812 */ /* 0x000fe400078efcff */
[----:B------:R-:W-:Y:S02]  /*78e0*/  SEL R75, RZ, 0x4, P6 ;  /* 0x00000004ff4b7807 */ /* 0x000fe40003000000 */
[----:B------:R-:W-:Y:S02]  /*78f0*/  ISETP.GE.AND P6, PT, R87, UR4, PT ;  /* 0x0000000457007c0c */ /* 0x000fe4000bfc6270 */
[--C-:B--2---:R-:W-:Y:S02]  /*7900*/  SHF.R.U32.HI R87, RZ, 0x6, R47.reuse ;  /* 0x00000006ff577819 */ /* 0x104fe4000001162f */
[----:B------:R-:W-:-:S04]  /*7910*/  SHF.R.U32.HI R47, RZ, 0x6, R47 ;  /* 0x00000006ff2f7819 */ /* 0x000fc8000001162f */
[----:B------:R-:W-:-:S04]  /*7920*/  SGXT.U32 R47, R47, 0x1 ;  /* 0x000000012f2f781a */ /* 0x000fc80000000000 */
[----:B------:R-:W-:Y:S02]  /*7930*/  LOP3.LUT R47, R47, 0x50, RZ, 0xfc, !PT ;  /* 0x000000502f2f7812 */ /* 0x000fe400078efcff */
[----:B----4-:R-:W-:Y:S02]  /*7940*/  SEL R110, RZ, 0x4, P6 ;  /* 0x00000004ff6e7807 */ /* 0x010fe40003000000 */
        /* <DEDUP_REMOVED lines=14> */
[----:B------:R-:W-:Y:S01]  /*7a30*/  SGXT.U32 R107, R107, 0x1 ;  /* 0x000000016b6b781a */ /* 0x000fe20000000000 */
[----:B------:R-:W-:Y:S01]  /*7a40*/  IMAD.WIDE R114, R103, 0x4, R114 ;  /* 0x0000000467727825 */ /* 0x000fe200078e0272 */
[----:B------:R-:W-:Y:S02]  /*7a50*/  SGXT.U32 R47, R47, 0x1 ;  /* 0x000000012f2f781a */ /* 0x000fe40000000000 */
[----:B------:R-:W-:Y:S02]  /*7a60*/  LOP3.LUT R107, R107, 0x5c, RZ, 0xfc, !PT ;  /* 0x0000005c6b6b7812 */ /* 0x000fe400078efcff */
[----:B------:R-:W-:Y:S01]  /*7a70*/  SEL R111, RZ, 0x4, P6 ;  /* 0x00000004ff6f7807 */ /* 0x000fe20003000000 */
[----:B------:R1:W-:Y:S01]  /*7a80*/  LDGSTS.E [R2+0x9400], [R114.64], P2 ;  /* 0x0940000072027fae */ /* 0x0003e20009121860 */
[----:B------:R-:W-:Y:S02]  /*7a90*/  ISETP.GE.AND P6, PT, R107, UR4, PT ;  /* 0x000000046b007c0c */ /* 0x000fe4000bfc6270 */
[----:B------:R-:W-:-:S02]  /*7aa0*/  LOP3.LUT R47, R47, 0x60, RZ, 0xfc, !PT ;  /* 0x000000602f2f7812 */ /* 0x000fc400078efcff */
[----:B-1----:R-:W-:Y:S02]  /*7ab0*/  SEL R114, RZ, 0x4, P6 ;  /* 0x00000004ff727807 */ /* 0x002fe40003000000 */
[----:B------:R-:W-:-:S04]  /*7ac0*/  ISETP.GE.AND P6, PT, R47, UR4, PT ;  /* 0x000000042f007c0c */ /* 0x000fc8000bfc6270 */
[----:B------:R-:W-:Y:S02]  /*7ad0*/  SEL R47, RZ, 0x4, P6 ;  /* 0x00000004ff2f7807 */ /* 0x000fe40003000000 */
[----:B------:R-:W-:Y:S01]  /*7ae0*/  ISETP.NE.U32.AND P6, PT, R102, RZ, PT ;  /* 0x000000ff6600720c */ /* 0x000fe20003fc5070 */
[----:B------:R-:W-:Y:S01]  /*7af0*/  IMAD.WIDE R6, R103, 0x4, R6 ;  /* 0x0000000467067825 */ /* 0x000fe200078e0206 */
[----:B------:R-:W-:Y:S02]  /*7b00*/  ISETP.NE.U32.AND P2, PT, R5, RZ, PT ;  /* 0x000000ff0500720c */ /* 0x000fe40003f45070 */
[----:B------:R-:W-:Y:S02]  /*7b10*/  SEL R5, R95, RZ, P3 ;  /* 0x000000ff5f057207 */ /* 0x000fe40001800000 */
[----:B------:R-:W2:Y:S01]  /*7b20*/  LDL.LU R95, [R1+0x1b0] ;  /* 0x0001b000015f7983 */ /* 0x000ea20000300800 */
[----:B---3--:R-:W-:-:S06]  /*7b30*/  IMAD.WIDE R76, R103, 0x4, R76 ;  /* 0x00000004674c7825 */ /* 0x008fcc00078e024c */
[----:B------:R1:W-:Y:S04]  /*7b40*/  LDGSTS.E [R2+0x9800], [R76.64], P6 ;  /* 0x098000004c027fae */ /* 0x0003e8000b121860 */
[----:B------:R3:W-:Y:S02]  /*7b50*/  LDGSTS.E [R2+0x9c00], [R6.64], P5 ;  /* 0x09c0000006027fae */ /* 0x0007e4000a921860 */
[----:B---3--:R-:W-:-:S04]  /*7b60*/  IMAD.MOV.U32 R7, RZ, RZ, c[0x0][0x188] ;  /* 0x00006200ff077624 */ /* 0x008fc800078e00ff */
[----:B------:R-:W-:-:S04]  /*7b70*/  IMAD.SHL.U32 R7, R7, 0x80, RZ ;  /* 0x0000008007077824 */ /* 0x000fc800078e00ff */
[----:B------:R-:W-:-:S05]  /*7b80*/  IMAD.WIDE R104, R7, 0x4, R104 ;  /* 0x0000000407687825 */ /* 0x000fca00078e0268 */
[----:B------:R3:W-:Y:S01]  /*7b90*/  LDGSTS.E [R2+0xa000], [R104.64], P0 ;  /* 0x0a00000068027fae */ /* 0x0007e20008121860 */
[----:B------:R-:W-:Y:S02]  /*7ba0*/  ISETP.NE.U32.AND P0, PT, R5, RZ, PT ;  /* 0x000000ff0500720c */ /* 0x000fe40003f05070 */
[----:B------:R-:W-:Y:S02]  /*7bb0*/  SEL R5, R91, RZ, P3 ;  /* 0x000000ff5b057207 */ /* 0x000fe40001800000 */
[----:B------:R-:W4:Y:S04]  /*7bc0*/  LDL.LU R91, [R1+0x1ac] ;  /* 0x0001ac00015b7983 */ /* 0x000f280000300800 */
[----:B------:R-:W1:Y:S04]  /*7bd0*/  S2R R107, SR_TID.X ;  /* 0x00000000006b7919 */ /* 0x000e680000002100 */
[----:B------:R-:W3:Y:S01]  /*7be0*/  S2R R102, SR_TID.X ;  /* 0x0000000000667919 */ /* 0x000ee20000002100 */
[----:B-1----:R-:W-:-:S04]  /*7bf0*/  SHF.R.U32.HI R107, RZ, 0x6, R107 ;  /* 0x00000006ff6b7819 */ /* 0x002fc8000001166b */
[----:B------:R-:W-:-:S04]  /*7c00*/  SGXT.U32 R107, R107, 0x1 ;  /* 0x000000016b6b781a */ /* 0x000fc80000000000 */
[----:B------:R-:W-:-:S04]  /*7c10*/  LOP3.LUT R107, R107, 0x64, RZ, 0xfc, !PT ;  /* 0x000000646b6b7812 */ /* 0x000fc800078efcff */
[----:B------:R-:W-:Y:S02]  /*7c20*/  ISETP.GE.AND P6, PT, R107, UR4, PT ;  /* 0x000000046b007c0c */ /* 0x000fe4000bfc6270 */
[--C-:B---3--:R-:W-:Y:S02]  /*7c30*/  SHF.R.U32.HI R107, RZ, 0x6, R102.reuse ;  /* 0x00000006ff6b7819 */ /* 0x108fe40000011666 */
[----:B------:R-:W-:-:S04]  /*7c40*/  SHF.R.U32.HI R102, RZ, 0x6, R102 ;  /* 0x00000006ff667819 */ /* 0x000fc80000011666 */
[----:B------:R-:W-:Y:S02]  /*7c50*/  SGXT.U32 R102, R102, 0x1 ;  /* 0x000000016666781a */ /* 0x000fe40000000000 */
[----:B------:R-:W-:Y:S02]  /*7c60*/  SGXT.U32 R107, R107, 0x1 ;  /* 0x000000016b6b781a */ /* 0x000fe40000000000 */
[----:B------:R-:W-:Y:S02]  /*7c70*/  LOP3.LUT R102, R102, 0x68, RZ, 0xfc, !PT ;  /* 0x0000006866667812 */ /* 0x000fe400078efcff */
[----:B------:R-:W-:Y:S02]  /*7c80*/  SEL R77, RZ, 0x4, P6 ;  /* 0x00000004ff4d7807 */ /* 0x000fe40003000000 */
[----:B------:R-:W-:Y:S02]  /*7c90*/  ISETP.GE.AND P6, PT, R102, UR4, PT ;  /* 0x0000000466007c0c */ /* 0x000fe4000bfc6270 */
[----:B------:R-:W-:-:S02]  /*7ca0*/  LOP3.LUT R107, R107, 0x6c, RZ, 0xfc, !PT ;  /* 0x0000006c6b6b7812 */ /* 0x000fc400078efcff */
[----:B------:R-:W-:Y:S02]  /*7cb0*/  SEL R115, RZ, 0x4, P6 ;  /* 0x00000004ff737807 */ /* 0x000fe40003000000 */
[----:B------:R-:W-:Y:S02]  /*7cc0*/  ISETP.GE.AND P6, PT, R107, UR4, PT ;  /* 0x000000046b007c0c */ /* 0x000fe4000bfc6270 */
[----:B------:R-:W-:Y:S02]  /*7cd0*/  SEL R76, R251, RZ, P3 ;  /* 0x000000fffb4c7207 */ /* 0x000fe40001800000 */
[----:B------:R-:W-:Y:S02]  /*7ce0*/  SEL R107, RZ, 0x4, P6 ;  /* 0x00000004ff6b7807 */ /* 0x000fe40003000000 */
[----:B------:R-:W-:Y:S01]  /*7cf0*/  ISETP.NE.U32.AND P6, PT, R76, RZ, PT ;  /* 0x000000ff4c00720c */ /* 0x000fe20003fc5070 */
[----:B--2---:R-:W-:-:S05]  /*7d00*/  IMAD.WIDE R94, R7, 0x4, R94 ;  /* 0x00000004075e7825 */ /* 0x004fca00078e025e */
[----:B------:R1:W-:Y:S01]  /*7d10*/  LDGSTS.E [R2+0xa400], [R94.64], P4 ;  /* 0x0a4000005e027fae */ /* 0x0003e2000a121860 */
[----:B------:R-:W-:Y:S02]  /*7d20*/  ISETP.NE.U32.AND P4, PT, R5, RZ, PT ;  /* 0x000000ff0500720c */ /* 0x000fe40003f85070 */
[----:B------:R-:W-:Y:S01]  /*7d30*/  SEL R5, R248, RZ, P3 ;  /* 0x000000fff8057207 */ /* 0x000fe20001800000 */
[----:B----4-:R-:W-:-:S05]  /*7d40*/  IMAD.WIDE R90, R7, 0x4, R90 ;  /* 0x00000004075a7825 */ /* 0x010fca00078e025a */
[----:B------:R2:W-:Y:S04]  /*7d50*/  LDGSTS.E [R2+0xa800], [R90.64], P1 ;  /* 0x0a8000005a027fae */ /* 0x0005e80008921860 */
[----:B--2---:R-:W2:Y:S01]  /*7d60*/  S2R R91, SR_TID.X ;  /* 0x00000000005b7919 */ /* 0x004ea20000002100 */
[----:B------:R-:W-:Y:S02]  /*7d70*/  ISETP.NE.U32.AND P1, PT, R5, RZ, PT ;  /* 0x000000ff0500720c */ /* 0x000fe40003f25070 */
[----:B------:R-:W-:Y:S02]  /*7d80*/  SEL R5, R249, RZ, P3 ;  /* 0x000000fff9057207 */ /* 0x000fe40001800000 */
[----:B--2---:R-:W-:Y:S01]  /*7d90*/  SHF.R.U32.HI R248, RZ, 0x6, R91 ;  /* 0x00000006fff87819 */ /* 0x004fe2000001165b */
[----:B------:R-:W-:-:S04]  /*7da0*/  IMAD.MOV.U32 R91, RZ, RZ, c[0x0][0x188] ;  /* 0x00006200ff5b7624 */ /* 0x000fc800078e00ff */
[----:B------:R-:W-:-:S04]  /*7db0*/  IMAD.SHL.U32 R91, R91, 0x80, RZ ;  /* 0x000000805b5b7824 */ /* 0x000fc800078e00ff */
[----:B------:R-:W-:-:S05]  /*7dc0*/  IMAD.WIDE R84, R91, 0x4, R84 ;  /* 0x000000045b547825 */ /* 0x000fca00078e0254 */
[----:B------:R2:W-:Y:S01]  /*7dd0*/  LDGSTS.E [R2+0xac00], [R84.64], P2 ;  /* 0x0ac0000054027fae */ /* 0x0005e20009121860 */
[----:B------:R-:W-:-:S03]  /*7de0*/  ISETP.NE.U32.AND P2, PT, R5, RZ, PT ;  /* 0x000000ff0500720c */ /* 0x000fc60003f45070 */
[----:B------:R-:W3:Y:S01]  /*7df0*/  S2R R5, SR_TID.X ;  /* 0x0000000000057919 */ /* 0x000ee20000002100 */
[----:B------:R-:W-:-:S04]  /*7e00*/  IMAD.MOV.U32 R249, RZ, RZ, c[0x0][0x188] ;  /* 0x00006200fff97624 */ /* 0x000fc800078e00ff */
[----:B------:R-:W-:-:S04]  /*7e10*/  IMAD.SHL.U32 R249, R249, 0x80, RZ ;  /* 0x00000080f9f97824 */ /* 0x000fc800078e00ff */
[----:B------:R-:W-:-:S05]  /*7e20*/  IMAD.WIDE R78, R249, 0x4, R78 ;  /* 0x00000004f94e7825 */ /* 0x000fca00078e024e */
[----:B------:R3:W-:Y:S02]  /*7e30*/  LDGSTS.E [R2+0xb000], [R78.64], P6 ;  /* 0x0b0000004e027fae */ /* 0x0007e4000b121860 */
[----:B---3--:R-:W-:Y:S02]  /*7e40*/  SHF.R.U32.HI R79, RZ, 0x6, R5 ;  /* 0x00000006ff4f7819 */ /* 0x008fe40000011605 */
[----:B------:R-:W-:Y:S02]  /*7e50*/  SEL R5, R75, RZ, P3 ;  /* 0x000000ff4b057207 */ /* 0x000fe40001800000 */
[----:B------:R-:W3:Y:S04]  /*7e60*/  LDL.LU R75, [R1+0x1a8] ;  /* 0x0001a800014b7983 */ /* 0x000ee80000300800 */
[----:B------:R-:W4:Y:S01]  /*7e70*/  S2R R102, SR_TID.X ;  /* 0x0000000000667919 */ /* 0x000f220000002100 */
[----:B------:R-:W-:-:S03]  /*7e80*/  SEL R6, R0, RZ, P3 ;  /* 0x000000ff00067207 */ /* 0x000fc60001800000 */
[----:B------:R-:W1:Y:S04]  /*7e90*/  S2R R0, SR_TID.X ;  /* 0x0000000000007919 */ /* 0x000e680000002100 */
[----:B------:R-:W1:Y:S01]  /*7ea0*/  S2R R251, SR_TID.X ;  /* 0x0000000000fb7919 */ /* 0x000e620000002100 */
[--C-:B----4-:R-:W-:Y:S02]  /*7eb0*/  SHF.R.U32.HI R103, RZ, 0x6, R102.reuse ;  /* 0x00000006ff677819 */ /* 0x110fe40000011666 */
[----:B------:R-:W-:-:S04]  /*7ec0*/  SHF.R.U32.HI R102, RZ, 0x6, R102 ;  /* 0x00000006ff667819 */ /* 0x000fc80000011666 */
[----:B------:R-:W-:Y:S02]  /*7ed0*/  SGXT.U32 R102, R102, 0x1 ;  /* 0x000000016666781a */ /* 0x000fe40000000000 */
[----:B------:R-:W-:Y:S02]  /*7ee0*/  SGXT.U32 R103, R103, 0x1 ;  /* 0x000000016767781a */ /* 0x000fe40000000000 */
[----:B------:R-:W-:Y:S02]  /*7ef0*/  LOP3.LUT R102, R102, 0x70, RZ, 0xfc, !PT ;  /* 0x0000007066667812 */ /* 0x000fe400078efcff */
[----:B------:R-:W-:Y:S02]  /*7f00*/  LOP3.LUT R103, R103, 0x74, RZ, 0xfc, !PT ;  /* 0x0000007467677812 */ /* 0x000fe400078efcff */
[----:B------:R-:W-:Y:S02]  /*7f10*/  ISETP.GE.AND P5, PT, R102, UR4, PT ;  /* 0x0000000466007c0c */ /* 0x000fe4000bfa6270 */
[----:B-1----:R-:W-:-:S02]  /*7f20*/  SHF.R.U32.HI R0, RZ, 0x6, R0 ;  /* 0x00000006ff007819 */ /* 0x002fc40000011600 */
[----:B------:R-:W-:Y:S02]  /*7f30*/  SEL R102, RZ, 0x4, P5 ;  /* 0x00000004ff667807 */ /* 0x000fe40002800000 */
[----:B------:R-:W-:Y:S02]  /*7f40*/  ISETP.GE.AND P5, PT, R103, UR4, PT ;  /* 0x0000000467007c0c */ /* 0x000fe4000bfa6270 */
[----:B------:R-:W-:Y:S02]  /*7f50*/  SGXT.U32 R0, R0, 0x1 ;  /* 0x000000010000781a */ /* 0x000fe40000000000 */
[----:B------:R-:W-:Y:S02]  /*7f60*/  SEL R103, RZ, 0x4, P5 ;  /* 0x00000004ff677807 */ /* 0x000fe40002800000 */
[----:B------:R-:W-:Y:S02]  /*7f70*/  ISETP.GE.AND P5, PT, R3, UR4, PT ;  /* 0x0000000403007c0c */ /* 0x000fe4000bfa6270 */
[----:B------:R-:W-:-:S02]  /*7f80*/  LOP3.LUT R0, R0, 0x7c, RZ, 0xfc, !PT ;  /* 0x0000007c00007812 */ /* 0x000fc400078efcff */
[----:B------:R-:W-:Y:S02]  /*7f90*/  SEL R3, RZ, 0x4, P5 ;  /* 0x00000004ff037807 */ /* 0x000fe40002800000 */
[----:B------:R-:W-:Y:S02]  /*7fa0*/  ISETP.GE.AND P5, PT, R0, UR4, PT ;  /* 0x0000000400007c0c */ /* 0x000fe4000bfa6270 */
[--C-:B------:R-:W-:Y:S02]  /*7fb0*/  SHF.R.U32.HI R0, RZ, 0x6, R251.reuse ;  /* 0x00000006ff007819 */ /* 0x100fe400000116fb */
[----:B------:R-:W-:-:S04]  /*7fc0*/  SHF.R.U32.HI R251, RZ, 0x6, R251 ;  /* 0x00000006fffb7819 */ /* 0x000fc800000116fb */
[----:B------:R-:W-:Y:S02]  /*7fd0*/  SGXT.U32 R251, R251, 0x1 ;  /* 0x00000001fbfb781a */ /* 0x000fe40000000000 */
[----:B------:R-:W-:Y:S02]  /*7fe0*/  SGXT.U32 R0, R0, 0x1 ;  /* 0x000000010000781a */ /* 0x000fe40000000000 */
[----:B------:R-:W-:Y:S02]  /*7ff0*/  LOP3.LUT R251, R251, 0x2, RZ, 0xfc, !PT ;  /* 0x00000002fbfb7812 */ /* 0x000fe400078efcff */
[----:B------:R-:W-:Y:S02]  /*8000*/  SEL R104, RZ, 0x4, P5 ;  /* 0x00000004ff687807 */ /* 0x000fe40002800000 */
[----:B------:R-:W-:Y:S02]  /*8010*/  LOP3.LUT R0, R0, 0x6, RZ, 0xfc, !PT ;  /* 0x0000000600007812 */ /* 0x000fe400078efcff */
[----:B------:R-:W-:-:S04]  /*8020*/  ISETP.GE.AND P5, PT, R251, UR4, PT ;  /* 0x00000004fb007c0c */ /* 0x000fc8000bfa6270 */
[----:B------:R-:W-:Y:S02]  /*8030*/  SEL R105, RZ, 0x4, P5 ;  /* 0x00000004ff697807 */ /* 0x000fe40002800000 */
[----:B------:R-:W-:Y:S02]  /*8040*/  ISETP.GE.AND P5, PT, R0, UR4, PT ;  /* 0x0000000400007c0c */ /* 0x000fe4000bfa6270 */
[----:B------:R-:W1:Y:S04]  /*8050*/  S2R R0, SR_TID.X ;  /* 0x0000000000007919 */ /* 0x000e680000002100 */
[----:B------:R-:W4:Y:S04]  /*8060*/  S2R R95, SR_TID.X ;  /* 0x00000000005f7919 */ /* 0x000f280000002100 */
[----:B------:R-:W2:Y:S01]  /*8070*/  S2R R7, SR_TID.X ;  /* 0x0000000000077919 */ /* 0x000ea20000002100 */
[----:B------:R-:W-:-:S02]  /*8080*/  SEL R251, RZ, 0x4, P5 ;  /* 0x00000004fffb7807 */ /* 0x000fc40002800000 */
[----:B-1----:R-:W-:-:S04]  /*8090*/  SHF.R.U32.HI R0, RZ, 0x6, R0 ;  /* 0x00000006ff007819 */ /* 0x002fc80000011600 */
[----:B------:R-:W-:-:S04]  /*80a0*/  SGXT.U32 R0, R0, 0x1 ;  /* 0x000000010000781a */ /* 0x000fc80000000000 */
[----:B------:R-:W-:Y:S01]  /*80b0*/  LOP3.LUT R0, R0, 0xa, RZ, 0xfc, !PT ;  /* 0x0000000a00007812 */ /* 0x000fe200078efcff */
[----:B--2---:R-:W1:Y:S03]  /*80c0*/  S2R R85, SR_TID.X ;  /* 0x0000000000557919 */ /* 0x004e660000002100 */
[----:B------:R-:W-:Y:S02]  /*80d0*/  ISETP.GE.AND P5, PT, R0, UR4, PT ;  /* 0x0000000400007c0c */ /* 0x000fe4000bfa6270 */
[--C-:B----4-:R-:W-:Y:S02]  /*80e0*/  SHF.R.U32.HI R0, RZ, 0x6, R95.reuse ;  /* 0x00000006ff007819 */ /* 0x110fe4000001165f */
[----:B------:R-:W-:-:S04]  /*80f0*/  SHF.R.U32.HI R95, RZ, 0x6, R95 ;  /* 0x00000006ff5f7819 */ /* 0x000fc8000001165f */
[----:B------:R-:W-:Y:S02]  /*8100*/  SGXT.U32 R95, R95, 0x1 ;  /* 0x000000015f5f781a */ /* 0x000fe40000000000 */
[----:B------:R-:W-:Y:S02]  /*8110*/  SGXT.U32 R0, R0, 0x1 ;  /* 0x000000010000781a */ /* 0x000fe40000000000 */
[----:B------:R-:W-:Y:S02]  /*8120*/  LOP3.LUT R95, R95, 0xe, RZ, 0xfc, !PT ;  /* 0x0000000e5f5f7812 */ /* 0x000fe400078efcff */
[--C-:B------:R-:W-:Y:S02]  /*8130*/  SHF.R.U32.HI R90, RZ, 0x6, R7.reuse ;  /* 0x00000006ff5a7819 */ /* 0x100fe40000011607 */
[----:B------:R-:W-:Y:S02]  /*8140*/  SHF.R.U32.HI R7, RZ, 0x6, R7 ;  /* 0x00000006ff077819 */ /* 0x000fe40000011607 */
[----:B------:R-:W-:-:S02]  /*8150*/  SEL R94, RZ, 0x4, P5 ;  /* 0x00000004ff5e7807 */ /* 0x000fc40002800000 */
[----:B------:R-:W-:Y:S02]  /*8160*/  ISETP.GE.AND P5, PT, R95, UR4, PT ;  /* 0x000000045f007c0c */ /* 0x000fe4000bfa6270 */
[----:B------:R-:W-:Y:S02]  /*8170*/  LOP3.LUT R0, R0, 0x12, RZ, 0xfc, !PT ;  /* 0x0000001200007812 */ /* 0x000fe400078efcff */
[----:B------:R-:W-:Y:S02]  /*8180*/  SGXT.U32 R7, R7, 0x1 ;  /* 0x000000010707781a */ /* 0x000fe40000000000 */
[----:B------:R-:W-:Y:S02]  /*8190*/  SEL R95, RZ, 0x4, P5 ;  /* 0x00000004ff5f7807 */ /* 0x000fe40002800000 */
[----:B------:R-:W-:Y:S02]  /*81a0*/  ISETP.GE.AND P5, PT, R0, UR4, PT ;  /* 0x0000000400007c0c */ /* 0x000fe4000bfa6270 */
[----:B------:R-:W-:-:S02]  /*81b0*/  LOP3.LUT R7, R7, 0x16, RZ, 0xfc, !PT ;  /* 0x0000001607077812 */ /* 0x000fc400078efcff */
[----:B------:R-:W-:Y:S02]  /*81c0*/  SGXT.U32 R90, R90, 0x1 ;  /* 0x000000015a5a781a */ /* 0x000fe40000000000 */
[----:B------:R-:W-:Y:S02]  /*81d0*/  SEL R0, RZ, 0x4, P5 ;  /* 0x00000004ff007807 */ /* 0x000fe40002800000 */
[----:B------:R-:W-:Y:S01]  /*81e0*/  ISETP.GE.AND P5, PT, R7, UR4, PT ;  /* 0x0000000407007c0c */ /* 0x000fe2000bfa6270 */
[----:B------:R-:W2:Y:S01]  /*81f0*/  S2R R76, SR_TID.X ;  /* 0x00000000004c7919 */ /* 0x000ea20000002100 */
[----:B------:R-:W-:Y:S02]  /*8200*/  LOP3.LUT R90, R90, 0x1a, RZ, 0xfc, !PT ;  /* 0x0000001a5a5a7812 */ /* 0x000fe400078efcff */
[----:B------:R-:W-:Y:S02]  /*8210*/  SGXT.U32 R248, R248, 0x1 ;  /* 0x00000001f8f8781a */ /* 0x000fe40000000000 */
[----:B-1----:R-:W-:-:S02]  /*8220*/  SHF.R.U32.HI R91, RZ, 0x6, R85 ;  /* 0x00000006ff5b7819 */ /* 0x002fc40000011655 */
[----:B------:R-:W-:Y:S02]  /*8230*/  SEL R7, RZ, 0x4, P5 ;  /* 0x00000004ff077807 */ /* 0x000fe40002800000 */
[----:B------:R-:W-:Y:S02]  /*8240*/  ISETP.GE.AND P5, PT, R90, UR4, PT ;  /* 0x000000045a007c0c */ /* 0x000fe4000bfa6270 */
[----:B------:R-:W-:Y:S02]  /*8250*/  LOP3.LUT R248, R248, 0x1e, RZ, 0xfc, !PT ;  /* 0x0000001ef8f87812 */ /* 0x000fe400078efcff */
[----:B------:R-:W-:Y:S02]  /*8260*/  SGXT.U32 R91, R91, 0x1 ;  /* 0x000000015b5b781a */ /* 0x000fe40000000000 */
[----:B------:R-:W-:Y:S02]  /*8270*/  SEL R90, RZ, 0x4, P5 ;  /* 0x00000004ff5a7807 */ /* 0x000fe40002800000 */
[----:B------:R-:W-:-:S02]  /*8280*/  ISETP.GE.AND P5, PT, R248, UR4, PT ;  /* 0x00000004f8007c0c */ /* 0x000fc4000bfa6270 */
[----:B------:R-:W-:Y:S02]  /*8290*/  LOP3.LUT R91, R91, 0x22, RZ, 0xfc, !PT ;  /* 0x000000225b5b7812 */ /* 0x000fe400078efcff */
[----:B------:R-:W-:Y:S02]  /*82a0*/  SEL R248, RZ, 0x4, P5 ;  /* 0x00000004fff87807 */ /* 0x000fe40002800000 */
[----:B------:R-:W-:Y:S02]  /*82b0*/  ISETP.GE.AND P5, PT, R91, UR4, PT ;  /* 0x000000045b007c0c */ /* 0x000fe4000bfa6270 */
[----:B------:R-:W1:Y:S01]  /*82c0*/  S2R R91, SR_TID.X ;  /* 0x00000000005b7919 */ /* 0x000e620000002100 */
[----:B------:R-:W-:-:S04]  /*82d0*/  SGXT.U32 R79, R79, 0x1 ;  /* 0x000000014f4f781a */ /* 0x000fc80000000000 */
[----:B------:R-:W-:-:S04]  /*82e0*/  LOP3.LUT R79, R79, 0x2e, RZ, 0xfc, !PT ;  /* 0x0000002e4f4f7812 */ /* 0x000fc800078efcff */
[----:B------:R-:W-:Y:S02]  /*82f0*/  ISETP.GE.AND P6, PT, R79, UR4, PT ;  /* 0x000000044f007c0c */ /* 0x000fe4000bfc6270 */
[--C-:B--2---:R-:W-:Y:S02]  /*8300*/  SHF.R.U32.HI R79, RZ, 0x6, R76.reuse ;  /* 0x00000006ff4f7819 */ /* 0x104fe4000001164c */
[----:B------:R-:W-:Y:S02]  /*8310*/  SHF.R.U32.HI R78, RZ, 0x6, R76 ;  /* 0x00000006ff4e7819 */ /* 0x000fe4000001164c */
[----:B------:R-:W-:Y:S02]  /*8320*/  SGXT.U32 R79, R79, 0x1 ;  /* 0x000000014f4f781a */ /* 0x000fe40000000000 */
[----:B------:R-:W-:Y:S02]  /*8330*/  SHF.R.U32.HI R85, RZ, 0x6, R85 ;  /* 0x00000006ff557819 */ /* 0x000fe40000011655 */
[----:B------:R-:W-:-:S02]  /*8340*/  LOP3.LUT R79, R79, 0x32, RZ, 0xfc, !PT ;  /* 0x000000324f4f7812 */ /* 0x000fc400078efcff */
[----:B------:R-:W-:Y:S02]  /*8350*/  SGXT.U32 R78, R78, 0x1 ;  /* 0x000000014e4e781a */ /* 0x000fe40000000000 */
[----:B------:R-:W-:Y:S02]  /*8360*/  SEL R76, RZ, 0x4, P6 ;  /* 0x00000004ff4c7807 */ /* 0x000fe40003000000 */
[----:B------:R-:W-:Y:S02]  /*8370*/  ISETP.GE.AND P6, PT, R79, UR4, PT ;  /* 0x000000044f007c0c */ /* 0x000fe4000bfc6270 */
[----:B------:R-:W-:Y:S02]  /*8380*/  SGXT.U32 R85, R85, 0x1 ;  /* 0x000000015555781a */ /* 0x000fe40000000000 */
[----:B------:R-:W-:Y:S02]  /*8390*/  LOP3.LUT R78, R78, 0x36, RZ, 0xfc, !PT ;  /* 0x000000364e4e7812 */ /* 0x000fe400078efcff */
[----:B-1----:R-:W-:-:S02]  /*83a0*/  SHF.R.U32.HI R91, RZ, 0x6, R91 ;  /* 0x00000006ff5b7819 */ /* 0x002fc4000001165b */
[----:B------:R-:W-:Y:S02]  /*83b0*/  SEL R79, RZ, 0x4, P6 ;  /* 0x00000004ff4f7807 */ /* 0x000fe40003000000 */
[----:B------:R-:W-:Y:S02]  /*83c0*/  LOP3.LUT R85, R85, 0x26, RZ, 0xfc, !PT ;  /* 0x0000002655557812 */ /* 0x000fe400078efcff */
[----:B------:R-:W-:Y:S02]  /*83d0*/  ISETP.GE.AND P6, PT, R78, UR4, PT ;  /* 0x000000044e007c0c */ /* 0x000fe4000bfc6270 */
[----:B------:R-:W-:Y:S02]  /*83e0*/  SGXT.U32 R91, R91, 0x1 ;  /* 0x000000015b5b781a */ /* 0x000fe40000000000 */
[----:B------:R-:W-:Y:S02]  /*83f0*/  SEL R84, RZ, 0x4, P5 ;  /* 0x00000004ff547807 */ /* 0x000fe40002800000 */
[----:B------:R-:W-:-:S02]  /*8400*/  ISETP.GE.AND P5, PT, R85, UR4, PT ;  /* 0x0000000455007c0c */ /* 0x000fc4000bfa6270 */
[----:B------:R-:W-:Y:S02]  /*8410*/  SEL R78, RZ, 0x4, P6 ;  /* 0x00000004ff4e7807 */ /* 0x000fe40003000000 */
[----:B------:R-:W-:Y:S02]  /*8420*/  LOP3.LUT R91, R91, 0x2a, RZ, 0xfc, !PT ;  /* 0x0000002a5b5b7812 */ /* 0x000fe400078efcff */
[----:B------:R-:W-:Y:S02]  /*8430*/  ISETP.NE.U32.AND P6, PT, R6, RZ, PT ;  /* 0x000000ff0600720c */ /* 0x000fe40003fc5070 */
[----:B------:R-:W-:Y:S02]  /*8440*/  SEL R85, RZ, 0x4, P5 ;  /* 0x00000004ff557807 */ /* 0x000fe40002800000 */
[----:B------:R-:W-:-:S04]  /*8450*/  ISETP.GE.AND P5, PT, R91, UR4, PT ;  /* 0x000000045b007c0c */ /* 0x000fc8000bfa6270 */
[----:B------:R-:W-:Y:S02]  /*8460*/  SEL R91, RZ, 0x4, P5 ;  /* 0x00000004ff5b7807 */ /* 0x000fe40002800000 */
[----:B------:R-:W-:Y:S02]  /*8470*/  ISETP.NE.U32.AND P5, PT, R5, RZ, PT ;  /* 0x000000ff0500720c */ /* 0x000fe40003fa5070 */
[----:B------:R-:W-:Y:S01]  /*8480*/  SEL R5, R110, RZ, P3 ;  /* 0x000000ff6e057207 */ /* 0x000fe20001800000 */
[----:B------:R-:W-:-:S04]  /*8490*/  IMAD.WIDE R88, R249, 0x4, R88 ;  /* 0x00000004f9587825 */ /* 0x000fc800078e0258 */
[----:B------:R-:W-:-:S04]  /*84a0*/  IMAD.WIDE R100, R249, 0x4, R100 ;  /* 0x00000004f9647825 */ /* 0x000fc800078e0264 */
[----:B------:R-:W-:-:S04]  /*84b0*/  IMAD.WIDE R72, R249, 0x4, R72 ;  /* 0x00000004f9487825 */ /* 0x000fc800078e0248 */
[----:B------:R-:W-:-:S04]  /*84c0*/  IMAD.WIDE R80, R249, 0x4, R80 ;  /* 0x00000004f9507825 */ /* 0x000fc800078e0250 */
[----:B---3--:R-:W-:-:S05]  /*84d0*/  IMAD.WIDE R74, R249, 0x4, R74 ;  /* 0x00000004f94a7825 */ /* 0x008fca00078e024a */
[----:B------:R1:W-:Y:S01]  /*84e0*/  LDGSTS.E [R2+0xb400], [R74.64], P6 ;  /* 0x0b4000004a027fae */ /* 0x0003e2000b121860 */
[----:B------:R-:W-:Y:S02]  /*84f0*/  ISETP.NE.U32.AND P6, PT, R5, RZ, PT ;  /* 0x000000ff0500720c */ /* 0x000fe40003fc5070 */
[----:B------:R-:W-:Y:S01]  /*8500*/  SEL R5, R252, RZ, P3 ;  /* 0x000000fffc057207 */ /* 0x000fe20001800000 */
[----:B------:R2:W-:Y:S03]  /*8510*/  LDGSTS.E [R2+0xb800], [R88.64], P0 ;  /* 0x0b80000058027fae */ /* 0x0005e60008121860 */
[----:B------:R-:W-:Y:S01]  /*8520*/  ISETP.NE.U32.AND P0, PT, R5, RZ, PT ;  /* 0x000000ff0500720c */ /* 0x000fe20003f05070 */
[----:B------:R3:W-:Y:S01]  /*8530*/  LDGSTS.E [R2+0xbc00], [R100.64], P4 ;  /* 0x0bc0000064027fae */ /* 0x0007e2000a121860 */
[----:B------:R-:W-:-:S03]  /*8540*/  SEL R5, R87, RZ, P3 ;  /* 0x000000ff57057207 */ /* 0x000fc60001800000 */
[----:B------:R-:W4:Y:S01]  /*8550*/  LDL.LU R87, [R1+0x1a4] ;  /* 0x0001a40001577983 */ /* 0x000f220000300800 */
[----:B------:R-:W-:Y:S02]  /*8560*/  ISETP.NE.U32.AND P4, PT, R5, RZ, PT ;  /* 0x000000ff0500720c */ /* 0x000fe40003f85070 */
[----:B------:R-:W-:Y:S01]  /*8570*/  SEL R5, R111, RZ, P3 ;  /* 0x000000ff6f057207 */ /* 0x000fe20001800000 */
[----:B------:R1:W-:Y:S03]  /*8580*/  LDGSTS.E [R2+0xc000], [R72.64], P1 ;  /* 0x0c00000048027fae */ /* 0x0003e60008921860 */
[----:B------:R-:W-:Y:S01]  /*8590*/  ISETP.NE.U32.AND P1, PT, R5, RZ, PT ;  /* 0x000000ff0500720c */ /* 0x000fe20003f25070 */
[----:B------:R1:W-:Y:S01]  /*85a0*/  LDGSTS.E [R2+0xc400], [R80.64], P2 ;  /* 0x0c40000050027fae */ /* 0x0003e20009121860 */
[----:B------:R-:W-:-:S04]  /*85b0*/  SEL R5, R114, RZ, P3 ;  /* 0x000000ff72057207 */ /* 0x000fc80001800000 */
[----:B------:R-:W-:Y:S02]  /*85c0*/  ISETP.NE.U32.AND P2, PT, R5, RZ, PT ;  /* 0x000000ff0500720c */ /* 0x000fe40003f45070 */
[----:B------:R-:W-:Y:S02]  /*85d0*/  SEL R5, R47, RZ, P3 ;  /* 0x000000ff2f057207 */ /* 0x000fe40001800000 */
[----:B------:R-:W2:Y:S01]  /*85e0*/  LDL.LU R47, [R1+0x1a0] ;  /* 0x0001a000012f7983 */ /* 0x000ea20000300800 */
[----:B------:R-:W-:-:S04]  /*85f0*/  IMAD.WIDE R92, R249, 0x4, R92 ;  /* 0x00000004f95c7825 */ /* 0x000fc800078e025c */
[----:B------:R-:W-:Y:S01]  /*8600*/  IMAD.WIDE R8, R249, 0x4, R8 ;  /* 0x00000004f9087825 */ /* 0x000fe200078e0208 */
[----:B------:R1:W-:Y:S01]  /*8610*/  LDGSTS.E [R2+0xc800], [R92.64], P5 ;  /* 0x0c8000005c027fae */ /* 0x0003e2000a921860 */
[----:B------:R-:W-:Y:S02]  /*8620*/  ISETP.NE.U32.AND P5, PT, R5, RZ, PT ;  /* 0x000000ff0500720c */ /* 0x000fe40003fa5070 */
[----:B------:R-:W-:Y:S01]  /*8630*/  SEL R5, R115, RZ, P3 ;  /* 0x000000ff73057207 */ /* 0x000fe20001800000 */
[----:B------:R-:W-:-:S04]  /*8640*/  IMAD.WIDE R32, R249, 0x4, R32 ;  /* 0x00000004f9207825 */ /* 0x000fc800078e0220 */
[----:B------:R-:W-:-:S04]  /*8650*/  IMAD.WIDE R10, R249, 0x4, R10 ;  /* 0x00000004f90a7825 */ /* 0x000fc800078e020a */
[----:B----4-:R-:W-:-:S05]  /*8660*/  IMAD.WIDE R86, R249, 0x4, R86 ;  /* 0x00000004f9567825 */ /* 0x010fca00078e0256 */
[----:B------:R4:W-:Y:S04]  /*8670*/  LDGSTS.E [R2+0xcc00], [R86.64], P6 ;  /* 0x0cc0000056027fae */ /* 0x0009e8000b121860 */
[----:B------:R1:W-:Y:S01]  /*8680*/  LDGSTS.E [R2+0xd000], [R8.64], P0 ;  /* 0x0d00000008027fae */ /* 0x0003e20008121860 */
[----:B------:R-:W-:Y:S02]  /*8690*/  ISETP.NE.U32.AND P0, PT, R5, RZ, PT ;  /* 0x000000ff0500720c */ /* 0x000fe40003f05070 */
[----:B------:R-:W-:Y:S01]  /*86a0*/  SEL R5, R107, RZ, P3 ;  /* 0x000000ff6b057207 */ /* 0x000fe20001800000 */
[----:B------:R1:W-:Y:S03]  /*86b0*/  LDGSTS.E [R2+0xd400], [R32.64], P4 ;  /* 0x0d40000020027fae */ /* 0x0003e6000a121860 */
[----:B------:R-:W-:Y:S01]  /*86c0*/  ISETP.NE.U32.AND P4, PT, R5, RZ, PT ;  /* 0x000000ff0500720c */ /* 0x000fe20003f85070 */
[----:B--2---:R-:W-:Y:S01]  /*86d0*/  IMAD.WIDE R46, R249, 0x4, R46 ;  /* 0x00000004f92e7825 */ /* 0x004fe200078e022e */
[----:B------:R-:W-:Y:S01]  /*86e0*/  SEL R5, R102, RZ, P3 ;  /* 0x000000ff66057207 */ /* 0x000fe20001800000 */
[----:B------:R-:W2:Y:S04]  /*86f0*/  LDL.LU R107, [R1+0x19c] ;  /* 0x00019c00016b7983 */ /* 0x000ea80000300800 */
[----:B------:R1:W-:Y:S01]  /*8700*/  LDGSTS.E [R2+0xd800], [R46.64], P1 ;  /* 0x0d8000002e027fae */ /* 0x0003e20008921860 */
[----:B------:R-:W-:-:S02]  /*8710*/  ISETP.NE.U32.AND P1, PT, R5, RZ, PT ;  /* 0x000000ff0500720c */ /* 0x000fc40003f25070 */
[----:B------:R-:W-:Y:S01]  /*8720*/  SEL R5, R103, RZ, P3 ;  /* 0x000000ff67057207 */ /* 0x000fe20001800000 */
[----:B------:R-:W4:Y:S04]  /*8730*/  LDL.LU R102, [R1+0x198] ;  /* 0x0001980001667983 */ /* 0x000f280000300800 */
[----:B------:R-:W4:Y:S04]  /*8740*/  LDL.LU R103, [R1+0x194] ;  /* 0x0001940001677983 */ /* 0x000f280000300800 */
[----:B------:R1:W-:Y:S01]  /*8750*/  LDGSTS.E [R2+0xdc00], [R10.64], P2 ;  /* 0x0dc000000a027fae */ /* 0x0003e20009121860 */
[----:B------:R-:W-:-:S02]  /*8760*/  ISETP.NE.U32.AND P2, PT, R5, RZ, PT ;  /* 0x000000ff0500720c */ /* 0x000fc40003f45070 */
[----:B------:R-:W-:Y:S02]  /*8770*/  SEL R5, R3, RZ, P3 ;  /* 0x000000ff03057207 */ /* 0x000fe40001800000 */
[----:B------:R1:W5:Y:S04]  /*8780*/  LDL.LU R3, [R1+0x190] ;  /* 0x0001900001037983 */ /* 0x0003680000300800 */
[----:B---3--:R-:W3:Y:S04]  /*8790*/  LDL.LU.64 R100, [R1+0x20] ;  /* 0x0000200001647983 */ /* 0x008ee80000300a00 */
[----:B------:R-:W3:Y:S04]  /*87a0*/  LDL.LU.64 R88, [R1+0x10] ;  /* 0x0000100001587983 */ /* 0x000ee80000300a00 */
[----:B-1----:R-:W3:Y:S01]  /*87b0*/  LDL.LU.64 R74, [R1] ;  /* 0x00000000014a7983 */ /* 0x002ee20000300a00 */
[----:B------:R-:W-:-:S04]  /*87c0*/  SEL R77, R77, RZ, P3 ;  /* 0x000000ff4d4d7207 */ /* 0x000fc80001800000 */
[----:B------:R-:W-:Y:S02]  /*87d0*/  ISETP.NE.U32.AND P6, PT, R77, RZ, PT ;  /* 0x000000ff4d00720c */ /* 0x000fe40003fc5070 */
[----:B------:R-:W-:Y:S01]  /*87e0*/  SEL R104, R104, RZ, P3 ;  /* 0x000000ff68687207 */ /* 0x000fe20001800000 */
[----:B------:R-:W-:Y:S01]  /*87f0*/  IMAD.WIDE R98, R249, 0x4, R98 ;  /* 0x00000004f9627825 */ /* 0x000fe200078e0262 */
[----:B------:R-:W-:-:S03]  /*8800*/  SEL R105, R105, RZ, P3 ;  /* 0x000000ff69697207 */ /* 0x000fc60001800000 */
[----:B------:R-:W-:-:S04]  /*8810*/  IMAD.WIDE R96, R249, 0x4, R96 ;  /* 0x00000004f9607825 */ /* 0x000fc800078e0260 */
[----:B------:R-:W-:-:S04]  /*8820*/  IMAD.WIDE R44, R249, 0x4, R44 ;  /* 0x00000004f92c7825 */ /* 0x000fc800078e022c */
[----:B------:R-:W-:Y:S01]  /*8830*/  IMAD.WIDE R16, R249, 0x4, R16 ;  /* 0x00000004f9107825 */ /* 0x000fe200078e0210 */
[----:B------:R-:W-:-:S03]  /*8840*/  SEL R7, R7, RZ, P3 ;  /* 0x000000ff07077207 */ /* 0x000fc60001800000 */
[----:B------:R-:W-:-:S04]  /*8850*/  IMAD.WIDE R26, R249, 0x4, R26 ;  /* 0x00000004f91a7825 */ /* 0x000fc800078e021a */
[----:B------:R-:W-:Y:S01]  /*8860*/  IMAD.WIDE R36, R249, 0x4, R36 ;  /* 0x00000004f9247825 */ /* 0x000fe200078e0224 */
[----:B------:R-:W-:Y:S02]  /*8870*/  SEL R94, R94, RZ, P3 ;  /* 0x000000ff5e5e7207 */ /* 0x000fe40001800000 */
[----:B------:R-:W-:Y:S02]  /*8880*/  SEL R95, R95, RZ, P3 ;  /* 0x000000ff5f5f7207 */ /* 0x000fe40001800000 */
[----:B------:R-:W-:Y:S02]  /*8890*/  SEL R90, R90, RZ, P3 ;  /* 0x000000ff5a5a7207 */ /* 0x000fe40001800000 */
[----:B------:R-:W-:Y:S02]  /*88a0*/  SEL R248, R248, RZ, P3 ;  /* 0x000000fff8f87207 */ /* 0x000fe40001800000 */
[----:B------:R-:W-:Y:S01]  /*88b0*/  SEL R84, R84, RZ, P3 ;  /* 0x000000ff54547207 */ /* 0x000fe20001800000 */
[----:B------:R-:W-:Y:S01]  /*88c0*/  IMAD.WIDE R108, R249, 0x4, R108 ;  /* 0x00000004f96c7825 */ /* 0x000fe200078e026c */
[----:B------:R-:W-:-:S03]  /*88d0*/  SEL R85, R85, RZ, P3 ;  /* 0x000000ff55557207 */ /* 0x000fc60001800000 */
[----:B------:R-:W-:-:S04]  /*88e0*/  IMAD.WIDE R112, R249, 0x4, R112 ;  /* 0x00000004f9707825 */ /* 0x000fc800078e0270 */
[----:B------:R-:W-:-:S04]  /*88f0*/  IMAD.WIDE R116, R249, 0x4, R116 ;  /* 0x00000004f9747825 */ /* 0x000fc800078e0274 */
[----:B------:R-:W-:-:S04]  /*8900*/  IMAD.WIDE R30, R249, 0x4, R30 ;  /* 0x00000004f91e7825 */ /* 0x000fc800078e021e */
[----:B------:R-:W-:-:S04]  /*8910*/  IMAD.WIDE R38, R249, 0x4, R38 ;  /* 0x00000004f9267825 */ /* 0x000fc800078e0226 */
[----:B------:R-:W-:Y:S01]  /*8920*/  IMAD.WIDE R18, R249, 0x4, R18 ;  /* 0x00000004f9127825 */ /* 0x000fe200078e0212 */
[----:B------:R-:W-:Y:S02]  /*8930*/  SEL R91, R91, RZ, P3 ;  /* 0x000000ff5b5b7207 */ /* 0x000fe40001800000 */
[----:B------:R-:W-:Y:S01]  /*8940*/  SEL R76, R76, RZ, P3 ;  /* 0x000000ff4c4c7207 */ /* 0x000fe20001800000 */
[----:B------:R-:W-:Y:S01]  /*8950*/  IMAD.WIDE R42, R249, 0x4, R42 ;  /* 0x00000004f92a7825 */ /* 0x000fe200078e022a */
[----:B------:R-:W-:-:S03]  /*8960*/  SEL R79, R79, RZ, P3 ;  /* 0x000000ff4f4f7207 */ /* 0x000fc60001800000 */
[----:B------:R-:W-:Y:S01]  /*8970*/  IMAD.WIDE R22, R249, 0x4, R22 ;  /* 0x00000004f9167825 */ /* 0x000fe200078e0216 */
[----:B------:R-:W-:-:S03]  /*8980*/  SEL R78, R78, RZ, P3 ;  /* 0x000000ff4e4e7207 */ /* 0x000fc60001800000 */
[----:B------:R-:W-:-:S04]  /*8990*/  IMAD.WIDE R70, R249, 0x4, R70 ;  /* 0x00000004f9467825 */ /* 0x000fc800078e0246 */
        /* <DEDUP_REMOVED lines=12> */
[----:B--2---:R-:W-:-:S05]  /*8a60*/  IMAD.WIDE R106, R249, 0x4, R106 ;  /* 0x00000004f96a7825 */ /* 0x004fca00078e026a */
[----:B------:R1:W-:Y:S01]  /*8a70*/  LDGSTS.E [R2+0xe000], [R106.64], P5 ;  /* 0x0e0000006a027fae */ /* 0x0003e2000a921860 */
[----:B------:R-:W-:Y:S01]  /*8a80*/  ISETP.NE.U32.AND P5, PT, R5, RZ, PT ;  /* 0x000000ff0500720c */ /* 0x000fe20003fa5070 */
[----:B----4-:R-:W-:-:S05]  /*8a90*/  IMAD.WIDE R102, R249, 0x4, R102 ;  /* 0x00000004f9667825 */ /* 0x010fca00078e0266 */
[----:B------:R2:W-:Y:S01]  /*8aa0*/  LDGSTS.E [R2+0xe400], [R102.64], P6 ;  /* 0x0e40000066027fae */ /* 0x0005e2000b121860 */
[----:B------:R-:W-:-:S03]  /*8ab0*/  ISETP.NE.U32.AND P6, PT, R104, RZ, PT ;  /* 0x000000ff6800720c */ /* 0x000fc60003fc5070 */
[----:B------:R4:W-:Y:S01]  /*8ac0*/  LDGSTS.E [R2+0xe800], [R98.64], P0 ;  /* 0x0e80000062027fae */ /* 0x0009e20008121860 */
[----:B------:R-:W-:Y:S02]  /*8ad0*/  ISETP.NE.U32.AND P0, PT, R105, RZ, PT ;  /* 0x000000ff6900720c */ /* 0x000fe40003f05070 */
[----:B------:R-:W-:Y:S01]  /*8ae0*/  SEL R5, R251, RZ, P3 ;  /* 0x000000fffb057207 */ /* 0x000fe20001800000 */
[----:B------:R1:W-:Y:S04]  /*8af0*/  LDGSTS.E [R2+0xec00], [R96.64], P4 ;  /* 0x0ec0000060027fae */ /* 0x0003e8000a121860 */
[----:B------:R1:W-:Y:S01]  /*8b00*/  LDGSTS.E [R2+0xf000], [R44.64], P1 ;  /* 0x0f0000002c027fae */ /* 0x0003e20008921860 */
[----:B------:R-:W-:-:S03]  /*8b10*/  ISETP.NE.U32.AND P4, PT, R5, RZ, PT ;  /* 0x000000ff0500720c */ /* 0x000fc60003f85070 */
[----:B------:R1:W-:Y:S04]  /*8b20*/  LDGSTS.E [R2+0xf400], [R16.64], P2 ;  /* 0x0f40000010027fae */ /* 0x0003e80009121860 */
[----:B------:R1:W-:Y:S04]  /*8b30*/  LDGSTS.E [R2+0xf800], [R26.64], P5 ;  /* 0x0f8000001a027fae */ /* 0x0003e8000a921860 */
[----:B------:R1:W-:Y:S01]  /*8b40*/  LDGSTS.E [R2+0xfc00], [R36.64], P6 ;  /* 0x0fc0000024027fae */ /* 0x0003e2000b121860 */
[----:B------:R-:W-:Y:S01]  /*8b50*/  ISETP.NE.U32.AND P6, PT, R7, RZ, PT ;  /* 0x000000ff0700720c */ /* 0x000fe20003fc5070 */
[----:B---3--:R-:W-:-:S05]  /*8b60*/  IMAD.WIDE R6, R249, 0x4, R100 ;  /* 0x00000004f9067825 */ /* 0x008fca00078e0264 */
[----:B------:R3:W-:Y:S01]  /*8b70*/  LDGSTS.E [R250+0x8200], [R6.64], P0 ;  /* 0x0820000006fa7fae */ /* 0x0007e20008121860 */
[----:B------:R-:W-:Y:S01]  /*8b80*/  SEL R5, R0, RZ, P3 ;  /* 0x000000ff00057207 */ /* 0x000fe20001800000 */
[----:B---3--:R-:W-:-:S05]  /*8b90*/  IMAD.WIDE R6, R249, 0x4, R88 ;  /* 0x00000004f9067825 */ /* 0x008fca00078e0258 */
[----:B------:R3:W-:Y:S01]  /*8ba0*/  LDGSTS.E [R250+0x8600], [R6.64], P4 ;  /* 0x0860000006fa7fae */ /* 0x0007e2000a121860 */
[----:B------:R-:W-:-:S03]  /*8bb0*/  ISETP.NE.U32.AND P1, PT, R94, RZ, PT ;  /* 0x000000ff5e00720c */ /* 0x000fc60003f25070 */
[----:B------:R-:W1:Y:S01]  /*8bc0*/  S2R R0, SR_TID.X ;  /* 0x0000000000007919 */ /* 0x000e620000002100 */
[----:B---3--:R-:W-:-:S03]  /*8bd0*/  IMAD.WIDE R6, R249, 0x4, R74 ;  /* 0x00000004f9067825 */ /* 0x008fc600078e024a */
[----:B------:R-:W3:Y:S01]  /*8be0*/  S2R R75, SR_TID.X ;  /* 0x00000000004b7919 */ /* 0x000ee20000002100 */
[----:B------:R-:W-:Y:S02]  /*8bf0*/  ISETP.NE.U32.AND P2, PT, R95, RZ, PT ;  /* 0x000000ff5f00720c */ /* 0x000fe40003f45070 */
[----:B------:R-:W-:-:S03]  /*8c00*/  ISETP.NE.U32.AND P5, PT, R5, RZ, PT ;  /* 0x000000ff0500720c */ /* 0x000fc60003fa5070 */
[----:B------:R2:W-:Y:S01]  /*8c10*/  LDGSTS.E [R250+0x8a00], [R6.64], P1 ;  /* 0x08a0000006fa7fae */ /* 0x0005e20008921860 */
[----:B------:R-:W-:Y:S02]  /*8c20*/  ISETP.NE.U32.AND P0, PT, R90, RZ, PT ;  /* 0x000000ff5a00720c */ /* 0x000fe40003f05070 */
[----:B------:R-:W-:Y:S02]  /*8c30*/  ISETP.NE.U32.AND P4, PT, R248, RZ, PT ;  /* 0x000000fff800720c */ /* 0x000fe40003f85070 */
[----:B------:R-:W-:Y:S02]  /*8c40*/  ISETP.NE.U32.AND P1, PT, R84, RZ, PT ;  /* 0x000000ff5400720c */ /* 0x000fe40003f25070 */
[----:B-1----:R-:W-:Y:S01]  /*8c50*/  SHF.R.U32.HI R0, RZ, 0x6, R0 ;  /* 0x00000006ff007819 */ /* 0x002fe20000011600 */
[----:B------:R1:W-:Y:S01]  /*8c60*/  LDGSTS.E [R250+0x8e00], [R108.64], P2 ;  /* 0x08e000006cfa7fae */ /* 0x0003e20009121860 */
[----:B------:R-:W-:-:S03]  /*8c70*/  ISETP.NE.U32.AND P2, PT, R85, RZ, PT ;  /* 0x000000ff5500720c */ /* 0x000fc60003f45070 */
[----:B------:R1:W-:Y:S01]  /*8c80*/  LDGSTS.E [R250+0x9200], [R112.64], P5 ;  /* 0x0920000070fa7fae */ /* 0x0003e2000a921860 */
[----:B---3--:R-:W-:-:S03]  /*8c90*/  IMAD.SHL.U32 R248, R75, 0x200, RZ ;  /* 0x000002004bf87824 */ /* 0x008fc600078e00ff */
[----:B------:R1:W-:Y:S01]  /*8ca0*/  LDGSTS.E [R250+0x9600], [R116.64], P6 ;  /* 0x0960000074fa7fae */ /* 0x0003e2000b121860 */
[C---:B------:R-:W-:Y:S01]  /*8cb0*/  IMAD.SHL.U32 R5, R75.reuse, 0x20, RZ ;  /* 0x000000204b057824 */ /* 0x040fe200078e00ff */
[----:B------:R-:W-:Y:S02]  /*8cc0*/  LOP3.LUT R248, R248, 0x3000, RZ, 0xc0, !PT ;  /* 0x00003000f8f87812 */ /* 0x000fe400078ec0ff */
[----:B------:R1:W-:Y:S01]  /*8cd0*/  LDGSTS.E [R250+0x9a00], [R30.64], P0 ;  /* 0x09a000001efa7fae */ /* 0x0003e20008121860 */
[C---:B------:R-:W-:Y:S02]  /*8ce0*/  LOP3.LUT R47, R75.reuse, 0x7f, RZ, 0xc0, !PT ;  /* 0x0000007f4b2f7812 */ /* 0x040fe400078ec0ff */
[----:B------:R-:W-:Y:S01]  /*8cf0*/  SGXT.U32 R0, R0, 0x1 ;  /* 0x000000010000781a */ /* 0x000fe20000000000 */
[----:B------:R1:W-:Y:S01]  /*8d00*/  LDGSTS.E [R250+0x9e00], [R38.64], P4 ;  /* 0x09e0000026fa7fae */ /* 0x0003e2000a121860 */
[----:B------:R-:W-:Y:S01]  /*8d10*/  LOP3.LUT R248, R248, 0x60, R5, 0xf8, !PT ;  /* 0x00000060f8f87812 */ /* 0x000fe200078ef805 */
[----:B------:R-:W-:-:S02]  /*8d20*/  IMAD.SHL.U32 R5, R75, 0x4, RZ ;  /* 0x000000044b057824 */ /* 0x000fc400078e00ff */
[----:B------:R1:W-:Y:S01]  /*8d30*/  LDGSTS.E [R250+0xa200], [R18.64], P1 ;  /* 0x0a20000012fa7fae */ /* 0x0003e20008921860 */
[----:B------:R-:W-:Y:S02]  /*8d40*/  ISETP.GE.AND P1, PT, R47, UR4, PT ;  /* 0x000000042f007c0c */ /* 0x000fe4000bf26270 */
[----:B------:R-:W-:Y:S01]  /*8d50*/  LOP3.LUT R100, R0, 0x3a, RZ, 0xfc, !PT ;  /* 0x0000003a00647812 */ /* 0x000fe200078efcff */
[----:B------:R1:W-:Y:S01]  /*8d60*/  LDGSTS.E [R250+0xa600], [R42.64], P2 ;  /* 0x0a6000002afa7fae */ /* 0x0003e20009121860 */
[----:B------:R-:W-:Y:S02]  /*8d70*/  ISETP.NE.U32.AND P5, PT, R91, RZ, PT ;  /* 0x000000ff5b00720c */ /* 0x000fe40003fa5070 */
[----:B------:R-:W-:Y:S02]  /*8d80*/  LOP3.LUT R248, R248, 0x170, R5, 0x78, !PT ;  /* 0x00000170f8f87812 */ /* 0x000fe400078e7805 */
[----:B------:R-:W-:Y:S02]  /*8d90*/  SEL R5, RZ, 0x4, P1 ;  /* 0x00000004ff057807 */ /* 0x000fe40000800000 */
[----:B------:R-:W-:-:S02]  /*8da0*/  ISETP.GE.AND P1, PT, R100, UR4, PT ;  /* 0x0000000464007c0c */ /* 0x000fc4000bf26270 */
[----:B------:R-:W-:Y:S02]  /*8db0*/  LOP3.LUT R106, R0, 0x3e, RZ, 0xfc, !PT ;  /* 0x0000003e006a7812 */ /* 0x000fe400078efcff */
[----:B------:R-:W-:Y:S02]  /*8dc0*/  ISETP.NE.U32.AND P6, PT, R76, RZ, PT ;  /* 0x000000ff4c00720c */ /* 0x000fe40003fc5070 */
[----:B------:R-:W-:Y:S01]  /*8dd0*/  SEL R5, R5, RZ, P3 ;  /* 0x000000ff05057207 */ /* 0x000fe20001800000 */
[----:B------:R1:W-:Y:S01]  /*8de0*/  LDGSTS.E [R250+0xaa00], [R22.64], P5 ;  /* 0x0aa0000016fa7fae */ /* 0x0003e2000a921860 */
[----:B--2---:R-:W-:Y:S02]  /*8df0*/  SEL R6, RZ, 0x4, P1 ;  /* 0x00000004ff067807 */ /* 0x004fe40000800000 */
[----:B------:R-:W-:Y:S02]  /*8e00*/  ISETP.GE.AND P2, PT, R106, UR4, PT ;  /* 0x000000046a007c0c */ /* 0x000fe4000bf46270 */
[----:B------:R-:W-:-:S02]  /*8e10*/  ISETP.NE.U32.AND P1, PT, R5, RZ, PT ;  /* 0x000000ff0500720c */ /* 0x000fc40003f25070 */
[----:B------:R-:W-:Y:S02]  /*8e20*/  LOP3.LUT R107, R0, 0x42, RZ, 0xfc, !PT ;  /* 0x00000042006b7812 */ /* 0x000fe400078efcff */
[----:B------:R-:W-:Y:S01]  /*8e30*/  SEL R6, R6, RZ, P3 ;  /* 0x000000ff06067207 */ /* 0x000fe20001800000 */
[----:B------:R1:W-:Y:S01]  /*8e40*/  LDGSTS.E [R250+0xae00], [R70.64], P6 ;  /* 0x0ae0000046fa7fae */ /* 0x0003e2000b121860 */
[----:B------:R-:W-:Y:S02]  /*8e50*/  SEL R5, RZ, 0x4, P2 ;  /* 0x00000004ff057807 */ /* 0x000fe40001000000 */
[----:B------:R-:W-:Y:S02]  /*8e60*/  ISETP.NE.U32.AND P0, PT, R79, RZ, PT ;  /* 0x000000ff4f00720c */ /* 0x000fe40003f05070 */
[----:B------:R-:W-:Y:S02]  /*8e70*/  ISETP.GE.AND P2, PT, R107, UR4, PT ;  /* 0x000000046b007c0c */ /* 0x000fe4000bf46270 */
[----:B------:R-:W-:-:S02]  /*8e80*/  ISETP.NE.U32.AND P5, PT, R6, RZ, PT ;  /* 0x000000ff0600720c */ /* 0x000fc40003fa5070 */
[----:B------:R-:W-:Y:S02]  /*8e90*/  LOP3.LUT R252, R0, 0x46, RZ, 0xfc, !PT ;  /* 0x0000004600fc7812 */ /* 0x000fe400078efcff */
[----:B------:R-:W-:Y:S02]  /*8ea0*/  SEL R6, R5, RZ, P3 ;  /* 0x000000ff05067207 */ /* 0x000fe40001800000 */
[----:B------:R-:W-:Y:S02]  /*8eb0*/  ISETP.NE.U32.AND P4, PT, R78, RZ, PT ;  /* 0x000000ff4e00720c */ /* 0x000fe40003f85070 */
[----:B------:R-:W-:Y:S01]  /*8ec0*/  SEL R5, RZ, 0x4, P2 ;  /* 0x00000004ff057807 */ /* 0x000fe20001000000 */
[----:B------:R1:W-:Y:S01]  /*8ed0*/  LDGSTS.E [R250+0xb200], [R68.64], P0 ;  /* 0x0b20000044fa7fae */ /* 0x0003e20008121860 */
[----:B------:R-:W-:Y:S02]  /*8ee0*/  ISETP.GE.AND P6, PT, R252, UR4, PT ;  /* 0x00000004fc007c0c */ /* 0x000fe4000bfc6270 */
[----:B------:R-:W-:-:S02]  /*8ef0*/  ISETP.NE.U32.AND P2, PT, R6, RZ, PT ;  /* 0x000000ff0600720c */ /* 0x000fc40003f45070 */
[----:B------:R-:W-:Y:S02]  /*8f00*/  LOP3.LUT R102, R0, 0x4a, RZ, 0xfc, !PT ;  /* 0x0000004a00667812 */ /* 0x000fe400078efcff */
[----:B------:R-:W-:Y:S02]  /*8f10*/  SEL R6, RZ, 0x4, P6 ;  /* 0x00000004ff067807 */ /* 0x000fe40003000000 */
[----:B------:R-:W-:Y:S01]  /*8f20*/  SEL R5, R5, RZ, P3 ;  /* 0x000000ff05057207 */ /* 0x000fe20001800000 */
[----:B------:R2:W-:Y:S01]  /*8f30*/  LDGSTS.E [R250+0xb600], [R66.64], P4 ;  /* 0x0b60000042fa7fae */ /* 0x0005e2000a121860 */
[----:B------:R-:W-:Y:S02]  /*8f40*/  ISETP.GE.AND P6, PT, R102, UR4, PT ;  /* 0x0000000466007c0c */ /* 0x000fe4000bfc6270 */
[----:B------:R-:W-:Y:S01]  /*8f50*/  ISETP.NE.U32.AND P0, PT, R5, RZ, PT ;  /* 0x000000ff0500720c */ /* 0x000fe20003f05070 */
[----:B------:R1:W-:Y:S01]  /*8f60*/  LDGSTS.E [R250+0xba00], [R28.64], P5 ;  /* 0x0ba000001cfa7fae */ /* 0x0003e2000a921860 */
[----:B------:R-:W-:-:S02]  /*8f70*/  SEL R6, R6, RZ, P3 ;  /* 0x000000ff06067207 */ /* 0x000fc40001800000 */
[C---:B------:R-:W-:Y:S01]  /*8f80*/  LOP3.LUT R104, R0.reuse, 0x4e, RZ, 0xfc, !PT ;  /* 0x0000004e00687812 */ /* 0x040fe200078efcff */
[----:B------:R3:W-:Y:S01]  /*8f90*/  LDGSTS.E [R250+0xbe00], [R48.64], P2 ;  /* 0x0be0000030fa7fae */ /* 0x0007e20009121860 */
[----:B------:R-:W-:Y:S02]  /*8fa0*/  SEL R5, RZ, 0x4, P6 ;  /* 0x00000004ff057807 */ /* 0x000fe40003000000 */
[----:B----4-:R-:W-:Y:S02]  /*8fb0*/  LOP3.LUT R98, R0, 0x52, RZ, 0xfc, !PT ;  /* 0x0000005200627812 */ /* 0x010fe400078efcff */
[----:B------:R-:W-:Y:S02]  /*8fc0*/  ISETP.NE.U32.AND P4, PT, R6, RZ, PT ;  /* 0x000000ff0600720c */ /* 0x000fe40003f85070 */
[----:B------:R-:W-:Y:S01]  /*8fd0*/  ISETP.GE.AND P6, PT, R104, UR4, PT ;  /* 0x0000000468007c0c */ /* 0x000fe2000bfc6270 */
[----:B------:R1:W-:Y:S01]  /*8fe0*/  LDGSTS.E [R250+0xc200], [R34.64], P0 ;  /* 0x0c20000022fa7fae */ /* 0x0003e20008121860 */
[----:B------:R-:W-:-:S02]  /*8ff0*/  SEL R5, R5, RZ, P3 ;  /* 0x000000ff05057207 */ /* 0x000fc40001800000 */
[----:B------:R-:W-:Y:S02]  /*9000*/  ISETP.GE.AND P2, PT, R98, UR4, PT ;  /* 0x0000000462007c0c */ /* 0x000fe4000bf46270 */
[----:B------:R-:W-:Y:S02]  /*9010*/  SEL R6, RZ, 0x4, P6 ;  /* 0x00000004ff067807 */ /* 0x000fe40003000000 */
[----:B------:R-:W-:Y:S02]  /*9020*/  ISETP.NE.U32.AND P5, PT, R5, RZ, PT ;  /* 0x000000ff0500720c */ /* 0x000fe40003fa5070 */
[----:B------:R-:W-:Y:S01]  /*9030*/  SEL R5, RZ, 0x4, P2 ;  /* 0x00000004ff057807 */ /* 0x000fe20001000000 */
[----:B------:R4:W-:Y:S01]  /*9040*/  LDGSTS.E [R250+0xc600], [R64.64], P4 ;  /* 0x0c60000040fa7fae */ /* 0x0009e2000a121860 */
[----:B------:R-:W-:Y:S02]  /*9050*/  LOP3.LUT R105, R0, 0x56, RZ, 0xfc, !PT ;  /* 0x0000005600697812 */ /* 0x000fe400078efcff */
[----:B------:R-:W-:-:S02]  /*9060*/  SEL R6, R6, RZ, P3 ;  /* 0x000000ff06067207 */ /* 0x000fc40001800000 */
[----:B------:R-:W-:Y:S02]  /*9070*/  SEL R5, R5, RZ, P3 ;  /* 0x000000ff05057207 */ /* 0x000fe40001800000 */
[----:B------:R-:W-:Y:S02]  /*9080*/  ISETP.GE.AND P6, PT, R105, UR4, PT ;  /* 0x0000000469007c0c */ /* 0x000fe4000bfc6270 */
[----:B------:R-:W-:Y:S01]  /*9090*/  ISETP.NE.U32.AND P0, PT, R6, RZ, PT ;  /* 0x000000ff0600720c */ /* 0x000fe20003f05070 */
[----:B------:R1:W-:Y:S01]  /*90a0*/  LDGSTS.E [R250+0xca00], [R62.64], P5 ;  /* 0x0ca000003efa7fae */ /* 0x0003e2000a921860 */
[C---:B------:R-:W-:Y:S02]  /*90b0*/  LOP3.LUT R74, R0.reuse, 0x5e, RZ, 0xfc, !PT ;  /* 0x0000005e004a7812 */ /* 0x040fe400078efcff */
[----:B------:R-:W-:Y:S02]  /*90c0*/  LOP3.LUT R96, R0, 0x5a, RZ, 0xfc, !PT ;  /* 0x0000005a00607812 */ /* 0x000fe400078efcff */
[----:B------:R-:W-:-:S02]  /*90d0*/  ISETP.NE.U32.AND P4, PT, R5, RZ, PT ;  /* 0x000000ff0500720c */ /* 0x000fc40003f85070 */
[----:B------:R-:W-:Y:S02]  /*90e0*/  SEL R6, RZ, 0x4, P6 ;  /* 0x00000004ff067807 */ /* 0x000fe40003000000 */
[----:B------:R-:W-:Y:S02]  /*90f0*/  ISETP.GE.AND P6, PT, R74, UR4, PT ;  /* 0x000000044a007c0c */ /* 0x000fe4000bfc6270 */
[----:B------:R-:W-:Y:S01]  /*9100*/  ISETP.GE.AND P2, PT, R96, UR4, PT ;  /* 0x0000000460007c0c */ /* 0x000fe2000bf46270 */
[----:B------:R1:W-:Y:S01]  /*9110*/  LDGSTS.E [R250+0xce00], [R24.64], P0 ;  /* 0x0ce0000018fa7fae */ /* 0x0003e20008121860 */
[----:B------:R-:W-:Y:S02]  /*9120*/  LOP3.LUT R74, R0, 0x62, RZ, 0xfc, !PT ;  /* 0x00000062004a7812 */ /* 0x000fe400078efcff */
[----:B------:R-:W-:Y:S02]  /*9130*/  SEL R6, R6, RZ, P3 ;  /* 0x000000ff06067207 */ /* 0x000fe40001800000 */
[----:B------:R-:W-:Y:S01]  /*9140*/  SEL R5, RZ, 0x4, P6 ;  /* 0x00000004ff057807 */ /* 0x000fe20003000000 */
[----:B------:R1:W-:Y:S01]  /*9150*/  LDGSTS.E [R250+0xd200], [R20.64], P4 ;  /* 0x0d20000014fa7fae */ /* 0x0003e2000a121860 */
[----:B------:R-:W-:-:S02]  /*9160*/  SEL R7, RZ, 0x4, P2 ;  /* 0x00000004ff077807 */ /* 0x000fc40001000000 */
[----:B------:R-:W-:Y:S02]  /*9170*/  ISETP.GE.AND P6, PT, R74, UR4, PT ;  /* 0x000000044a007c0c */ /* 0x000fe4000bfc6270 */
[----:B------:R-:W-:Y:S02]  /*9180*/  ISETP.NE.U32.AND P2, PT, R6, RZ, PT ;  /* 0x000000ff0600720c */ /* 0x000fe40003f45070 */
[----:B------:R-:W-:Y:S02]  /*9190*/  LOP3.LUT R74, R0, 0x66, RZ, 0xfc, !PT ;  /* 0x00000066004a7812 */ /* 0x000fe400078efcff */
[----:B------:R-:W-:Y:S02]  /*91a0*/  SEL R5, R5, RZ, P3 ;  /* 0x000000ff05057207 */ /* 0x000fe40001800000 */
[----:B------:R-:W-:Y:S02]  /*91b0*/  SEL R7, R7, RZ, P3 ;  /* 0x000000ff07077207 */ /* 0x000fe40001800000 */
[----:B------:R-:W-:-:S02]  /*91c0*/  ISETP.GE.AND P4, PT, R74, UR4, PT ;  /* 0x000000044a007c0c */ /* 0x000fc4000bf86270 */
[----:B------:R-:W-:Y:S02]  /*91d0*/  ISETP.NE.U32.AND P0, PT, R5, RZ, PT ;  /* 0x000000ff0500720c */ /* 0x000fe40003f05070 */
[----:B------:R-:W-:Y:S01]  /*91e0*/  ISETP.NE.U32.AND P5, PT, R7, RZ, PT ;  /* 0x000000ff0700720c */ /* 0x000fe20003fa5070 */
[----:B------:R1:W-:Y:S01]  /*91f0*/  LDGSTS.E [R250+0xd600], [R60.64], P2 ;  /* 0x0d6000003cfa7fae */ /* 0x0003e20009121860 */
[----:B------:R-:W-:Y:S02]  /*9200*/  SEL R5, RZ, 0x4, P6 ;  /* 0x00000004ff057807 */ /* 0x000fe40003000000 */
[----:B------:R-:W-:Y:S02]  /*9210*/  LOP3.LUT R74, R0, 0x6a, RZ, 0xfc, !PT ;  /* 0x0000006a004a7812 */ /* 0x000fe400078efcff */
[----:B------:R-:W-:Y:S02]  /*9220*/  SEL R6, RZ, 0x4, P4 ;  /* 0x00000004ff067807 */ /* 0x000fe40002000000 */
[----:B------:R-:W-:-:S02]  /*9230*/  SEL R5, R5, RZ, P3 ;  /* 0x000000ff05057207 */ /* 0x000fc40001800000 */
[----:B------:R-:W-:Y:S02]  /*9240*/  ISETP.GE.AND P4, PT, R74, UR4, PT ;  /* 0x000000044a007c0c */ /* 0x000fe4000bf86270 */
[----:B------:R-:W-:Y:S01]  /*9250*/  LOP3.LUT R74, R0, 0x6e, RZ, 0xfc, !PT ;  /* 0x0000006e004a7812 */ /* 0x000fe200078efcff */
[----:B------:R1:W-:Y:S01]  /*9260*/  LDGSTS.E [R250+0xda00], [R58.64], P5 ;  /* 0x0da000003afa7fae */ /* 0x0003e2000a921860 */
[----:B------:R-:W-:Y:S02]  /*9270*/  SEL R6, R6, RZ, P3 ;  /* 0x000000ff06067207 */ /* 0x000fe40001800000 */
[----:B------:R-:W-:Y:S01]  /*9280*/  ISETP.NE.U32.AND P2, PT, R5, RZ, PT ;  /* 0x000000ff0500720c */ /* 0x000fe20003f45070 */
[----:B------:R-:W-:Y:S01]  /*9290*/  IMAD.WIDE R82, R249, 0x4, R82 ;  /* 0x00000004f9527825 */ /* 0x000fe200078e0252 */
[----:B------:R-:W-:Y:S01]  /*92a0*/  SEL R5, RZ, 0x4, P4 ;  /* 0x00000004ff057807 */ /* 0x000fe20002000000 */
[----:B------:R-:W1:Y:S01]  /*92b0*/  S2R R251, SR_TID.X ;  /* 0x0000000000fb7919 */ /* 0x000e620000002100 */
[----:B------:R-:W-:-:S02]  /*92c0*/  ISETP.GE.AND P6, PT, R74, UR4, PT ;  /* 0x000000044a007c0c */ /* 0x000fc4000bfc6270 */
[----:B------:R-:W-:Y:S01]  /*92d0*/  LOP3.LUT R74, R0, 0x72, RZ, 0xfc, !PT ;  /* 0x00000072004a7812 */ /* 0x000fe200078efcff */
[----:B------:R1:W-:Y:S01]  /*92e0*/  LDGSTS.E [R250+0xde00], [R40.64], P0 ;  /* 0x0de0000028fa7fae */ /* 0x0003e20008121860 */
[----:B------:R-:W-:Y:S02]  /*92f0*/  ISETP.NE.U32.AND P4, PT, R6, RZ, PT ;  /* 0x000000ff0600720c */ /* 0x000fe40003f85070 */
[----:B------:R-:W-:Y:S02]  /*9300*/  SEL R6, R5, RZ, P3 ;  /* 0x000000ff05067207 */ /* 0x000fe40001800000 */
[----:B------:R-:W-:Y:S01]  /*9310*/  ISETP.GE.AND P5, PT, R74, UR4, PT ;  /* 0x000000044a007c0c */ /* 0x000fe2000bfa6270 */
[----:B------:R-:W-:Y:S01]  /*9320*/  IMAD.WIDE R56, R249, 0x4, R56 ;  /* 0x00000004f9387825 */ /* 0x000fe200078e0238 */
[----:B------:R-:W-:Y:S01]  /*9330*/  SEL R5, RZ, 0x4, P6 ;  /* 0x00000004ff057807 */ /* 0x000fe20003000000 */
[----:B------:R1:W-:Y:S01]  /*9340*/  LDGSTS.E [R250+0xe200], [R82.64], P2 ;  /* 0x0e20000052fa7fae */ /* 0x0003e20009121860 */
[----:B------:R-:W-:-:S02]  /*9350*/  LOP3.LUT R74, R0, 0x76, RZ, 0xfc, !PT ;  /* 0x00000076004a7812 */ /* 0x000fc400078efcff */
[----:B------:R-:W-:Y:S02]  /*9360*/  SEL R5, R5, RZ, P3 ;  /* 0x000000ff05057207 */ /* 0x000fe40001800000 */
[----:B------:R-:W-:Y:S01]  /*9370*/  ISETP.NE.U32.AND P0, PT, R6, RZ, PT ;  /* 0x000000ff0600720c */ /* 0x000fe20003f05070 */
[----:B------:R1:W-:Y:S01]  /*9380*/  LDGSTS.E [R250+0xe600], [R56.64], P4 ;  /* 0x0e60000038fa7fae */ /* 0x0003e2000a121860 */
[----:B------:R-:W-:Y:S02]  /*9390*/  ISETP.GE.AND P6, PT, R74, UR4, PT ;  /* 0x000000044a007c0c */ /* 0x000fe4000bfc6270 */
[----:B------:R-:W-:Y:S02]  /*93a0*/  SEL R6, RZ, 0x4, P5 ;  /* 0x00000004ff067807 */ /* 0x000fe40002800000 */
[C---:B------:R-:W-:Y:S02]  /*93b0*/  LOP3.LUT R110, R0.reuse, 0x7a, RZ, 0xfc, !PT ;  /* 0x0000007a006e7812 */ /* 0x040fe400078efcff */
[----:B------:R-:W-:-:S02]  /*93c0*/  LOP3.LUT R74, R0, 0x7e, RZ, 0xfc, !PT ;  /* 0x0000007e004a7812 */ /* 0x000fc400078efcff */
[----:B------:R-:W-:Y:S02]  /*93d0*/  ISETP.NE.U32.AND P5, PT, R5, RZ, PT ;  /* 0x000000ff0500720c */ /* 0x000fe40003fa5070 */
[----:B------:R-:W-:Y:S02]  /*93e0*/  SEL R5, RZ, 0x4, P6 ;  /* 0x00000004ff057807 */ /* 0x000fe40003000000 */
[----:B------:R-:W-:Y:S02]  /*93f0*/  SEL R6, R6, RZ, P3 ;  /* 0x000000ff06067207 */ /* 0x000fe40001800000 */
[----:B------:R-:W-:Y:S02]  /*9400*/  ISETP.GE.AND P4, PT, R110, UR4, PT ;  /* 0x000000046e007c0c */ /* 0x000fe4000bf86270 */
[----:B------:R-:W-:Y:S02]  /*9410*/  ISETP.GE.AND P6, PT, R74, UR4, PT ;  /* 0x000000044a007c0c */ /* 0x000fe4000bfc6270 */
[----:B------:R-:W-:-:S02]  /*9420*/  SEL R5, R5, RZ, P3 ;  /* 0x000000ff05057207 */ /* 0x000fc40001800000 */
[----:B------:R-:W-:Y:S02]  /*9430*/  ISETP.NE.U32.AND P2, PT, R6, RZ, PT ;  /* 0x000000ff0600720c */ /* 0x000fe40003f45070 */
[----:B------:R-:W-:Y:S02]  /*9440*/  SEL R7, RZ, 0x4, P4 ;  /* 0x00000004ff077807 */ /* 0x000fe40002000000 */
[----:B------:R-:W-:Y:S02]  /*9450*/  SEL R6, RZ, 0x4, P6 ;  /* 0x00000004ff067807 */ /* 0x000fe40003000000 */
[----:B------:R-:W-:Y:S02]  /*9460*/  ISETP.NE.U32.AND P4, PT, R5, RZ, PT ;  /* 0x000000ff0500720c */ /* 0x000fe40003f85070 */
[----:B------:R-:W-:Y:S02]  /*9470*/  SEL R5, R7, RZ, P3 ;  /* 0x000000ff07057207 */ /* 0x000fe40001800000 */
[----:B------:R-:W-:-:S02]  /*9480*/  SEL R6, R6, RZ, P3 ;  /* 0x000000ff06067207 */ /* 0x000fc40001800000 */
[----:B------:R-:W-:Y:S02]  /*9490*/  ISETP.NE.U32.AND P3, PT, R5, RZ, PT ;  /* 0x000000ff0500720c */ /* 0x000fe40003f65070 */
[----:B------:R-:W-:Y:S01]  /*94a0*/  ISETP.NE.U32.AND P6, PT, R6, RZ, PT ;  /* 0x000000ff0600720c */ /* 0x000fe20003fc5070 */
[----:B------:R-:W-:Y:S02]  /*94b0*/  IMAD.MOV.U32 R5, RZ, RZ, c[0x0][0x18c] ;  /* 0x00006300ff057624 */ /* 0x000fe400078e00ff */
[----:B------:R-:W-:Y:S01]  /*94c0*/  IMAD.WIDE R54, R249, 0x4, R54 ;  /* 0x00000004f9367825 */ /* 0x000fe200078e0236 */
[----:B-1----:R-:W-:-:S03]  /*94d0*/  LOP3.LUT R251, R251, 0x7f, RZ, 0xc0, !PT ;  /* 0x0000007ffbfb7812 */ /* 0x002fc600078ec0ff */
[C---:B------:R-:W-:Y:S01]  /*94e0*/  IMAD.WIDE R12, R249.reuse, 0x4, R12 ;  /* 0x00000004f90c7825 */ /* 0x040fe200078e020c */
[----:B------:R1:W-:Y:S03]  /*94f0*/  LDGSTS.E [R250+0xea00], [R54.64], P0 ;  /* 0x0ea0000036fa7fae */ /* 0x0003e60008121860 */
[C---:B------:R-:W-:Y:S01]  /*9500*/  IMAD.WIDE R50, R249.reuse, 0x4, R50 ;  /* 0x00000004f9327825 */ /* 0x040fe200078e0232 */
[----:B------:R1:W-:Y:S03]  /*9510*/  LDGSTS.E [R250+0xee00], [R12.64], P5 ;  /* 0x0ee000000cfa7fae */ /* 0x0003e6000a921860 */
[----:B------:R-:W-:Y:S01]  /*9520*/  IMAD.WIDE R14, R249, 0x4, R14 ;  /* 0x00000004f90e7825 */ /* 0x000fe200078e020e */
[----:B------:R1:W-:Y:S03]  /*9530*/  LDGSTS.E [R250+0xf200], [R50.64], P2 ;  /* 0x0f20000032fa7fae */ /* 0x0003e60009121860 */
[----:B------:R-:W-:Y:S01]  /*9540*/  IMAD.SHL.U32 R5, R5, 0x80, RZ ;  /* 0x0000008005057824 */ /* 0x000fe200078e00ff */
[----:B------:R1:W-:Y:S01]  /*9550*/  LDGSTS.E [R250+0xf600], [R14.64], P4 ;  /* 0x0f6000000efa7fae */ /* 0x0003e2000a121860 */
[----:B------:R-:W-:-:S04]  /*9560*/  IMAD.WIDE R52, R249, 0x4, R52 ;  /* 0x00000004f9347825 */ /* 0x000fc800078e0234 */
[----:B------:R-:W-:Y:S01]  /*9570*/  IMAD.WIDE R118, R249, 0x4, R118 ;  /* 0x00000004f9767825 */ /* 0x000fe200078e0276 */
[----:B------:R1:W-:Y:S03]  /*9580*/  LDGSTS.E [R250+0xfa00], [R52.64], P3 ;  /* 0x0fa0000034fa7fae */ /* 0x0003e60009921860 */
[----:B------:R-:W-:Y:S01]  /*9590*/  IMAD.SHL.U32 R251, R251, 0x4, RZ ;  /* 0x00000004fbfb7824 */ /* 0x000fe200078e00ff */
[----:B------:R1:W-:Y:S01]  /*95a0*/  LDGSTS.E [R250+0xfe00], [R118.64], P6 ;  /* 0x0fe0000076fa7fae */ /* 0x0003e2000b121860 */
[----:B------:R-:W-:-:S03]  /*95b0*/  IMAD.WIDE R120, R5, 0x4, R120 ;  /* 0x0000000405787825 */ /* 0x000fc600078e0278 */
[----:B------:R-:W0:Y:S01]  /*95c0*/  LDGDEPBAR ;  /* 0x00000000000079af */ /* 0x000e220000000000 */
[----:B------:R-:W-:-:S03]  /*95d0*/  IMAD.WIDE R136, R5, 0x4, R136 ;  /* 0x0000000405887825 */ /* 0x000fc600078e0288 */
[----:B------:R1:W-:Y:S01]  /*95e0*/  LDGSTS.E [R251+0x18000], [R120.64], P1 ;  /* 0x1800000078fb7fae */ /* 0x0003e20008921860 */
[----:B------:R-:W-:-:S04]  /*95f0*/  IMAD.WIDE R152, R5, 0x4, R152 ;  /* 0x0000000405987825 */ /* 0x000fc800078e0298 */
[C---:B------:R-:W-:Y:S01]  /*9600*/  IMAD.WIDE R168, R5.reuse, 0x4, R168 ;  /* 0x0000000405a87825 */ /* 0x040fe200078e02a8 */
[----:B------:R1:W-:Y:S03]  /*9610*/  LDGSTS.E [R251+0x19000], [R136.64], P1 ;  /* 0x1900000088fb7fae */ /* 0x0003e60008921860 */
[C---:B------:R-:W-:Y:S01]  /*9620*/  IMAD.WIDE R184, R5.reuse, 0x4, R184 ;  /* 0x0000000405b87825 */ /* 0x040fe200078e02b8 */
[----:B------:R1:W-:Y:S03]  /*9630*/  LDGSTS.E [R251+0x1a000], [R152.64], P1 ;  /* 0x1a00000098fb7fae */ /* 0x0003e60008921860 */
[----:B------:R-:W-:Y:S01]  /*9640*/  IMAD.WIDE R200, R5, 0x4, R200 ;  /* 0x0000000405c87825 */ /* 0x000fe200078e02c8 */
[----:B------:R1:W-:Y:S01]  /*9650*/  LDGSTS.E [R251+0x1b000], [R168.64], P1 ;  /* 0x1b000000a8fb7fae */ /* 0x0003e20008921860 */
[----:B------:R-:W-:-:S02]  /*9660*/  LOP3.LUT R74, R251, 0x10, RZ, 0x3c, !PT ;  /* 0x00000010fb4a7812 */ /* 0x000fc400078e3cff */
[C---:B------:R-:W-:Y:S01]  /*9670*/  IMAD.WIDE R216, R5.reuse, 0x4, R216 ;  /* 0x0000000405d87825 */ /* 0x040fe200078e02d8 */
[----:B------:R1:W-:Y:S03]  /*9680*/  LDGSTS.E [R251+0x1c000], [R184.64], P1 ;  /* 0x1c000000b8fb7fae */ /* 0x0003e60008921860 */
        /* <DEDUP_REMOVED lines=14> */
[----:B------:R-:W-:Y:S01]  /*9770*/  IMAD.WIDE R218, R5, 0x4, R218 ;  /* 0x0000000405da7825 */ /* 0x000fe200078e02da */
[----:B------:R1:W-:Y:S03]  /*9780*/  LDGSTS.E [R74+0x1c200], [R186.64], P1 ;  /* 0x1c200000ba4a7fae */ /* 0x0003e60008921860 */
[----:B------:R-:W-:Y:S01]  /*9790*/  IMAD.SHL.U32 R8, R75, 0x40, RZ ;  /* 0x000000404b087824 */ /* 0x000fe200078e00ff */
[----:B------:R-:W-:Y:S01]  /*97a0*/  LOP3.LUT R75, R251, 0x20, RZ, 0x3c, !PT ;  /* 0x00000020fb4b7812 */ /* 0x000fe200078e3cff */
        /* <DEDUP_REMOVED lines=17> */
[----:B------:R1:W-:Y:S04]  /*98c0*/  LDGSTS.E [R75+0x1d400], [R204.64], P1 ;  /* 0x1d400000cc4b7fae */ /* 0x0003e80008921860 */
[----:B------:R1:W-:Y:S01]  /*98d0*/  LDGSTS.E [R75+0x1e400], [R220.64], P1 ;  /* 0x1e400000dc4b7fae */ /* 0x0003e20008921860 */
[----:B------:R-:W-:-:S03]  /*98e0*/  IMAD.WIDE R126, R5, 0x4, R126 ;  /* 0x00000004057e7825 */ /* 0x000fc600078e027e */
[----:B------:R1:W-:Y:S01]  /*98f0*/  LDGSTS.E [R75+0x1f400], [R236.64], P1 ;  /* 0x1f400000ec4b7fae */ /* 0x0003e20008921860 */
[----:B------:R-:W-:-:S04]  /*9900*/  IMAD.WIDE R142, R5, 0x4, R142 ;  /* 0x00000004058e7825 */ /* 0x000fc800078e028e */
[----:B------:R-:W-:-:S04]  /*9910*/  IMAD.WIDE R158, R5, 0x4, R158 ;  /* 0x00000004059e7825 */ /* 0x000fc800078e029e */
[----:B------:R-:W-:Y:S01]  /*9920*/  IMAD.WIDE R174, R5, 0x4, R174 ;  /* 0x0000000405ae7825 */ /* 0x000fe200078e02ae */
[----:B-1----:R-:W-:-:S03]  /*9930*/  LOP3.LUT R75, R251, 0x30, RZ, 0x3c, !PT ;  /* 0x00000030fb4b7812 */ /* 0x002fc600078e3cff */
[----:B------:R-:W-:Y:S01]  /*9940*/  IMAD.WIDE R190, R5, 0x4, R190 ;  /* 0x0000000405be7825 */ /* 0x000fe200078e02be */
[----:B------:R-:W-:Y:S01]  /*9950*/  LOP3.LUT R74, R251, 0x40, RZ, 0x3c, !PT ;  /* 0x00000040fb4a7812 */ /* 0x000fe200078e3cff */
[----:B------:R1:W-:Y:S02]  /*9960*/  LDGSTS.E [R75+0x18600], [R126.64], P1 ;  /* 0x186000007e4b7fae */ /* 0x0003e40008921860 */
[C---:B------:R-:W-:Y:S02]  /*9970*/  IMAD.WIDE R206, R5.reuse, 0x4, R206 ;  /* 0x0000000405ce7825 */ /* 0x040fe400078e02ce */
[----:B------:R1:W-:Y:S02]  /*9980*/  LDGSTS.E [R75+0x19600], [R142.64], P1 ;  /* 0x196000008e4b7fae */ /* 0x0003e40008921860 */
[C---:B------:R-:W-:Y:S02]  /*9990*/  IMAD.WIDE R222, R5.reuse, 0x4, R222 ;  /* 0x0000000405de7825 */ /* 0x040fe400078e02de */
[----:B------:R1:W-:Y:S02]  /*99a0*/  LDGSTS.E [R75+0x1a600], [R158.64], P1 ;  /* 0x1a6000009e4b7fae */ /* 0x0003e40008921860 */
[----:B------:R-:W-:-:S02]  /*99b0*/  IMAD.WIDE R238, R5, 0x4, R238 ;  /* 0x0000000405ee7825 */ /* 0x000fc400078e02ee */
        /* <DEDUP_REMOVED lines=14> */
[----:B------:R-:W2:Y:S02]  /*9aa0*/  S2R R169, SR_TID.X ;  /* 0x0000000000a97919 */ /* 0x000ea40000002100 */
[----:B------:R-:W-:Y:S01]  /*9ab0*/  IMAD.WIDE R240, R5, 0x4, R240 ;  /* 0x0000000405f07825 */ /* 0x000fe200078e02f0 */
[----:B-1----:R-:W-:Y:S01]  /*9ac0*/  LOP3.LUT R75, R251, 0x50, RZ, 0x3c, !PT ;  /* 0x00000050fb4b7812 */ /* 0x002fe200078e3cff */
        /* <DEDUP_REMOVED lines=17> */
[----:B------:R-:W-:Y:S01]  /*9be0*/  IMAD.WIDE R132, R5, 0x4, R132 ;  /* 0x0000000405847825 */ /* 0x000fe200078e0284 */
[----:B--2---:R-:W-:Y:S01]  /*9bf0*/  LOP3.LUT R74, R251, 0x60, RZ, 0x3c, !PT ;  /* 0x00000060fb4a7812 */ /* 0x004fe200078e3cff */
[----:B------:R1:W-:Y:S02]  /*9c00*/  LDGSTS.E [R75+0x1ba00], [R178.64], P1 ;  /* 0x1ba00000b24b7fae */ /* 0x0003e40008921860 */
[----:B------:R-:W-:-:S02]  /*9c10*/  IMAD.MOV.U32 R32, RZ, RZ, 0x7f ;  /* 0x0000007fff207424 */ /* 0x000fc400078e00ff */
[C---:B------:R-:W-:Y:S01]  /*9c20*/  IMAD.WIDE R148, R5.reuse, 0x4, R148 ;  /* 0x0000000405947825 */ /* 0x040fe200078e0294 */
[----:B------:R1:W-:Y:S03]  /*9c30*/  LDGSTS.E [R75+0x1ca00], [R194.64], P1 ;  /* 0x1ca00000c24b7fae */ /* 0x0003e60008921860 */
[C---:B------:R-:W-:Y:S01]  /*9c40*/  IMAD.WIDE R164, R5.reuse, 0x4, R164 ;  /* 0x0000000405a47825 */ /* 0x040fe200078e02a4 */
[----:B------:R1:W-:Y:S01]  /*9c50*/  LDGSTS.E [R75+0x1da00], [R210.64], P1 ;  /* 0x1da00000d24b7fae */ /* 0x0003e20008921860 */
[----:B------:R-:W-:Y:S02]  /*9c60*/  IADD3 R32, R32, c[0x0][0x180], RZ ;  /* 0x0000600020207a10 */ /* 0x000fe40007ffe0ff */
[C---:B------:R-:W-:Y:S01]  /*9c70*/  IMAD.WIDE R180, R5.reuse, 0x4, R180 ;  /* 0x0000000405b47825 */ /* 0x040fe200078e02b4 */
[----:B------:R1:W-:Y:S03]  /*9c80*/  LDGSTS.E [R75+0x1ea00], [R226.64], P1 ;  /* 0x1ea00000e24b7fae */ /* 0x0003e60008921860 */
[C---:B------:R-:W-:Y:S01]  /*9c90*/  IMAD.WIDE R196, R5.reuse, 0x4, R196 ;  /* 0x0000000405c47825 */ /* 0x040fe200078e02c4 */
[----:B------:R1:W-:Y:S03]  /*9ca0*/  LDGSTS.E [R75+0x1fa00], [R242.64], P1 ;  /* 0x1fa00000f24b7fae */ /* 0x0003e60008921860 */
[C---:B------:R-:W-:Y:S01]  /*9cb0*/  IMAD.WIDE R212, R5.reuse, 0x4, R212 ;  /* 0x0000000405d47825 */ /* 0x040fe200078e02d4 */
[----:B------:R2:W-:Y:S03]  /*9cc0*/  LDGSTS.E [R74+0x18c00], [R132.64], P1 ;  /* 0x18c00000844a7fae */ /* 0x0005e60008921860 */
[----:B------:R-:W-:Y:S01]  /*9cd0*/  IMAD.WIDE R228, R5, 0x4, R228 ;  /* 0x0000000405e47825 */ /* 0x000fe200078e02e4 */
[----:B------:R2:W-:Y:S01]  /*9ce0*/  LDGSTS.E [R74+0x19c00], [R148.64], P1 ;  /* 0x19c00000944a7fae */ /* 0x0005e20008921860 */
[----:B------:R-:W-:-:S02]  /*9cf0*/  ISETP.GE.AND P0, PT, R32, 0x80, PT ;  /* 0x000000802000780c */ /* 0x000fc40003f06270 */
[----:B------:R-:W-:Y:S01]  /*9d00*/  IMAD.WIDE R244, R5, 0x4, R244 ;  /* 0x0000000405f47825 */ /* 0x000fe200078e02f4 */
[----:B------:R2:W-:Y:S01]  /*9d10*/  LDGSTS.E [R74+0x1ac00], [R164.64], P1 ;  /* 0x1ac00000a44a7fae */ /* 0x0005e20008921860 */
[----:B-1----:R-:W-:Y:S02]  /*9d20*/  LOP3.LUT R75, R251, 0x70, RZ, 0x3c, !PT ;  /* 0x00000070fb4b7812 */ /* 0x002fe400078e3cff */
        /* <DEDUP_REMOVED lines=16> */
[----:B------:R-:W-:-:S03]  /*9e30*/  IMAD.WIDE R246, R5, 0x4, R246 ;  /* 0x0000000405f67825 */ /* 0x000fc600078e02f6 */
[----:B------:R2:W-:Y:S01]  /*9e40*/  LDGSTS.E [R75+0x1be00], [R182.64], P1 ;  /* 0x1be00000b64b7fae */ /* 0x0005e20008921860 */
[----:B------:R-:W-:-:S03]  /*9e50*/  LOP3.LUT R8, R8, 0x800, RZ, 0xc0, !PT ;  /* 0x0000080008087812 */ /* 0x000fc600078ec0ff */
[----:B------:R2:W-:Y:S01]  /*9e60*/  LDGSTS.E [R75+0x1ce00], [R198.64], P1 ;  /* 0x1ce00000c64b7fae */ /* 0x0005e20008921860 */
[----:B------:R-:W-:-:S03]  /*9e70*/  LOP3.LUT R6, R6, 0x3000, RZ, 0xc0, !PT ;  /* 0x0000300006067812 */ /* 0x000fc600078ec0ff */
[----:B------:R2:W-:Y:S04]  /*9e80*/  LDGSTS.E [R75+0x1de00], [R214.64], P1 ;  /* 0x1de00000d64b7fae */ /* 0x0005e80008921860 */
[----:B------:R2:W-:Y:S04]  /*9e90*/  LDGSTS.E [R75+0x1ee00], [R230.64], P1 ;  /* 0x1ee00000e64b7fae */ /* 0x0005e80008921860 */
[----:B------:R2:W-:Y:S01]  /*9ea0*/  LDGSTS.E [R75+0x1fe00], [R246.64], P1 ;  /* 0x1fe00000f64b7fae */ /* 0x0005e20008921860 */
[----:B------:R-:W-:-:S03]  /*9eb0*/  IMAD.IADD R248, R8, 0x1, R248 ;  /* 0x0000000108f87824 */ /* 0x000fc600078e02f8 */
[----:B------:R-:W0:Y:S01]  /*9ec0*/  LDGDEPBAR ;  /* 0x00000000000079af */ /* 0x000e220000000000 */
[----:B------:R-:W-:Y:S01]  /*9ed0*/  CS2R R88, SRZ ;  /* 0x0000000000587805 */ /* 0x000fe2000001ff00 */
        /* <DEDUP_REMOVED lines=10> */
[----:B--2---:R-:W-:Y:S01]  /*9f80*/  CS2R R74, SRZ ;  /* 0x00000000004a7805 */ /* 0x004fe2000001ff00 */
[----:B----4-:R-:W-:Y:S01]  /*9f90*/  CS2R R64, SRZ ;  /* 0x0000000000407805 */ /* 0x010fe2000001ff00 */
[----:B------:R-:W-:Y:S01]  /*9fa0*/  CS2R R66, SRZ ;  /* 0x0000000000427805 */ /* 0x000fe2000001ff00 */
[----:B---3--:R-:W-:Y:S01]  /*9fb0*/  CS2R R48, SRZ ;  /* 0x0000000000307805 */ /* 0x008fe2000001ff00 */
[----:B------:R-:W-:Y:S01]  /*9fc0*/  CS2R R50, SRZ ;  /* 0x0000000000327805 */ /* 0x000fe2000001ff00 */
[----:B------:R-:W-:Y:S01]  /*9fd0*/  IMAD R168, R47, 0x10, R6 ;  /* 0x000000102fa87824 */ /* 0x000fe200078e0206 */
[----:B------:R-:W-:Y:S05]  /*9fe0*/  @!P0 BRA `(.L_x_0) ;  /* 0x00006ea000008947 */ /* 0x000fea0003800000 */
[----:B------:R-:W2:Y:S04]  /*9ff0*/  LDL.LU R97, [R1+0x80] ;  /* 0x0000800001617983 */ /* 0x000ea80000300800 */
[----:B------:R-:W3:Y:S04]  /*a000*/  LDL.LU R99, [R1+0x7c] ;  /* 0x00007c0001637983 */ /* 0x000ee80000300800 */
[----:B------:R-:W4:Y:S04]  /*a010*/  LDL.LU R103, [R1+0x78] ;  /* 0x0000780001677983 */ /* 0x000f280000300800 */
[----:B------:R-:W4:Y:S04]  /*a020*/  LDL.LU R46, [R1+0x5c] ;  /* 0x00005c00012e7983 */ /* 0x000f280000300800 */
[----:B------:R-:W4:Y:S04]  /*a030*/  LDL.LU R33, [R1+0x48] ;  /* 0x0000480001217983 */ /* 0x000f280000300800 */
[----:B------:R-:W4:Y:S04]  /*a040*/  LDL.LU R115, [R1+0x188] ;  /* 0x0001880001737983 */ /* 0x000f280000300800 */
[----:B------:R-:W4:Y:S04]  /*a050*/  LDL.LU R111, [R1+0x44] ;  /* 0x00004400016f7983 */ /* 0x000f280000300800 */
[----:B------:R-:W4:Y:S04]  /*a060*/  LDL.LU R10, [R1+0x40] ;  /* 0x00004000010a7983 */ /* 0x000f280000300800 */
[----:B------:R-:W4:Y:S04]  /*a070*/  LDL.LU R9, [R1+0x3c] ;  /* 0x00003c0001097983 */ /* 0x000f280000300800 */
[----:B------:R-:W4:Y:S01]  /*a080*/  LDL.LU R114, [R1+0x38] ;  /* 0x0000380001727983 */ /* 0x000f220000300800 */
[----:B------:R-:W-:-:S03]  /*a090*/  IMAD R11, R0, c[0x0][0x188], RZ ;  /* 0x00006200000b7a24 */ /* 0x000fc600078e02ff */
[----:B------:R-:W4:Y:S04]  /*a0a0*/  LDL.LU R110, [R1+0x34] ;  /* 0x00003400016e7983 */ /* 0x000f280000300800 */
[----:B------:R-:W4:Y:S01]  /*a0b0*/  LDL.LU R101, [R1+0x84] ;  /* 0x0000840001657983 */ /* 0x000f220000300800 */
[----:B------:R-:W-:-:S04]  /*a0c0*/  SHF.R.S32.HI R167, RZ, 0x1f, R11 ;  /* 0x0000001fffa77819 */ /* 0x000fc8000001140b */
[----:B------:R-:W-:Y:S02]  /*a0d0*/  SHF.L.U64.HI R167, R11, 0x2, R167 ;  /* 0x000000020ba77819 */ /* 0x000fe400000102a7 */
[----:B------:R-:W4:Y:S01]  /*a0e0*/  LDL.LU R11, [R1+0x30] ;  /* 0x00003000010b7983 */ /* 0x000f220000300800 */
[----:B------:R-:W-:Y:S02]  /*a0f0*/  IMAD R47, R47, c[0x0][0x18c], RZ ;  /* 0x000063002f2f7a24 */ /* 0x000fe400078e02ff */
[----:B------:R-:W-:Y:S01]  /*a100*/  IMAD.SHL.U32 R147, R5, 0x8, RZ ;  /* 0x0000000805937824 */ /* 0x000fe200078e00ff */
[----:B------:R-:W-:Y:S02]  /*a110*/  SHF.R.S32.HI R153, RZ, 0x1f, R32 ;  /* 0x0000001fff997819 */ /* 0x000fe40000011420 */
[----:B------:R-:W-:Y:S02]  /*a120*/  SHF.R.S32.HI R8, RZ, 0x1f, R47 ;  /* 0x0000001fff087819 */ /* 0x000fe4000001142f */
[----:B------:R-:W-:-:S02]  /*a130*/  LEA.HI R153, R153, R32, RZ, 0x7 ;  /* 0x0000002099997211 */ /* 0x000fc400078f38ff */
[----:B------:R-:W-:Y:S02]  /*a140*/  SHF.L.U64.HI R8, R47, 0x2, R8 ;  /* 0x000000022f087819 */ /* 0x000fe40000010208 */
[----:B--2---:R-:W-:Y:S02]  /*a150*/  SHF.R.S32.HI R148, RZ, 0x1f, R97 ;  /* 0x0000001fff947819 */ /* 0x004fe40000011461 */
[----:B---3--:R-:W-:Y:S02]  /*a160*/  SHF.R.S32.HI R166, RZ, 0x1f, R99 ;  /* 0x0000001fffa67819 */ /* 0x008fe40000011463 */
[----:B------:R-:W-:Y:S02]  /*a170*/  SHF.L.U64.HI R148, R97, 0x2, R148 ;  /* 0x0000000261947819 */ /* 0x000fe40000010294 */
[----:B----4-:R-:W-:Y:S02]  /*a180*/  SHF.R.S32.HI R165, RZ, 0x1f, R103 ;  /* 0x0000001fffa57819 */ /* 0x010fe40000011467 */
[----:B------:R-:W-:-:S02]  /*a190*/  SHF.R.S32.HI R164, RZ, 0x1f, R46 ;  /* 0x0000001fffa47819 */ /* 0x000fc4000001142e */
[----:B------:R-:W-:Y:S02]  /*a1a0*/  SHF.R.S32.HI R163, RZ, 0x1f, R33 ;  /* 0x0000001fffa37819 */ /* 0x000fe40000011421 */
[----:B------:R-:W-:Y:S02]  /*a1b0*/  SHF.L.U64.HI R164, R46, 0x2, R164 ;  /* 0x000000022ea47819 */ /* 0x000fe400000102a4 */
[----:B------:R-:W-:Y:S01]  /*a1c0*/  SHF.R.S32.HI R162, RZ, 0x1f, R115 ;  /* 0x0000001fffa27819 */ /* 0x000fe20000011473 */
[----:B------:R-:W2:Y:S01]  /*a1d0*/  LDL.LU R46, [R1+0x88] ;  /* 0x00008800012e7983 */ /* 0x000ea20000300800 */
[----:B------:R-:W-:Y:S02]  /*a1e0*/  SHF.L.U64.HI R163, R33, 0x2, R163 ;  /* 0x0000000221a37819 */ /* 0x000fe400000102a3 */
[----:B------:R-:W-:Y:S01]  /*a1f0*/  SHF.R.S32.HI R161, RZ, 0x1f, R111 ;  /* 0x0000001fffa17819 */ /* 0x000fe2000001146f */
[----:B------:R-:W3:Y:S01]  /*a200*/  LDL.LU R33, [R1+0x8c] ;  /* 0x00008c0001217983 */ /* 0x000ee20000300800 */
[----:B------:R-:W-:-:S02]  /*a210*/  SHF.L.U64.HI R162, R115, 0x2, R162 ;  /* 0x0000000273a27819 */ /* 0x000fc400000102a2 */
[----:B------:R-:W-:Y:S01]  /*a220*/  SHF.R.S32.HI R160, RZ, 0x1f, R10 ;  /* 0x0000001fffa07819 */ /* 0x000fe2000001140a */
[----:B------:R-:W4:Y:S01]  /*a230*/  LDL.LU R115, [R1+0x90] ;  /* 0x0000900001737983 */ /* 0x000f220000300800 */
[----:B------:R-:W-:Y:S02]  /*a240*/  SHF.L.U64.HI R161, R111, 0x2, R161 ;  /* 0x000000026fa17819 */ /* 0x000fe400000102a1 */
[----:B------:R-:W-:Y:S01]  /*a250*/  SHF.R.S32.HI R159, RZ, 0x1f, R9 ;  /* 0x0000001fff9f7819 */ /* 0x000fe20000011409 */
[----:B------:R-:W4:Y:S01]  /*a260*/  LDL.LU R111, [R1+0x94] ;  /* 0x00009400016f7983 */ /* 0x000f220000300800 */
[----:B------:R-:W-:Y:S02]  /*a270*/  SHF.L.U64.HI R166, R99, 0x2, R166 ;  /* 0x0000000263a67819 */ /* 0x000fe400000102a6 */
[----:B------:R-:W-:Y:S01]  /*a280*/  SHF.R.S32.HI R158, RZ, 0x1f, R114 ;  /* 0x0000001fff9e7819 */ /* 0x000fe20000011472 */
[----:B------:R-:W4:Y:S01]  /*a290*/  LDL.LU R99, [R1+0x98] ;  /* 0x0000980001637983 */ /* 0x000f220000300800 */
[----:B------:R-:W-:-:S02]  /*a2a0*/  SHF.L.U64.HI R160, R10, 0x2, R160 ;  /* 0x000000020aa07819 */ /* 0x000fc400000102a0 */
[----:B------:R-:W-:Y:S01]  /*a2b0*/  SHF.R.S32.HI R157, RZ, 0x1f, R110 ;  /* 0x0000001fff9d7819 */ /* 0x000fe2000001146e */
[----:B------:R-:W4:Y:S01]  /*a2c0*/  LDL.LU R10, [R1+0x9c] ;  /* 0x00009c00010a7983 */ /* 0x000f220000300800 */
[----:B------:R-:W-:Y:S02]  /*a2d0*/  SHF.L.U64.HI R159, R9, 0x2, R159 ;  /* 0x00000002099f7819 */ /* 0x000fe4000001029f */
[----:B------:R-:W-:Y:S02]  /*a2e0*/  SHF.L.U64.HI R158, R114, 0x2, R158 ;  /* 0x00000002729e7819 */ /* 0x000fe4000001029e */
[----:B------:R-:W-:Y:S01]  /*a2f0*/  SHF.R.S32.HI R9, RZ, 0x1f, R5 ;  /* 0x0000001fff097819 */ /* 0x000fe20000011405 */
[----:B------:R-:W4:Y:S01]  /*a300*/  LDL.LU R114, [R1+0xa0] ;  /* 0x0000a00001727983 */ /* 0x000f220000300800 */
[----:B------:R-:W-:-:S03]  /*a310*/  SHF.L.U64.HI R157, R110, 0x2, R157 ;  /* 0x000000026e9d7819 */ /* 0x000fc6000001029d */
[----:B------:R-:W4:Y:S01]  /*a320*/  LDL.LU R110, [R1+0xa4] ;  /* 0x0000a400016e7983 */ /* 0x000f220000300800 */
[----:B------:R-:W-:Y:S02]  /*a330*/  SHF.R.S32.HI R21, RZ, 0x1f, R101 ;  /* 0x0000001fff157819 */ /* 0x000fe40000011465 */
[----:B------:R-:W-:Y:S02]  /*a340*/  SHF.L.U64.HI R146, R5, 0x3, R9 ;  /* 0x0000000305927819 */ /* 0x000fe40000010209 */
[----:B------:R-:W-:Y:S02]  /*a350*/  LEA R7, P0, R101, R147, 0x2 ;  /* 0x0000009365077211 */ /* 0x000fe400078010ff */
[----:B------:R-:W-:Y:S02]  /*a360*/  SHF.L.U64.HI R165, R103, 0x2, R165 ;  /* 0x0000000267a57819 */ /* 0x000fe400000102a5 */
[----:B------:R-:W4:Y:S01]  /*a370*/  LDL.LU R103, [R1+0xa8] ;  /* 0x0000a80001677983 */ /* 0x000f220000300800 */
[----:B------:R-:W-:-:S03]  /*a380*/  LEA.HI.X R21, R101, R146, R21, 0x2, P0 ;  /* 0x0000009265157211 */ /* 0x000fc600000f1415 */
[----:B------:R-:W4:Y:S04]  /*a390*/  LDL.LU R47, [R1+0xac] ;  /* 0x0000ac00012f7983 */ /* 0x000f280000300800 */
[----:B------:R-:W4:Y:S04]  /*a3a0*/  LDL.LU R32, [R1+0xb0] ;  /* 0x0000b00001207983 */ /* 0x000f280000300800 */
[----:B------:R-:W4:Y:S01]  /*a3b0*/  LDL.LU R101, [R1+0xb4] ;  /* 0x0000b40001657983 */ /* 0x000f220000300800 */
[----:B------:R-:W-:-:S03]  /*a3c0*/  SHF.R.S32.HI R156, RZ, 0x1f, R11 ;  /* 0x0000001fff9c7819 */ /* 0x000fc6000001140b */
[----:B------:R-:W4:Y:S01]  /*a3d0*/  LDL.LU R109, [R1+0xb8] ;  /* 0x0000b800016d7983 */ /* 0x000f220000300800 */
[----:B------:R-:W-:Y:S02]  /*a3e0*/  SHF.L.U64.HI R156, R11, 0x2, R156 ;  /* 0x000000020b9c7819 */ /* 0x000fe4000001029c */
[----:B--2---:R-:W-:Y:S02]  /*a3f0*/  SHF.R.S32.HI R23, RZ, 0x1f, R46 ;  /* 0x0000001fff177819 */ /* 0x004fe4000001142e */
[-C--:B------:R-:W-:Y:S02]  /*a400*/  LEA R13, P0, R46, R147.reuse, 0x2 ;  /* 0x000000932e0d7211 */ /* 0x080fe400078010ff */
[----:B---3--:R-:W-:Y:S02]  /*a410*/  SHF.R.S32.HI R25, RZ, 0x1f, R33 ;  /* 0x0000001fff197819 */ /* 0x008fe40000011421 */
[----:B------:R-:W-:Y:S02]  /*a420*/  LEA R14, P1, R33, R147, 0x2 ;  /* 0x00000093210e7211 */ /* 0x000fe400078210ff */
[----:B----4-:R-:W-:-:S02]  /*a430*/  SHF.R.S32.HI R27, RZ, 0x1f, R115 ;  /* 0x0000001fff1b7819 */ /* 0x010fc40000011473 */
[-C--:B------:R-:W-:Y:S02]  /*a440*/  LEA R15, P2, R115, R147.reuse, 0x2 ;  /* 0x00000093730f7211 */ /* 0x080fe400078410ff */
[----:B------:R-:W-:Y:S02]  /*a450*/  SHF.R.S32.HI R29, RZ, 0x1f, R111 ;  /* 0x0000001fff1d7819 */ /* 0x000fe4000001146f */
[----:B------:R-:W-:Y:S02]  /*a460*/  LEA R16, P3, R111, R147, 0x2 ;  /* 0x000000936f107211 */ /* 0x000fe400078610ff */
[-C--:B------:R-:W-:Y:S02]  /*a470*/  LEA.HI.X R23, R46, R146.reuse, R23, 0x2, P0 ;  /* 0x000000922e177211 */ /* 0x080fe400000f1417 */
[-C--:B------:R-:W-:Y:S01]  /*a480*/  LEA.HI.X R27, R115, R146.reuse, R27, 0x2, P2 ;  /* 0x00000092731b7211 */ /* 0x080fe200010f141b */
[----:B------:R-:W2:Y:S01]  /*a490*/  LDL.LU R46, [R1+0xbc] ;  /* 0x0000bc00012e7983 */ /* 0x000ea20000300800 */
[----:B------:R-:W-:-:S02]  /*a4a0*/  LEA.HI.X R29, R111, R146, R29, 0x2, P3 ;  /* 0x000000926f1d7211 */ /* 0x000fc400018f141d */
[----:B------:R-:W-:Y:S01]  /*a4b0*/  LEA.HI.X R25, R33, R146, R25, 0x2, P1 ;  /* 0x0000009221197211 */ /* 0x000fe200008f1419 */
[----:B------:R-:W3:Y:S01]  /*a4c0*/  LDL.LU R115, [R1+0xc0] ;  /* 0x0000c00001737983 */ /* 0x000ee20000300800 */
[----:B------:R-:W-:Y:S02]  /*a4d0*/  SHF.R.S32.HI R31, RZ, 0x1f, R99 ;  /* 0x0000001fff1f7819 */ /* 0x000fe40000011463 */
[----:B------:R-:W-:Y:S01]  /*a4e0*/  SHF.R.S32.HI R33, RZ, 0x1f, R10 ;  /* 0x0000001fff217819 */ /* 0x000fe2000001140a */
[----:B------:R-:W4:Y:S01]  /*a4f0*/  LDL.LU R111, [R1+0xc4] ;  /* 0x0000c400016f7983 */ /* 0x000f220000300800 */
[-C--:B------:R-:W-:Y:S02]  /*a500*/  LEA R17, P0, R99, R147.reuse, 0x2 ;  /* 0x0000009363117211 */ /* 0x080fe400078010ff */
[----:B------:R-:W-:Y:S01]  /*a510*/  SHF.R.S32.HI R11, RZ, 0x1f, R110 ;  /* 0x0000001fff0b7819 */ /* 0x000fe2000001146e */
[----:B------:R-:W4:Y:S01]  /*a520*/  LDL.LU R44, [R1+0xc8] ;  /* 0x0000c800012c7983 */ /* 0x000f220000300800 */
[----:B------:R-:W-:-:S02]  /*a530*/  LEA R20, P3, R110, R147, 0x2 ;  /* 0x000000936e147211 */ /* 0x000fc400078610ff */
[-C--:B------:R-:W-:Y:S02]  /*a540*/  LEA R19, P1, R10, R147.reuse, 0x2 ;  /* 0x000000930a137211 */ /* 0x080fe400078210ff */
[----:B------:R-:W-:Y:S02]  /*a550*/  SHF.R.S32.HI R35, RZ, 0x1f, R114 ;  /* 0x0000001fff237819 */ /* 0x000fe40000011472 */
[----:B------:R-:W-:Y:S02]  /*a560*/  LEA R18, P2, R114, R147, 0x2 ;  /* 0x0000009372127211 */ /* 0x000fe400078410ff */
[-C--:B------:R-:W-:Y:S02]  /*a570*/  LEA.HI.X R36, R110, R146.reuse, R11, 0x2, P3 ;  /* 0x000000926e247211 */ /* 0x080fe400018f140b */
[-C--:B------:R-:W-:Y:S01]  /*a580*/  LEA.HI.X R31, R99, R146.reuse, R31, 0x2, P0 ;  /* 0x00000092631f7211 */ /* 0x080fe200000f141f */
[----:B------:R-:W4:Y:S01]  /*a590*/  LDL.LU R110, [R1+0xcc] ;  /* 0x0000cc00016e7983 */ /* 0x000f220000300800 */
[----:B------:R-:W-:-:S02]  /*a5a0*/  LEA.HI.X R33, R10, R146, R33, 0x2, P1 ;  /* 0x000000920a217211 */ /* 0x000fc400008f1421 */
[-C--:B------:R-:W-:Y:S01]  /*a5b0*/  LEA.HI.X R35, R114, R146.reuse, R35, 0x2, P2 ;  /* 0x0000009272237211 */ /* 0x080fe200010f1423 */
[----:B------:R-:W4:Y:S01]  /*a5c0*/  LDL.LU R10, [R1+0xd0] ;  /* 0x0000d000010a7983 */ /* 0x000f220000300800 */
[----:B------:R-:W-:Y:S02]  /*a5d0*/  SHF.R.S32.HI R37, RZ, 0x1f, R103 ;  /* 0x0000001fff257819 */ /* 0x000fe40000011467 */
[-C--:B------:R-:W-:Y:S01]  /*a5e0*/  LEA R22, P0, R103, R147.reuse, 0x2 ;  /* 0x0000009367167211 */ /* 0x080fe200078010ff */
[----:B------:R-:W4:Y:S01]  /*a5f0*/  LDL.LU R114, [R1+0xd4] ;  /* 0x0000d40001727983 */ /* 0x000f220000300800 */
[----:B------:R-:W-:Y:S02]  /*a600*/  SHF.R.S32.HI R11, RZ, 0x1f, R101 ;  /* 0x0000001fff0b7819 */ /* 0x000fe40000011465 */
[----:B------:R-:W-:Y:S01]  /*a610*/  LEA R28, P3, R101, R147, 0x2 ;  /* 0x00000093651c7211 */ /* 0x000fe200078610ff */
[----:B------:R-:W4:Y:S01]  /*a620*/  LDL.LU R97, [R1+0xd8] ;  /* 0x0000d80001617983 */ /* 0x000f220000300800 */
[----:B------:R-:W-:-:S02]  /*a630*/  LEA.HI.X R37, R103, R146, R37, 0x2, P0 ;  /* 0x0000009267257211 */ /* 0x000fc400000f1425 */
[----:B------:R-:W-:Y:S01]  /*a640*/  LEA.HI.X R40, R101, R146, R11, 0x2, P3 ;  /* 0x0000009265287211 */ /* 0x000fe200018f140b */
[----:B------:R-:W4:Y:S04]  /*a650*/  LDL.LU R99, [R1+0xdc] ;  /* 0x0000dc0001637983 */ /* 0x000f280000300800 */
[----:B------:R-:W4:Y:S04]  /*a660*/  LDL.LU R103, [R1+0xe0] ;  /* 0x0000e00001677983 */ /* 0x000f280000300800 */
[----:B------:R-:W4:Y:S01]  /*a670*/  LDL.LU R101, [R1+0xe4] ;  /* 0x0000e40001657983 */ /* 0x000f220000300800 */
[----:B------:R-:W-:-:S02]  /*a680*/  SHF.R.S32.HI R41, RZ, 0x1f, R47 ;  /* 0x0000001fff297819 */ /* 0x000fc4000001142f */
[----:B------:R-:W-:Y:S01]  /*a690*/  SHF.R.S32.HI R39, RZ, 0x1f, R32 ;  /* 0x0000001fff277819 */ /* 0x000fe20000011420 */
[----:B------:R-:W4:Y:S01]  /*a6a0*/  LDL.LU R62, [R1+0xe8] ;  /* 0x0000e800013e7983 */ /* 0x000f220000300800 */
[CC--:B------:R-:W-:Y:S02]  /*a6b0*/  LEA R24, P1, R47.reuse, R147.reuse, 0x2 ;  /* 0x000000932f187211 */ /* 0x0c0fe400078210ff */
[C---:B------:R-:W-:Y:S01]  /*a6c0*/  LEA R26, P2, R32.reuse, R147, 0x2 ;  /* 0x00000093201a7211 */ /* 0x040fe200078410ff */
[----:B------:R-:W4:Y:S01]  /*a6d0*/  LDL.LU R63, [R1+0xec] ;  /* 0x0000ec00013f7983 */ /* 0x000f220000300800 */
[-C--:B------:R-:W-:Y:S02]  /*a6e0*/  LEA.HI.X R38, R47, R146.reuse, R41, 0x2, P1 ;  /* 0x000000922f267211 */ /* 0x080fe400008f1429 */
[----:B------:R-:W-:Y:S01]  /*a6f0*/  LEA.HI.X R39, R32, R146, R39, 0x2, P2 ;  /* 0x0000009220277211 */ /* 0x000fe200010f1427 */
[----:B------:R-:W4:Y:S01]  /*a700*/  LDL.LU R68, [R1+0xf0] ;  /* 0x0000f00001447983 */ /* 0x000f220000300800 */
[----:B------:R-:W-:-:S02]  /*a710*/  SHF.R.S32.HI R41, RZ, 0x1f, R109 ;  /* 0x0000001fff297819 */ /* 0x000fc4000001146d */
[C---:B------:R-:W-:Y:S01]  /*a720*/  LEA R30, P0, R109.reuse, R147, 0x2 ;  /* 0x000000936d1e7211 */ /* 0x040fe200078010ff */
[----:B------:R-:W4:Y:S03]  /*a730*/  LDL.LU R69, [R1+0xf4] ;  /* 0x0000f40001457983 */ /* 0x000f260000300800 */
[----:B------:R-:W-:Y:S01]  /*a740*/  LEA.HI.X R41, R109, R146, R41, 0x2, P0 ;  /* 0x000000926d297211 */ /* 0x000fe200000f1429 */
[----:B------:R-:W4:Y:S04]  /*a750*/  LDL.LU R70, [R1+0xf8] ;  /* 0x0000f80001467983 */ /* 0x000f280000300800 */
[----:B------:R-:W4:Y:S01]  /*a760*/  LDL.LU R71, [R1+0xfc] ;  /* 0x0000fc0001477983 */ /* 0x000f220000300800 */
[----:B--2---:R-:W-:-:S02]  /*a770*/  SHF.R.S32.HI R45, RZ, 0x1f, R46 ;  /* 0x0000001fff2d7819 */ /* 0x004fc4000001142e */
[CC--:B------:R-:W-:Y:S02]  /*a780*/  LEA R32, P1, R46.reuse, R147.reuse, 0x2 ;  /* 0x000000932e207211 */ /* 0x0c0fe400078210ff */
[----:B---3--:R-:W-:Y:S02]  /*a790*/  SHF.R.S32.HI R43, RZ, 0x1f, R115 ;  /* 0x0000001fff2b7819 */ /* 0x008fe40000011473 */
[-C--:B------:R-:W-:Y:S02]  /*a7a0*/  LEA R34, P2, R115, R147.reuse, 0x2 ;  /* 0x0000009373227211 */ /* 0x080fe400078410ff */
[----:B----4-:R-:W-:Y:S02]  /*a7b0*/  SHF.R.S32.HI R11, RZ, 0x1f, R111 ;  /* 0x0000001fff0b7819 */ /* 0x010fe4000001146f */
[----:B------:R-:W-:Y:S02]  /*a7c0*/  LEA R47, P3, R111, R147, 0x2 ;  /* 0x000000936f2f7211 */ /* 0x000fe400078610ff */
[----:B------:R-:W-:-:S02]  /*a7d0*/  LEA.HI.X R42, R46, R146, R45, 0x2, P1 ;  /* 0x000000922e2a7211 */ /* 0x000fc400008f142d */
[-C--:B------:R-:W-:Y:S02]  /*a7e0*/  LEA.HI.X R46, R111, R146.reuse, R11, 0x2, P3 ;  /* 0x000000926f2e7211 */ /* 0x080fe400018f140b */
[----:B------:R-:W-:Y:S02]  /*a7f0*/  SHF.R.S32.HI R51, RZ, 0x1f, R44 ;  /* 0x0000001fff337819 */ /* 0x000fe4000001142c */
[-C--:B------:R-:W-:Y:S02]  /*a800*/  LEA R109, P0, R44, R147.reuse, 0x2 ;  /* 0x000000932c6d7211 */ /* 0x080fe400078010ff */
[----:B------:R-:W-:Y:S02]  /*a810*/  LEA.HI.X R43, R115, R146, R43, 0x2, P2 ;  /* 0x00000092732b7211 */ /* 0x000fe400010f142b */
[----:B------:R-:W-:Y:S02]  /*a820*/  SHF.R.S32.HI R49, RZ, 0x1f, R110 ;  /* 0x0000001fff317819 */ /* 0x000fe4000001146e */
[----:B------:R-:W-:-:S02]  /*a830*/  LEA R111, P1, R110, R147, 0x2 ;  /* 0x000000936e6f7211 */ /* 0x000fc400078210ff */
[----:B------:R-:W-:Y:S02]  /*a840*/  SHF.R.S32.HI R45, RZ, 0x1f, R10 ;  /* 0x0000001fff2d7819 */ /* 0x000fe4000001140a */
[-C--:B------:R-:W-:Y:S02]  /*a850*/  LEA R113, P2, R10, R147.reuse, 0x2 ;  /* 0x000000930a717211 */ /* 0x080fe400078410ff */
[----:B------:R-:W-:Y:S02]  /*a860*/  SHF.R.S32.HI R11, RZ, 0x1f, R114 ;  /* 0x0000001fff0b7819 */ /* 0x000fe40000011472 */
[----:B------:R-:W-:Y:S02]  /*a870*/  LEA R115, P3, R114, R147, 0x2 ;  /* 0x0000009372737211 */ /* 0x000fe400078610ff */
[-C--:B------:R-:W-:Y:S02]  /*a880*/  LEA.HI.X R108, R44, R146.reuse, R51, 0x2, P0 ;  /* 0x000000922c6c7211 */ /* 0x080fe400000f1433 */
[----:B------:R-:W-:Y:S01]  /*a890*/  LEA.HI.X R110, R110, R146, R49, 0x2, P1 ;  /* 0x000000926e6e7211 */ /* 0x000fe200008f1431 */
[----:B------:R-:W2:Y:S01]  /*a8a0*/  LDL.LU R44, [R1+0x100] ;  /* 0x00010000012c7983 */ /* 0x000ea20000300800 */
[----:B------:R-:W-:-:S02]  /*a8b0*/  SHF.R.S32.HI R51, RZ, 0x1f, R97 ;  /* 0x0000001fff337819 */ /* 0x000fc40000011461 */
[-C--:B------:R-:W-:Y:S02]  /*a8c0*/  LEA R117, P0, R97, R147.reuse, 0x2 ;  /* 0x0000009361757211 */ /* 0x080fe400078010ff */
[-C--:B------:R-:W-:Y:S02]  /*a8d0*/  LEA.HI.X R112, R10, R146.reuse, R45, 0x2, P2 ;  /* 0x000000920a707211 */ /* 0x080fe400010f142d */
[----:B------:R-:W-:Y:S01]  /*a8e0*/  SHF.R.S32.HI R49, RZ, 0x1f, R99 ;  /* 0x0000001fff317819 */ /* 0x000fe20000011463 */
[----:B------:R-:W3:Y:S01]  /*a8f0*/  LDL.LU R10, [R1+0x104] ;  /* 0x00010400010a7983 */ /* 0x000ee20000300800 */
[----:B------:R-:W-:Y:S02]  /*a900*/  LEA R119, P1, R99, R147, 0x2 ;  /* 0x0000009363777211 */ /* 0x000fe400078210ff */
[----:B------:R-:W-:Y:S02]  /*a910*/  LEA.HI.X R114, R114, R146, R11, 0x2, P3 ;  /* 0x0000009272727211 */ /* 0x000fe400018f140b */
[----:B------:R-:W-:-:S02]  /*a920*/  SHF.R.S32.HI R45, RZ, 0x1f, R103 ;  /* 0x0000001fff2d7819 */ /* 0x000fc40000011467 */
[-C--:B------:R-:W-:Y:S02]  /*a930*/  LEA R121, P2, R103, R147.reuse, 0x2 ;  /* 0x0000009367797211 */ /* 0x080fe400078410ff */
[----:B------:R-:W-:Y:S02]  /*a940*/  SHF.R.S32.HI R11, RZ, 0x1f, R101 ;  /* 0x0000001fff0b7819 */ /* 0x000fe40000011465 */
[----:B------:R-:W-:Y:S02]  /*a950*/  LEA R123, P3, R101, R147, 0x2 ;  /* 0x00000093657b7211 */ /* 0x000fe400078610ff */
[-C--:B------:R-:W-:Y:S02]  /*a960*/  LEA.HI.X R116, R97, R146.reuse, R51, 0x2, P0 ;  /* 0x0000009261747211 */ /* 0x080fe400000f1433 */
[-C--:B------:R-:W-:Y:S01]  /*a970*/  LEA.HI.X R118, R99, R146.reuse, R49, 0x2, P1 ;  /* 0x0000009263767211 */ /* 0x080fe200008f1431 */
[----:B------:R-:W4:Y:S01]  /*a980*/  LDL.LU R97, [R1+0x108] ;  /* 0x0001080001617983 */ /* 0x000f220000300800 */
[----:B------:R-:W-:-:S02]  /*a990*/  LEA.HI.X R120, R103, R146, R45, 0x2, P2 ;  /* 0x0000009267787211 */ /* 0x000fc400010f142d */
[----:B------:R-:W-:Y:S01]  /*a9a0*/  LEA.HI.X R122, R101, R146, R11, 0x2, P3 ;  /* 0x00000092657a7211 */ /* 0x000fe200018f140b */
[----:B------:R-:W4:Y:S04]  /*a9b0*/  LDL.LU R99, [R1+0x10c] ;  /* 0x00010c0001637983 */ /* 0x000f280000300800 */
[----:B------:R-:W4:Y:S04]  /*a9c0*/  LDL.LU R103, [R1+0x110] ;  /* 0x0001100001677983 */ /* 0x000f280000300800 */
[----:B------:R-:W4:Y:S01]  /*a9d0*/  LDL.LU R101, [R1+0x114] ;  /* 0x0001140001657983 */ /* 0x000f220000300800 */
[----:B------:R-:W-:-:S02]  /*a9e0*/  SHF.R.S32.HI R51, RZ, 0x1f, R62 ;  /* 0x0000001fff337819 */ /* 0x000fc4000001143e */
[-C--:B------:R-:W-:Y:S01]  /*a9f0*/  LEA R125, P0, R62, R147.reuse, 0x2 ;  /* 0x000000933e7d7211 */ /* 0x080fe200078010ff */
[----:B------:R-:W4:Y:S01]  /*aa00*/  LDL.LU R60, [R1+0x118] ;  /* 0x00011800013c7983 */ /* 0x000f220000300800 */
[----:B------:R-:W-:Y:S02]  /*aa10*/  SHF.R.S32.HI R49, RZ, 0x1f, R63 ;  /* 0x0000001fff317819 */ /* 0x000fe4000001143f */
[-C--:B------:R-:W-:Y:S01]  /*aa20*/  LEA R127, P1, R63, R147.reuse, 0x2 ;  /* 0x000000933f7f7211 */ /* 0x080fe200078210ff */
[----:B------:R-:W4:Y:S01]  /*aa30*/  LDL.LU R61, [R1+0x11c] ;  /* 0x00011c00013d7983 */ /* 0x000f220000300800 */
[----:B------:R-:W-:Y:S02]  /*aa40*/  SHF.R.S32.HI R45, RZ, 0x1f, R68 ;  /* 0x0000001fff2d7819 */ /* 0x000fe40000011444 */
[----:B------:R-:W-:Y:S02]  /*aa50*/  SHF.R.S32.HI R11, RZ, 0x1f, R69 ;  /* 0x0000001fff0b7819 */ /* 0x000fe40000011445 */
[----:B------:R-:W-:-:S02]  /*aa60*/  LEA R129, P2, R68, R147, 0x2 ;  /* 0x0000009344817211 */ /* 0x000fc400078410ff */
[-C--:B------:R-:W-:Y:S02]  /*aa70*/  LEA R131, P3, R69, R147.reuse, 0x2 ;  /* 0x0000009345837211 */ /* 0x080fe400078610ff */
[-C--:B------:R-:W-:Y:S02]  /*aa80*/  LEA.HI.X R124, R62, R146.reuse, R51, 0x2, P0 ;  /* 0x000000923e7c7211 */ /* 0x080fe400000f1433 */
[----:B------:R-:W-:Y:S01]  /*aa90*/  LEA.HI.X R126, R63, R146, R49, 0x2, P1 ;  /* 0x000000923f7e7211 */ /* 0x000fe200008f1431 */
[----:B------:R-:W4:Y:S01]  /*aaa0*/  LDL.LU R62, [R1+0x120] ;  /* 0x00012000013e7983 */ /* 0x000f220000300800 */
[----:B------:R-:W-:Y:S02]  /*aab0*/  SHF.R.S32.HI R51, RZ, 0x1f, R70 ;  /* 0x0000001fff337819 */ /* 0x000fe40000011446 */
[----:B------:R-:W-:Y:S01]  /*aac0*/  LEA R133, P0, R70, R147, 0x2 ;  /* 0x0000009346857211 */ /* 0x000fe200078010ff */
[----:B------:R-:W4:Y:S01]  /*aad0*/  LDL.LU R63, [R1+0x124] ;  /* 0x00012400013f7983 */ /* 0x000f220000300800 */
[----:B------:R-:W-:-:S02]  /*aae0*/  SHF.R.S32.HI R49, RZ, 0x1f, R71 ;  /* 0x0000001fff317819 */ /* 0x000fc40000011447 */
[----:B------:R-:W-:Y:S02]  /*aaf0*/  LEA R135, P1, R71, R147, 0x2 ;  /* 0x0000009347877211 */ /* 0x000fe400078210ff */
[-C--:B------:R-:W-:Y:S02]  /*ab00*/  LEA.HI.X R128, R68, R146.reuse, R45, 0x2, P2 ;  /* 0x0000009244807211 */ /* 0x080fe400010f142d */
[-C--:B------:R-:W-:Y:S01]  /*ab10*/  LEA.HI.X R130, R69, R146.reuse, R11, 0x2, P3 ;  /* 0x0000009245827211 */ /* 0x080fe200018f140b */
[----:B------:R-:W4:Y:S01]  /*ab20*/  LDL.LU R68, [R1+0x128] ;  /* 0x0001280001447983 */ /* 0x000f220000300800 */
[-C--:B------:R-:W-:Y:S02]  /*ab30*/  LEA.HI.X R132, R70, R146.reuse, R51, 0x2, P0 ;  /* 0x0000009246847211 */ /* 0x080fe400000f1433 */
[----:B------:R-:W-:Y:S01]  /*ab40*/  LEA.HI.X R134, R71, R146, R49, 0x2, P1 ;  /* 0x0000009247867211 */ /* 0x000fe200008f1431 */
[----:B------:R-:W4:Y:S04]  /*ab50*/  LDL.LU R69, [R1+0x12c] ;  /* 0x00012c0001457983 */ /* 0x000f280000300800 */
[----:B------:R-:W4:Y:S04]  /*ab60*/  LDL.LU R70, [R1+0x130] ;  /* 0x0001300001467983 */ /* 0x000f280000300800 */
[----:B------:R-:W4:Y:S01]  /*ab70*/  LDL.LU R71, [R1+0x134] ;  /* 0x0001340001477983 */ /* 0x000f220000300800 */
[----:B--2---:R-:W-:-:S02]  /*ab80*/  SHF.R.S32.HI R45, RZ, 0x1f, R44 ;  /* 0x0000001fff2d7819 */ /* 0x004fc4000001142c */
[-C--:B------:R-:W-:Y:S02]  /*ab90*/  LEA R137, P2, R44, R147.reuse, 0x2 ;  /* 0x000000932c897211 */ /* 0x080fe400078410ff */
[----:B---3--:R-:W-:Y:S02]  /*aba0*/  SHF.R.S32.HI R11, RZ, 0x1f, R10 ;  /* 0x0000001fff0b7819 */ /* 0x008fe4000001140a */
[----:B------:R-:W-:Y:S02]  /*abb0*/  LEA R139, P3, R10, R147, 0x2 ;  /* 0x000000930a8b7211 */ /* 0x000fe400078610ff */
[-C--:B------:R-:W-:Y:S02]  /*abc0*/  LEA.HI.X R136, R44, R146.reuse, R45, 0x2, P2 ;  /* 0x000000922c887211 */ /* 0x080fe400010f142d */
[----:B------:R-:W-:Y:S02]  /*abd0*/  LEA.HI.X R138, R10, R146, R11, 0x2, P3 ;  /* 0x000000920a8a7211 */ /* 0x000fe400018f140b */
[----:B----4-:R-:W-:-:S02]  /*abe0*/  SHF.R.S32.HI R51, RZ, 0x1f, R97 ;  /* 0x0000001fff337819 */ /* 0x010fc40000011461 */
[-C--:B------:R-:W-:Y:S02]  /*abf0*/  LEA R141, P0, R97, R147.reuse, 0x2 ;  /* 0x00000093618d7211 */ /* 0x080fe400078010ff */
[----:B------:R-:W-:Y:S02]  /*ac00*/  SHF.R.S32.HI R49, RZ, 0x1f, R99 ;  /* 0x0000001fff317819 */ /* 0x000fe40000011463 */
[-C--:B------:R-:W-:Y:S02]  /*ac10*/  LEA R143, P1, R99, R147.reuse, 0x2 ;  /* 0x00000093638f7211 */ /* 0x080fe400078210ff */
[----:B------:R-:W-:Y:S02]  /*ac20*/  SHF.R.S32.HI R11, RZ, 0x1f, R103 ;  /* 0x0000001fff0b7819 */ /* 0x000fe40000011467 */
[----:B------:R-:W-:Y:S02]  /*ac30*/  LEA R10, P2, R103, R147, 0x2 ;  /* 0x00000093670a7211 */ /* 0x000fe400078410ff */
[----:B------:R-:W-:-:S02]  /*ac40*/  SHF.R.S32.HI R45, RZ, 0x1f, R101 ;  /* 0x0000001fff2d7819 */ /* 0x000fc40000011465 */
[----:B------:R-:W-:Y:S02]  /*ac50*/  LEA R6, P3, R101, R147, 0x2 ;  /* 0x0000009365067211 */ /* 0x000fe400078610ff */
[-C--:B------:R-:W-:Y:S02]  /*ac60*/  LEA.HI.X R140, R97, R146.reuse, R51, 0x2, P0 ;  /* 0x00000092618c7211 */ /* 0x080fe400000f1433 */
[-C--:B------:R-:W-:Y:S01]  /*ac70*/  LEA.HI.X R142, R99, R146.reuse, R49, 0x2, P1 ;  /* 0x00000092638e7211 */ /* 0x080fe200008f1431 */
[----:B------:R-:W2:Y:S01]  /*ac80*/  LDL.LU R97, [R1+0x138] ;  /* 0x0001380001617983 */ /* 0x000ea20000300800 */
[-C--:B------:R-:W-:Y:S02]  /*ac90*/  LEA.HI.X R11, R103, R146.reuse, R11, 0x2, P2 ;  /* 0x00000092670b7211 */ /* 0x080fe400010f140b */
[----:B------:R-:W-:Y:S01]  /*aca0*/  LEA.HI.X R48, R101, R146, R45, 0x2, P3 ;  /* 0x0000009265307211 */ /* 0x000fe200018f142d */
[----:B------:R-:W3:Y:S04]  /*acb0*/  LDL.LU R99, [R1+0x13c] ;  /* 0x00013c0001637983 */ /* 0x000ee80000300800 */
[----:B------:R-:W4:Y:S04]  /*acc0*/  LDL.LU R103, [R1+0x140] ;  /* 0x0001400001677983 */ /* 0x000f280000300800 */
[----:B------:R-:W4:Y:S04]  /*acd0*/  LDL.LU R101, [R1+0x144] ;  /* 0x0001440001657983 */ /* 0x000f280000300800 */
[----:B------:R-:W4:Y:S01]  /*ace0*/  LDL.LU R185, [R1+0x148] ;  /* 0x0001480001b97983 */ /* 0x000f220000300800 */
[----:B------:R-:W-:-:S02]  /*acf0*/  SHF.R.S32.HI R55, RZ, 0x1f, R60 ;  /* 0x0000001fff377819 */ /* 0x000fc4000001143c */
[----:B------:R-:W-:Y:S01]  /*ad00*/  SHF.R.S32.HI R57, RZ, 0x1f, R63 ;  /* 0x0000001fff397819 */ /* 0x000fe2000001143f */
[----:B------:R-:W4:Y:S01]  /*ad10*/  LDL.LU R155, [R1+0x14c] ;  /* 0x00014c00019b7983 */ /* 0x000f220000300800 */
[-C--:B------:R-:W-:Y:S02]  /*ad20*/  LEA R12, P0, R60, R147.reuse, 0x2 ;  /* 0x000000933c0c7211 */ /* 0x080fe400078010ff */
[-C--:B------:R-:W-:Y:S01]  /*ad30*/  LEA R49, P3, R63, R147.reuse, 0x2 ;  /* 0x000000933f317211 */ /* 0x080fe200078610ff */
[----:B------:R-:W4:Y:S01]  /*ad40*/  LDL.LU R232, [R1+0x150] ;  /* 0x0001500001e87983 */ /* 0x000f220000300800 */
[----:B------:R-:W-:Y:S02]  /*ad50*/  SHF.R.S32.HI R51, RZ, 0x1f, R61 ;  /* 0x0000001fff337819 */ /* 0x000fe4000001143d */
[----:B------:R-:W-:Y:S01]  /*ad60*/  SHF.R.S32.HI R53, RZ, 0x1f, R62 ;  /* 0x0000001fff357819 */ /* 0x000fe2000001143e */
[----:B------:R-:W4:Y:S01]  /*ad70*/  LDL.LU R233, [R1+0x154] ;  /* 0x0001540001e97983 */ /* 0x000f220000300800 */
[----:B------:R-:W-:-:S02]  /*ad80*/  LEA R44, P1, R61, R147, 0x2 ;  /* 0x000000933d2c7211 */ /* 0x000fc400078210ff */
[----:B------:R-:W-:Y:S01]  /*ad90*/  LEA R45, P2, R62, R147, 0x2 ;  /* 0x000000933e2d7211 */ /* 0x000fe200078410ff */
[----:B------:R-:W4:Y:S01]  /*ada0*/  LDL.LU R216, [R1+0x158] ;  /* 0x0001580001d87983 */ /* 0x000f220000300800 */
[-C--:B------:R-:W-:Y:S02]  /*adb0*/  LEA.HI.X R50, R60, R146.reuse, R55, 0x2, P0 ;  /* 0x000000923c327211 */ /* 0x080fe400000f1437 */
[-C--:B------:R-:W-:Y:S01]  /*adc0*/  LEA.HI.X R57, R63, R146.reuse, R57, 0x2, P3 ;  /* 0x000000923f397211 */ /* 0x080fe200018f1439 */
[----:B------:R-:W4:Y:S01]  /*add0*/  LDL.LU R217, [R1+0x15c] ;  /* 0x00015c0001d97983 */ /* 0x000f220000300800 */
[-C--:B------:R-:W-:Y:S02]  /*ade0*/  LEA.HI.X R51, R61, R146.reuse, R51, 0x2, P1 ;  /* 0x000000923d337211 */ /* 0x080fe400008f1433 */
[----:B------:R-:W-:Y:S01]  /*adf0*/  LEA.HI.X R52, R62, R146, R53, 0x2, P2 ;  /* 0x000000923e347211 */ /* 0x000fe200010f1435 */
[----:B------:R-:W4:Y:S01]  /*ae00*/  LDL.LU R200, [R1+0x160] ;  /* 0x0001600001c87983 */ /* 0x000f220000300800 */
[----:B------:R-:W-:-:S02]  /*ae10*/  SHF.R.S32.HI R63, RZ, 0x1f, R68 ;  /* 0x0000001fff3f7819 */ /* 0x000fc40000011444 */
[----:B------:R-:W-:Y:S01]  /*ae20*/  SHF.R.S32.HI R65, RZ, 0x1f, R71 ;  /* 0x0000001fff417819 */ /* 0x000fe20000011447 */
[----:B------:R-:W4:Y:S01]  /*ae30*/  LDL.LU R152, [R1+0x168] ;  /* 0x0001680001987983 */ /* 0x000f220000300800 */
[-C--:B------:R-:W-:Y:S02]  /*ae40*/  LEA R55, P0, R68, R147.reuse, 0x2 ;  /* 0x0000009344377211 */ /* 0x080fe400078010ff */
[-C--:B------:R-:W-:Y:S02]  /*ae50*/  LEA R56, P3, R71, R147.reuse, 0x2 ;  /* 0x0000009347387211 */ /* 0x080fe400078610ff */
[----:B------:R-:W-:Y:S02]  /*ae60*/  SHF.R.S32.HI R59, RZ, 0x1f, R69 ;  /* 0x0000001fff3b7819 */ /* 0x000fe40000011445 */
[----:B------:R-:W-:Y:S02]  /*ae70*/  LEA R53, P1, R69, R147, 0x2 ;  /* 0x0000009345357211 */ /* 0x000fe400078210ff */
[----:B------:R-:W-:-:S02]  /*ae80*/  SHF.R.S32.HI R61, RZ, 0x1f, R70 ;  /* 0x0000001fff3d7819 */ /* 0x000fc40000011446 */
[----:B------:R-:W-:Y:S02]  /*ae90*/  LEA R54, P2, R70, R147, 0x2 ;  /* 0x0000009346367211 */ /* 0x000fe400078410ff */
[-C--:B------:R-:W-:Y:S02]  /*aea0*/  LEA.HI.X R58, R68, R146.reuse, R63, 0x2, P0 ;  /* 0x00000092443a7211 */ /* 0x080fe400000f143f */
[-C--:B------:R-:W-:Y:S02]  /*aeb0*/  LEA.HI.X R65, R71, R146.reuse, R65, 0x2, P3 ;  /* 0x0000009247417211 */ /* 0x080fe400018f1441 */
[-C--:B------:R-:W-:Y:S02]  /*aec0*/  LEA.HI.X R59, R69, R146.reuse, R59, 0x2, P1 ;  /* 0x00000092453b7211 */ /* 0x080fe400008f143b */
[----:B------:R-:W-:Y:S02]  /*aed0*/  LEA.HI.X R60, R70, R146, R61, 0x2, P2 ;  /* 0x00000092463c7211 */ /* 0x000fe400010f143d */
[----:B--2---:R-:W-:-:S02]  /*aee0*/  SHF.R.S32.HI R71, RZ, 0x1f, R97 ;  /* 0x0000001fff477819 */ /* 0x004fc40000011461 */
[-C--:B------:R-:W-:Y:S02]  /*aef0*/  LEA R64, P0, R97, R147.reuse, 0x2 ;  /* 0x0000009361407211 */ /* 0x080fe400078010ff */
[----:B---3--:R-:W-:Y:S02]  /*af00*/  SHF.R.S32.HI R67, RZ, 0x1f, R99 ;  /* 0x0000001fff437819 */ /* 0x008fe40000011463 */
[-C--:B------:R-:W-:Y:S02]  /*af10*/  LEA R63, P1, R99, R147.reuse, 0x2 ;  /* 0x00000093633f7211 */ /* 0x080fe400078210ff */
[----:B----4-:R-:W-:Y:S02]  /*af20*/  SHF.R.S32.HI R69, RZ, 0x1f, R103 ;  /* 0x0000001fff457819 */ /* 0x010fe40000011467 */
        /* <DEDUP_REMOVED lines=8> */
[----:B------:R-:W3:Y:S01]  /*afb0*/  LDL.LU R99, [R1+0x170] ;  /* 0x0001700001637983 */ /* 0x000ee20000300800 */
[----:B------:R-:W-:-:S03]  /*afc0*/  SHF.R.S32.HI R81, RZ, 0x1f, R185 ;  /* 0x0000001fff517819 */ /* 0x000fc600000114b9 */
[----:B------:R-:W4:Y:S01]  /*afd0*/  LDL.LU R103, [R1+0x174] ;  /* 0x0001740001677983 */ /* 0x000f220000300800 */
[----:B------:R-:W-:-:S03]  /*afe0*/  LEA R72, P0, R185, R147, 0x2 ;  /* 0x00000093b9487211 */ /* 0x000fc600078010ff */
[----:B------:R-:W4:Y:S01]  /*aff0*/  LDL.LU R101, [R1+0x178] ;  /* 0x0001780001657983 */ /* 0x000f220000300800 */
[----:B------:R-:W-:-:S03]  /*b000*/  LEA.HI.X R74, R185, R146, R81, 0x2, P0 ;  /* 0x00000092b94a7211 */ /* 0x000fc600000f1451 */
[----:B------:R-:W4:Y:S04]  /*b010*/  LDL.LU R201, [R1+0x17c] ;  /* 0x00017c0001c97983 */ /* 0x000f280000300800 */
[----:B------:R-:W4:Y:S04]  /*b020*/  LDL.LU R184, [R1+0x180] ;  /* 0x0001800001b87983 */ /* 0x000f280000300800 */
[----:B------:R-:W4:Y:S01]  /*b030*/  LDL.LU R185, [R1+0x184] ;  /* 0x0001840001b97983 */ /* 0x000f220000300800 */
[----:B------:R-:W-:Y:S02]  /*b040*/  SHF.R.S32.HI R75, RZ, 0x1f, R155 ;  /* 0x0000001fff4b7819 */ /* 0x000fe4000001149b */
[----:B------:R-:W-:-:S02]  /*b050*/  SHF.R.S32.HI R79, RZ, 0x1f, R232 ;  /* 0x0000001fff4f7819 */ /* 0x000fc400000114e8 */
[----:B------:R-:W-:Y:S02]  /*b060*/  SHF.R.S32.HI R77, RZ, 0x1f, R233 ;  /* 0x0000001fff4d7819 */ /* 0x000fe400000114e9 */
[-C--:B------:R-:W-:Y:S02]  /*b070*/  LEA R71, P1, R155, R147.reuse, 0x2 ;  /* 0x000000939b477211 */ /* 0x080fe400078210ff */
[CC--:B------:R-:W-:Y:S02]  /*b080*/  LEA R70, P2, R232.reuse, R147.reuse, 0x2 ;  /* 0x00000093e8467211 */ /* 0x0c0fe400078410ff */
[----:B------:R-:W-:Y:S02]  /*b090*/  LEA R69, P3, R233, R147, 0x2 ;  /* 0x00000093e9457211 */ /* 0x000fe400078610ff */
[-C--:B------:R-:W-:Y:S02]  /*b0a0*/  LEA.HI.X R75, R155, R146.reuse, R75, 0x2, P1 ;  /* 0x000000929b4b7211 */ /* 0x080fe400008f144b */
[----:B------:R-:W-:-:S02]  /*b0b0*/  LEA.HI.X R76, R232, R146, R79, 0x2, P2 ;  /* 0x00000092e84c7211 */ /* 0x000fc400010f144f */
[----:B------:R-:W-:Y:S02]  /*b0c0*/  LEA.HI.X R82, R233, R146, R77, 0x2, P3 ;  /* 0x00000092e9527211 */ /* 0x000fe400018f144d */
[----:B------:R-:W-:Y:S02]  /*b0d0*/  SHF.R.S32.HI R87, RZ, 0x1f, R216 ;  /* 0x0000001fff577819 */ /* 0x000fe400000114d8 */
[----:B------:R-:W-:Y:S02]  /*b0e0*/  SHF.R.S32.HI R85, RZ, 0x1f, R217 ;  /* 0x0000001fff557819 */ /* 0x000fe400000114d9 */
[----:B------:R-:W-:Y:S02]  /*b0f0*/  SHF.R.S32.HI R77, RZ, 0x1f, R200 ;  /* 0x0000001fff4d7819 */ /* 0x000fe400000114c8 */
[----:B------:R-:W-:Y:S02]  /*b100*/  SHF.R.S32.HI R83, RZ, 0x1f, R152 ;  /* 0x0000001fff537819 */ /* 0x000fe40000011498 */
[----:B------:R-:W-:-:S02]  /*b110*/  LEA R81, P0, R216, R147, 0x2 ;  /* 0x00000093d8517211 */ /* 0x000fc400078010ff */
[CC--:B------:R-:W-:Y:S02]  /*b120*/  LEA R80, P1, R217.reuse, R147.reuse, 0x2 ;  /* 0x00000093d9507211 */ /* 0x0c0fe400078210ff */
[-C--:B------:R-:W-:Y:S02]  /*b130*/  LEA R79, P2, R200, R147.reuse, 0x2 ;  /* 0x00000093c84f7211 */ /* 0x080fe400078410ff */
[----:B------:R-:W-:Y:S02]  /*b140*/  LEA R78, P3, R152, R147, 0x2 ;  /* 0x00000093984e7211 */ /* 0x000fe400078610ff */
[-C--:B------:R-:W-:Y:S02]  /*b150*/  LEA.HI.X R84, R216, R146.reuse, R87, 0x2, P0 ;  /* 0x00000092d8547211 */ /* 0x080fe400000f1457 */
[-C--:B------:R-:W-:Y:S02]  /*b160*/  LEA.HI.X R86, R217, R146.reuse, R85, 0x2, P1 ;  /* 0x00000092d9567211 */ /* 0x080fe400008f1455 */
[----:B------:R-:W-:-:S02]  /*b170*/  LEA.HI.X R77, R200, R146, R77, 0x2, P2 ;  /* 0x00000092c84d7211 */ /* 0x000fc400010f144d */
[----:B------:R-:W-:Y:S02]  /*b180*/  LEA.HI.X R83, R152, R146, R83, 0x2, P3 ;  /* 0x0000009298537211 */ /* 0x000fe400018f1453 */
[----:B------:R-:W-:Y:S02]  /*b190*/  LOP3.LUT R94, R169, 0x7, RZ, 0xc0, !PT ;  /* 0x00000007a95e7812 */ /* 0x000fe400078ec0ff */
[----:B--2---:R-:W-:Y:S02]  /*b1a0*/  SHF.R.S32.HI R85, RZ, 0x1f, R97 ;  /* 0x0000001fff557819 */ /* 0x004fe40000011461 */
[-C--:B------:R-:W-:Y:S02]  /*b1b0*/  LEA R92, P0, R97, R147.reuse, 0x2 ;  /* 0x00000093615c7211 */ /* 0x080fe400078010ff */
[----:B---3--:R-:W-:Y:S02]  /*b1c0*/  SHF.R.S32.HI R87, RZ, 0x1f, R99 ;  /* 0x0000001fff577819 */ /* 0x008fe40000011463 */
[----:B------:R-:W-:-:S02]  /*b1d0*/  LEA R91, P1, R99, R147, 0x2 ;  /* 0x00000093635b7211 */ /* 0x000fc400078210ff */
[----:B----4-:R-:W-:Y:S02]  /*b1e0*/  SHF.R.S32.HI R95, RZ, 0x1f, R103 ;  /* 0x0000001fff5f7819 */ /* 0x010fe40000011467 */
[-C--:B------:R-:W-:Y:S02]  /*b1f0*/  LEA R90, P2, R103, R147.reuse, 0x2 ;  /* 0x00000093675a7211 */ /* 0x080fe400078410ff */
[----:B------:R-:W-:Y:S02]  /*b200*/  SHF.R.S32.HI R93, RZ, 0x1f, R101 ;  /* 0x0000001fff5d7819 */ /* 0x000fe40000011465 */
[----:B------:R-:W-:Y:S02]  /*b210*/  LEA R89, P3, R101, R147, 0x2 ;  /* 0x0000009365597211 */ /* 0x000fe400078610ff */
[-C--:B------:R-:W-:Y:S02]  /*b220*/  LEA.HI.X R85, R97, R146.reuse, R85, 0x2, P0 ;  /* 0x0000009261557211 */ /* 0x080fe400000f1455 */
[----:B------:R-:W-:-:S02]  /*b230*/  LEA.HI.X R87, R99, R146, R87, 0x2, P1 ;  /* 0x0000009263577211 */ /* 0x000fc400008f1457 */
[-C--:B------:R-:W-:Y:S02]  /*b240*/  LEA.HI.X R88, R103, R146.reuse, R95, 0x2, P2 ;  /* 0x0000009267587211 */ /* 0x080fe400010f145f */
[----:B------:R-:W-:Y:S02]  /*b250*/  LEA.HI.X R93, R101, R146, R93, 0x2, P3 ;  /* 0x00000092655d7211 */ /* 0x000fe400018f145d */
[----:B------:R-:W-:Y:S02]  /*b260*/  SHF.R.S32.HI R103, RZ, 0x1f, R201 ;  /* 0x0000001fff677819 */ /* 0x000fe400000114c9 */
[----:B------:R-:W-:Y:S02]  /*b270*/  SHF.R.S32.HI R101, RZ, 0x1f, R184 ;  /* 0x0000001fff657819 */ /* 0x000fe400000114b8 */
[-C--:B------:R-:W-:Y:S02]  /*b280*/  LEA R95, P0, R201, R147.reuse, 0x2 ;  /* 0x00000093c95f7211 */ /* 0x080fe400078010ff */
[----:B------:R-:W-:-:S02]  /*b290*/  LEA R145, P1, R184, R147, 0x2 ;  /* 0x00000093b8917211 */ /* 0x000fc400078210ff */
[----:B------:R-:W-:Y:S02]  /*b2a0*/  SHF.R.S32.HI R99, RZ, 0x1f, R185 ;  /* 0x0000001fff637819 */ /* 0x000fe400000114b9 */
[----:B------:R-:W-:Y:S01]  /*b2b0*/  LEA R147, P2, R185, R147, 0x2 ;  /* 0x00000093b9937211 */ /* 0x000fe200078410ff */
[----:B------:R-:W-:Y:S01]  /*b2c0*/  IMAD R97, R94, 0x210, RZ ;  /* 0x000002105e617824 */ /* 0x000fe200078e02ff */
[-C--:B------:R-:W-:Y:S02]  /*b2d0*/  LEA.HI.X R94, R201, R146.reuse, R103, 0x2, P0 ;  /* 0x00000092c95e7211 */ /* 0x080fe400000f1467 */
[-C--:B------:R-:W-:Y:S02]  /*b2e0*/  LEA.HI.X R144, R184, R146.reuse, R101, 0x2, P1 ;  /* 0x00000092b8907211 */ /* 0x080fe400008f1465 */
[----:B------:R-:W-:Y:S02]  /*b2f0*/  LEA.HI.X R146, R185, R146, R99, 0x2, P2 ;  /* 0x00000092b9927211 */ /* 0x000fe400010f1463 */
[----:B------:R-:W2:Y:S01]  /*b300*/  LDL.LU R185, [R1+0x18c] ;  /* 0x00018c0001b97983 */ /* 0x000ea20000300800 */
[----:B------:R-:W-:-:S04]  /*b310*/  IADD3 R44, P0, R44, c[0x0][0x168], RZ ;  /* 0x00005a002c2c7a10 */ /* 0x000fc80007f1e0ff */
[----:B------:R-:W-:Y:S02]  /*b320*/  IADD3.X R51, R51, c[0x0][0x16c], RZ, P0, !PT ;  /* 0x00005b0033337a10 */ /* 0x000fe400007fe4ff */
[----:B------:R-:W-:-:S04]  /*b330*/  IADD3 R64, P0, R64, c[0x0][0x168], RZ ;  /* 0x00005a0040407a10 */ /* 0x000fc80007f1e0ff */
[----:B------:R-:W-:Y:S02]  /*b340*/  IADD3.X R66, R66, c[0x0][0x16c], RZ, P0, !PT ;  /* 0x00005b0042427a10 */ /* 0x000fe400007fe4ff */
[----:B------:R-:W-:Y:S02]  /*b350*/  IADD3 R69, P0, R69, c[0x0][0x168], RZ ;  /* 0x00005a0045457a10 */ /* 0x000fe40007f1e0ff */
[----:B------:R-:W-:Y:S02]  /*b360*/  IADD3 R49, P2, R49, c[0x0][0x168], RZ ;  /* 0x00005a0031317a10 */ /* 0x000fe40007f5e0ff */
[----:B------:R-:W-:Y:S02]  /*b370*/  IADD3.X R82, R82, c[0x0][0x16c], RZ, P0, !PT ;  /* 0x00005b0052527a10 */ /* 0x000fe400007fe4ff */
[----:B------:R-:W-:Y:S02]  /*b380*/  IADD3 R90, P0, R90, c[0x0][0x168], RZ ;  /* 0x00005a005a5a7a10 */ /* 0x000fe40007f1e0ff */
[----:B------:R-:W-:-:S02]  /*b390*/  IADD3 R6, P5, R6, c[0x0][0x168], RZ ;  /* 0x00005a0006067a10 */ /* 0x000fc40007fbe0ff */
[----:B------:R-:W-:Y:S02]  /*b3a0*/  IADD3.X R57, R57, c[0x0][0x16c], RZ, P2, !PT ;  /* 0x00005b0039397a10 */ /* 0x000fe400017fe4ff */
[----:B------:R-:W-:Y:S01]  /*b3b0*/  IADD3.X R88, R88, c[0x0][0x16c], RZ, P0, !PT ;  /* 0x00005b0058587a10 */ /* 0x000fe200007fe4ff */
[----:B------:R1:W3:Y:S01]  /*b3c0*/  R2UR UR57, R6 ;  /* 0x00000000063973c2 */ /* 0x0002e200000e0000 */
[----:B------:R-:W-:Y:S02]  /*b3d0*/  IADD3 R62, P2, R62, c[0x0][0x168], RZ ;  /* 0x00005a003e3e7a10 */ /* 0x000fe40007f5e0ff */
[----:B------:R-:W-:Y:S02]  /*b3e0*/  IADD3 R45, P1, R45, c[0x0][0x168], RZ ;  /* 0x00005a002d2d7a10 */ /* 0x000fe40007f3e0ff */
[----:B------:R-:W-:Y:S02]  /*b3f0*/  IADD3.X R68, R68, c[0x0][0x16c], RZ, P2, !PT ;  /* 0x00005b0044447a10 */ /* 0x000fe400017fe4ff */
[----:B-1----:R-:W-:-:S02]  /*b400*/  LOP3.LUT R6, R169, 0x3, RZ, 0xc0, !PT ;  /* 0x00000003a9067812 */ /* 0x002fc400078ec0ff */
[----:B------:R-:W-:Y:S02]  /*b410*/  IADD3 R80, P2, R80, c[0x0][0x168], RZ ;  /* 0x00005a0050507a10 */ /* 0x000fe40007f5e0ff */
[----:B------:R-:W-:Y:S01]  /*b420*/  IADD3.X R52, R52, c[0x0][0x16c], RZ, P1, !PT ;  /* 0x00005b0034347a10 */ /* 0x000fe20000ffe4ff */
[----:B------:R-:W-:Y:S01]  /*b430*/  IMAD R6, R6, 0x120, RZ ;  /* 0x0000012006067824 */ /* 0x000fe200078e02ff */
[----:B------:R-:W-:Y:S02]  /*b440*/  IADD3 R10, P4, R10, c[0x0][0x168], RZ ;  /* 0x00005a000a0a7a10 */ /* 0x000fe40007f9e0ff */
[----:B------:R-:W-:Y:S02]  /*b450*/  IADD3 R63, P1, R63, c[0x0][0x168], RZ ;  /* 0x00005a003f3f7a10 */ /* 0x000fe40007f3e0ff */
[----:B------:R-:W-:Y:S01]  /*b460*/  IADD3.X R86, R86, c[0x0][0x16c], RZ, P2, !PT ;  /* 0x00005b0056567a10 */ /* 0x000fe200017fe4ff */
[----:B------:R1:W4:Y:S01]  /*b470*/  R2UR UR54, R45 ;  /* 0x000000002d3673c2 */ /* 0x00032200000e0000 */
[----:B------:R-:W-:Y:S01]  /*b480*/  IADD3 R95, P2, R95, c[0x0][0x168], RZ ;  /* 0x00005a005f5f7a10 */ /* 0x000fe20007f5e0ff */
[----:B------:R-:W-:Y:S01]  /*b490*/  IMAD.SHL.U32 R152, R169, 0x2, RZ ;  /* 0x00000002a9987824 */ /* 0x000fe200078e00ff */
[----:B------:R-:W-:-:S02]  /*b4a0*/  IADD3.X R11, R11, c[0x0][0x16c], RZ, P4, !PT ;  /* 0x00005b000b0b7a10 */ /* 0x000fc400027fe4ff */
[----:B------:R-:W-:Y:S02]  /*b4b0*/  IADD3.X R48, R48, c[0x0][0x16c], RZ, P5, !PT ;  /* 0x00005b0030307a10 */ /* 0x000fe40002ffe4ff */
[----:B------:R-:W-:Y:S01]  /*b4c0*/  IADD3.X R67, R67, c[0x0][0x16c], RZ, P1, !PT ;  /* 0x00005b0043437a10 */ /* 0x000fe20000ffe4ff */
[----:B-1----:R-:W-:Y:S01]  /*b4d0*/  IMAD.SHL.U32 R45, R169, 0x80, RZ ;  /* 0x00000080a92d7824 */ /* 0x002fe200078e00ff */
[----:B------:R-:W-:Y:S02]  /*b4e0*/  IADD3 R55, P3, R55, c[0x0][0x168], RZ ;  /* 0x00005a0037377a10 */ /* 0x000fe40007f7e0ff */
[----:B------:R-:W-:Y:S02]  /*b4f0*/  IADD3 R53, P4, R53, c[0x0][0x168], RZ ;  /* 0x00005a0035357a10 */ /* 0x000fe40007f9e0ff */
[----:B------:R-:W-:Y:S02]  /*b500*/  IADD3 R54, P5, R54, c[0x0][0x168], RZ ;  /* 0x00005a0036367a10 */ /* 0x000fe40007fbe0ff */
[----:B------:R-:W-:-:S02]  /*b510*/  IADD3 R81, P1, R81, c[0x0][0x168], RZ ;  /* 0x00005a0051517a10 */ /* 0x000fc40007f3e0ff */
[----:B------:R-:W-:Y:S01]  /*b520*/  LOP3.LUT R154, R6, 0x5c, R169, 0x78, !PT ;  /* 0x0000005c069a7812 */ /* 0x000fe200078e78a9 */
[----:B------:R-:W1:Y:S01]  /*b530*/  R2UR UR4, R95 ;  /* 0x000000005f0473c2 */ /* 0x000e6200000e0000 */
[----:B------:R-:W-:Y:S02]  /*b540*/  LOP3.LUT R169, R0, 0x7e, RZ, 0xfc, !PT ;  /* 0x0000007e00a97812 */ /* 0x000fe400078efcff */
[----:B------:R-:W-:Y:S02]  /*b550*/  IADD3.X R58, R58, c[0x0][0x16c], RZ, P3, !PT ;  /* 0x00005b003a3a7a10 */ /* 0x000fe40001ffe4ff */
[----:B------:R-:W-:Y:S02]  /*b560*/  IADD3.X R59, R59, c[0x0][0x16c], RZ, P4, !PT ;  /* 0x00005b003b3b7a10 */ /* 0x000fe400027fe4ff */
[----:B------:R-:W-:Y:S02]  /*b570*/  IADD3.X R60, R60, c[0x0][0x16c], RZ, P5, !PT ;  /* 0x00005b003c3c7a10 */ /* 0x000fe40002ffe4ff */
[----:B------:R-:W-:Y:S01]  /*b580*/  IADD3.X R84, R84, c[0x0][0x16c], RZ, P1, !PT ;  /* 0x00005b0054547a10 */ /* 0x000fe20000ffe4ff */
[----:B------:R-:W-:Y:S01]  /*b590*/  IMAD R223, R169, c[0x0][0x188], RZ ;  /* 0x00006200a9df7a24 */ /* 0x000fe200078e02ff */
[----:B------:R-:W-:-:S02]  /*b5a0*/  IADD3 R61, P3, R61, c[0x0][0x168], RZ ;  /* 0x00005a003d3d7a10 */ /* 0x000fc40007f7e0ff */
[----:B------:R-:W-:Y:S02]  /*b5b0*/  IADD3 R72, P4, R72, c[0x0][0x168], RZ ;  /* 0x00005a0048487a10 */ /* 0x000fe40007f9e0ff */
[----:B------:R-:W-:Y:S02]  /*b5c0*/  IADD3 R71, P5, R71, c[0x0][0x168], RZ ;  /* 0x00005a0047477a10 */ /* 0x000fe40007fbe0ff */
[----:B------:R-:W-:Y:S02]  /*b5d0*/  IADD3 R89, P1, R89, c[0x0][0x168], RZ ;  /* 0x00005a0059597a10 */ /* 0x000fe40007f3e0ff */
[C---:B------:R-:W-:Y:S02]  /*b5e0*/  LOP3.LUT R169, R0.reuse, 0x7a, RZ, 0xfc, !PT ;  /* 0x0000007a00a97812 */ /* 0x040fe400078efcff */
[----:B------:R-:W-:Y:S02]  /*b5f0*/  LOP3.LUT R184, R0, 0x78, RZ, 0xfc, !PT ;  /* 0x0000007800b87812 */ /* 0x000fe400078efcff */
[----:B------:R-:W-:-:S02]  /*b600*/  IADD3.X R73, R73, c[0x0][0x16c], RZ, P3, !PT ;  /* 0x00005b0049497a10 */ /* 0x000fc40001ffe4ff */
[----:B------:R-:W-:Y:S02]  /*b610*/  IADD3.X R74, R74, c[0x0][0x16c], RZ, P4, !PT ;  /* 0x00005b004a4a7a10 */ /* 0x000fe400027fe4ff */
[----:B------:R-:W-:Y:S02]  /*b620*/  IADD3.X R75, R75, c[0x0][0x16c], RZ, P5, !PT ;  /* 0x00005b004b4b7a10 */ /* 0x000fe40002ffe4ff */
[----:B------:R-:W-:Y:S02]  /*b630*/  IADD3.X R93, R93, c[0x0][0x16c], RZ, P1, !PT ;  /* 0x00005b005d5d7a10 */ /* 0x000fe40000ffe4ff */
[----:B------:R-:W-:Y:S02]  /*b640*/  IADD3 R79, P3, R79, c[0x0][0x168], RZ ;  /* 0x00005a004f4f7a10 */ /* 0x000fe40007f7e0ff */
[----:B------:R-:W-:Y:S02]  /*b650*/  IADD3 R78, P4, R78, c[0x0][0x168], RZ ;  /* 0x00005a004e4e7a10 */ /* 0x000fe40007f9e0ff */
[----:B------:R-:W-:-:S02]  /*b660*/  IADD3 R92, P5, R92, c[0x0][0x168], RZ ;  /* 0x00005a005c5c7a10 */ /* 0x000fc40007fbe0ff */
[----:B------:R-:W-:Y:S01]  /*b670*/  IADD3 R7, P1, R7, c[0x0][0x168], RZ ;  /* 0x00005a0007077a10 */ /* 0x000fe20007f3e0ff */
[----:B------:R-:W-:Y:S01]  /*b680*/  IMAD R221, R169, c[0x0][0x188], RZ ;  /* 0x00006200a9dd7a24 */ /* 0x000fe200078e02ff */
[----:B------:R-:W-:Y:S01]  /*b690*/  LOP3.LUT R169, R0, 0x74, RZ, 0xfc, !PT ;  /* 0x0000007400a97812 */ /* 0x000fe200078efcff */
[----:B------:R-:W-:Y:S01]  /*b6a0*/  IMAD R220, R184, c[0x0][0x188], RZ ;  /* 0x00006200b8dc7a24 */ /* 0x000fe200078e02ff */
[----:B------:R-:W-:Y:S01]  /*b6b0*/  LOP3.LUT R184, R0, 0x70, RZ, 0xfc, !PT ;  /* 0x0000007000b87812 */ /* 0x000fe200078efcff */
[----:B------:R-:W-:Y:S01]  /*b6c0*/  IMAD R195, R252, c[0x0][0x188], RZ ;  /* 0x00006200fcc37a24 */ /* 0x000fe200078e02ff */
[----:B------:R-:W-:Y:S02]  /*b6d0*/  IADD3.X R77, R77, c[0x0][0x16c], RZ, P3, !PT ;  /* 0x00005b004d4d7a10 */ /* 0x000fe40001ffe4ff */
[----:B------:R-:W-:Y:S02]  /*b6e0*/  IADD3.X R83, R83, c[0x0][0x16c], RZ, P4, !PT ;  /* 0x00005b0053537a10 */ /* 0x000fe400027fe4ff */
[----:B------:R-:W-:-:S02]  /*b6f0*/  IADD3.X R85, R85, c[0x0][0x16c], RZ, P5, !PT ;  /* 0x00005b0055557a10 */ /* 0x000fc40002ffe4ff */
[----:B------:R-:W-:Y:S02]  /*b700*/  IADD3.X R94, R94, c[0x0][0x16c], RZ, P2, !PT ;  /* 0x00005b005e5e7a10 */ /* 0x000fe400017fe4ff */
[----:B------:R-:W-:Y:S02]  /*b710*/  LOP3.LUT R252, R0, 0x40, RZ, 0xfc, !PT ;  /* 0x0000004000fc7812 */ /* 0x000fe400078efcff */
[----:B------:R-:W-:Y:S02]  /*b720*/  IADD3.X R21, R21, c[0x0][0x16c], RZ, P1, !PT ;  /* 0x00005b0015157a10 */ /* 0x000fe40000ffe4ff */
[----:B------:R-:W-:Y:S02]  /*b730*/  IADD3 R12, P6, R12, c[0x0][0x168], RZ ;  /* 0x00005a000c0c7a10 */ /* 0x000fe40007fde0ff */
[----:B------:R-:W-:Y:S02]  /*b740*/  IADD3 R14, P2, R14, c[0x0][0x168], RZ ;  /* 0x00005a000e0e7a10 */ /* 0x000fe40007f5e0ff */
[----:B------:R-:W-:-:S02]  /*b750*/  IADD3 R15, P3, R15, c[0x0][0x168], RZ ;  /* 0x00005a000f0f7a10 */ /* 0x000fc40007f7e0ff */
[----:B------:R-:W-:Y:S02]  /*b760*/  IADD3 R16, P4, R16, c[0x0][0x168], RZ ;  /* 0x00005a0010107a10 */ /* 0x000fe40007f9e0ff */
[----:B------:R-:W-:Y:S02]  /*b770*/  IADD3 R17, P5, R17, c[0x0][0x168], RZ ;  /* 0x00005a0011117a10 */ /* 0x000fe40007fbe0ff */
[----:B------:R-:W-:Y:S01]  /*b780*/  IADD3 R19, P1, R19, c[0x0][0x168], RZ ;  /* 0x00005a0013137a10 */ /* 0x000fe20007f3e0ff */
[----:B------:R-:W-:Y:S01]  /*b790*/  IMAD R218, R169, c[0x0][0x188], RZ ;  /* 0x00006200a9da7a24 */ /* 0x000fe200078e02ff */
[----:B------:R-:W-:Y:S01]  /*b7a0*/  IADD3.X R50, R50, c[0x0][0x16c], RZ, P6, !PT ;  /* 0x00005b0032327a10 */ /* 0x000fe200037fe4ff */
[----:B------:R-:W-:Y:S01]  /*b7b0*/  IMAD R216, R184, c[0x0][0x188], RZ ;  /* 0x00006200b8d87a24 */ /* 0x000fe200078e02ff */
[C---:B------:R-:W-:Y:S01]  /*b7c0*/  LOP3.LUT R169, R0.reuse, 0x6e, RZ, 0xfc, !PT ;  /* 0x0000006e00a97812 */ /* 0x040fe200078efcff */
[----:B------:R-:W-:Y:S01]  /*b7d0*/  IMAD R193, R107, c[0x0][0x188], RZ ;  /* 0x000062006bc17a24 */ /* 0x000fe200078e02ff */
[----:B------:R-:W-:Y:S01]  /*b7e0*/  LOP3.LUT R184, R0, 0x68, RZ, 0xfc, !PT ;  /* 0x0000006800b87812 */ /* 0x000fe200078efcff */
[----:B------:R-:W-:Y:S01]  /*b7f0*/  IMAD R192, R252, c[0x0][0x188], RZ ;  /* 0x00006200fcc07a24 */ /* 0x000fe200078e02ff */
[----:B------:R-:W-:-:S02]  /*b800*/  IADD3.X R25, R25, c[0x0][0x16c], RZ, P2, !PT ;  /* 0x00005b0019197a10 */ /* 0x000fc400017fe4ff */
[----:B------:R-:W-:Y:S02]  /*b810*/  IADD3.X R27, R27, c[0x0][0x16c], RZ, P3, !PT ;  /* 0x00005b001b1b7a10 */ /* 0x000fe40001ffe4ff */
[----:B------:R-:W-:Y:S02]  /*b820*/  IADD3.X R29, R29, c[0x0][0x16c], RZ, P4, !PT ;  /* 0x00005b001d1d7a10 */ /* 0x000fe400027fe4ff */
[----:B------:R-:W-:Y:S02]  /*b830*/  IADD3.X R31, R31, c[0x0][0x16c], RZ, P5, !PT ;  /* 0x00005b001f1f7a10 */ /* 0x000fe40002ffe4ff */
[----:B------:R-:W-:Y:S02]  /*b840*/  IADD3.X R33, R33, c[0x0][0x16c], RZ, P1, !PT ;  /* 0x00005b0021217a10 */ /* 0x000fe40000ffe4ff */
[----:B------:R-:W-:Y:S02]  /*b850*/  IADD3 R56, P6, R56, c[0x0][0x168], RZ ;  /* 0x00005a0038387a10 */ /* 0x000fe40007fde0ff */
[----:B------:R-:W-:-:S02]  /*b860*/  LOP3.LUT R107, R0, 0x3c, RZ, 0xfc, !PT ;  /* 0x0000003c006b7812 */ /* 0x000fc400078efcff */
[----:B------:R-:W-:Y:S02]  /*b870*/  LOP3.LUT R252, R0, 0x38, RZ, 0xfc, !PT ;  /* 0x0000003800fc7812 */ /* 0x000fe400078efcff */
[----:B------:R-:W-:Y:S02]  /*b880*/  IADD3 R18, P2, R18, c[0x0][0x168], RZ ;  /* 0x00005a0012127a10 */ /* 0x000fe40007f5e0ff */
[----:B------:R-:W-:Y:S02]  /*b890*/  IADD3 R20, P3, R20, c[0x0][0x168], RZ ;  /* 0x00005a0014147a10 */ /* 0x000fe40007f7e0ff */
[----:B------:R-:W-:Y:S02]  /*b8a0*/  IADD3 R22, P4, R22, c[0x0][0x168], RZ ;  /* 0x00005a0016167a10 */ /* 0x000fe40007f9e0ff */
[----:B------:R-:W-:Y:S02]  /*b8b0*/  IADD3 R24, P5, R24, c[0x0][0x168], RZ ;  /* 0x00005a0018187a10 */ /* 0x000fe40007fbe0ff */
[----:B------:R-:W-:Y:S01]  /*b8c0*/  IADD3 R26, P1, R26, c[0x0][0x168], RZ ;  /* 0x00005a001a1a7a10 */ /* 0x000fe20007f3e0ff */
[----:B------:R-:W-:Y:S01]  /*b8d0*/  IMAD R215, R169, c[0x0][0x188], RZ ;  /* 0x00006200a9d77a24 */ /* 0x000fe200078e02ff */
[----:B------:R-:W-:Y:S01]  /*b8e0*/  IADD3.X R65, R65, c[0x0][0x16c], RZ, P6, !PT ;  /* 0x00005b0041417a10 */ /* 0x000fe200037fe4ff */
        /* <DEDUP_REMOVED lines=10> */
[----:B-1----:R-:W-:Y:S01]  /*b990*/  IMAD.U32 R6, RZ, RZ, UR4 ;  /* 0x00000004ff067e24 */ /* 0x002fe2000f8e00ff */
[----:B------:R-:W-:-:S02]  /*b9a0*/  IADD3 R70, P6, R70, c[0x0][0x168], RZ ;  /* 0x00005a0046467a10 */ /* 0x000fc40007fde0ff */
[C---:B------:R-:W-:Y:S02]  /*b9b0*/  LOP3.LUT R169, R0.reuse, 0x6a, RZ, 0xfc, !PT ;  /* 0x0000006a00a97812 */ /* 0x040fe400078efcff */
[----:B------:R-:W-:Y:S02]  /*b9c0*/  LOP3.LUT R184, R0, 0x60, RZ, 0xfc, !PT ;  /* 0x0000006000b87812 */ /* 0x000fe400078efcff */
[----:B------:R-:W-:Y:S02]  /*b9d0*/  IADD3 R28, P2, R28, c[0x0][0x168], RZ ;  /* 0x00005a001c1c7a10 */ /* 0x000fe40007f5e0ff */
[----:B------:R-:W-:Y:S02]  /*b9e0*/  IADD3 R30, P3, R30, c[0x0][0x168], RZ ;  /* 0x00005a001e1e7a10 */ /* 0x000fe40007f7e0ff */
[----:B------:R-:W-:Y:S02]  /*b9f0*/  IADD3 R32, P4, R32, c[0x0][0x168], RZ ;  /* 0x00005a0020207a10 */ /* 0x000fe40007f9e0ff */
[----:B------:R-:W-:-:S02]  /*ba00*/  IADD3 R34, P5, R34, c[0x0][0x168], RZ ;  /* 0x00005a0022227a10 */ /* 0x000fc40007fbe0ff */
[----:B------:R-:W-:Y:S01]  /*ba10*/  IADD3 R47, P1, R47, c[0x0][0x168], RZ ;  /* 0x00005a002f2f7a10 */ /* 0x000fe20007f3e0ff */
[----:B------:R1:W1:Y:S01]  /*ba20*/  R2UR UR4, R94 ;  /* 0x000000005e0473c2 */ /* 0x00026200000e0000 */
[C---:B------:R-:W-:Y:S02]  /*ba30*/  LOP3.LUT R106, R0.reuse, 0x36, RZ, 0xfc, !PT ;  /* 0x00000036006a7812 */ /* 0x040fe400078efcff */
[C---:B------:R-:W-:Y:S02]  /*ba40*/  LOP3.LUT R107, R0.reuse, 0x34, RZ, 0xfc, !PT ;  /* 0x00000034006b7812 */ /* 0x040fe400078efcff */
[C---:B------:R-:W-:Y:S02]  /*ba50*/  LOP3.LUT R100, R0.reuse, 0x32, RZ, 0xfc, !PT ;  /* 0x0000003200647812 */ /* 0x040fe400078efcff */
[----:B------:R-:W-:Y:S01]  /*ba60*/  LOP3.LUT R252, R0, 0x30, RZ, 0xfc, !PT ;  /* 0x0000003000fc7812 */ /* 0x000fe200078efcff */
[----:B------:R1:W1:Y:S01]  /*ba70*/  R2UR UR55, R44 ;  /* 0x000000002c3773c2 */ /* 0x00026200000e0000 */
[----:B------:R-:W-:Y:S01]  /*ba80*/  IADD3.X R40, R40, c[0x0][0x16c], RZ, P2, !PT ;  /* 0x00005b0028287a10 */ /* 0x000fe200017fe4ff */
[----:B------:R-:W-:Y:S01]  /*ba90*/  IMAD R213, R169, c[0x0][0x188], RZ ;  /* 0x00006200a9d57a24 */ /* 0x000fe200078e02ff */
[----:B------:R-:W-:Y:S01]  /*baa0*/  IADD3.X R41, R41, c[0x0][0x16c], RZ, P3, !PT ;  /* 0x00005b0029297a10 */ /* 0x000fe20001ffe4ff */
[----:B------:R-:W-:Y:S01]  /*bab0*/  IMAD R208, R184, c[0x0][0x188], RZ ;  /* 0x00006200b8d07a24 */ /* 0x000fe200078e02ff */
[----:B------:R-:W-:-:S02]  /*bac0*/  IADD3.X R42, R42, c[0x0][0x16c], RZ, P4, !PT ;  /* 0x00005b002a2a7a10 */ /* 0x000fc400027fe4ff */
[----:B------:R-:W-:Y:S01]  /*bad0*/  IADD3.X R43, R43, c[0x0][0x16c], RZ, P5, !PT ;  /* 0x00005b002b2b7a10 */ /* 0x000fe20002ffe4ff */
[----:B------:R1:W1:Y:S01]  /*bae0*/  R2UR UR52, R55 ;  /* 0x00000000373473c2 */ /* 0x00026200000e0000 */
[----:B------:R-:W-:Y:S01]  /*baf0*/  IADD3.X R46, R46, c[0x0][0x16c], RZ, P1, !PT ;  /* 0x00005b002e2e7a10 */ /* 0x000fe20000ffe4ff */
[----:B------:R-:W-:Y:S01]  /*bb00*/  IMAD R187, R106, c[0x0][0x188], RZ ;  /* 0x000062006abb7a24 */ /* 0x000fe200078e02ff */
[----:B------:R-:W-:Y:S01]  /*bb10*/  IADD3 R109, P2, R109, c[0x0][0x168], RZ ;  /* 0x00005a006d6d7a10 */ /* 0x000fe20007f5e0ff */
[----:B------:R-:W-:Y:S01]  /*bb20*/  IMAD R186, R107, c[0x0][0x188], RZ ;  /* 0x000062006bba7a24 */ /* 0x000fe200078e02ff */
[----:B------:R-:W-:Y:S01]  /*bb30*/  IADD3 R111, P3, R111, c[0x0][0x168], RZ ;  /* 0x00005a006f6f7a10 */ /* 0x000fe20007f7e0ff */
[----:B------:R-:W-:Y:S01]  /*bb40*/  IMAD R184, R252, c[0x0][0x188], RZ ;  /* 0x00006200fcb87a24 */ /* 0x000fe200078e02ff */
[----:B------:R-:W-:Y:S01]  /*bb50*/  IADD3 R113, P4, R113, c[0x0][0x168], RZ ;  /* 0x00005a0071717a10 */ /* 0x000fe20007f9e0ff */
[----:B------:R1:W1:Y:S01]  /*bb60*/  R2UR UR51, R53 ;  /* 0x00000000353373c2 */ /* 0x00026200000e0000 */
[----:B------:R-:W-:-:S02]  /*bb70*/  IADD3 R115, P5, R115, c[0x0][0x168], RZ ;  /* 0x00005a0073737a10 */ /* 0x000fc40007fbe0ff */
[----:B------:R-:W-:Y:S02]  /*bb80*/  IADD3 R117, P1, R117, c[0x0][0x168], RZ ;  /* 0x00005a0075757a10 */ /* 0x000fe40007f3e0ff */
[----:B------:R-:W-:-:S03]  /*bb90*/  LOP3.LUT R169, R0, 0x64, RZ, 0xfc, !PT ;  /* 0x0000006400a97812 */ /* 0x000fc600078efcff */
[----:B------:R1:W1:Y:S01]  /*bba0*/  R2UR UR50, R54 ;  /* 0x00000000363273c2 */ /* 0x00026200000e0000 */
[C---:B------:R-:W-:Y:S02]  /*bbb0*/  LOP3.LUT R106, R0.reuse, 0x2e, RZ, 0xfc, !PT ;  /* 0x0000002e006a7812 */ /* 0x040fe400078efcff */
[C---:B------:R-:W-:Y:S02]  /*bbc0*/  LOP3.LUT R107, R0.reuse, 0x2c, RZ, 0xfc, !PT ;  /* 0x0000002c006b7812 */ /* 0x040fe400078efcff */
[----:B------:R-:W-:-:S03]  /*bbd0*/  LOP3.LUT R252, R0, 0x28, RZ, 0xfc, !PT ;  /* 0x0000002800fc7812 */ /* 0x000fc600078efcff */
[----:B------:R1:W1:Y:S01]  /*bbe0*/  R2UR UR49, R56 ;  /* 0x00000000383173c2 */ /* 0x00026200000e0000 */
[----:B------:R-:W-:Y:S02]  /*bbf0*/  IADD3.X R108, R108, c[0x0][0x16c], RZ, P2, !PT ;  /* 0x00005b006c6c7a10 */ /* 0x000fe400017fe4ff */
[----:B------:R-:W-:-:S05]  /*bc00*/  IADD3.X R110, R110, c[0x0][0x16c], RZ, P3, !PT ;  /* 0x00005b006e6e7a10 */ /* 0x000fca0001ffe4ff */
[----:B------:R1:W1:Y:S01]  /*bc10*/  R2UR UR47, R63 ;  /* 0x000000003f2f73c2 */ /* 0x00026200000e0000 */
[----:B------:R-:W-:Y:S02]  /*bc20*/  IADD3.X R112, R112, c[0x0][0x16c], RZ, P4, !PT ;  /* 0x00005b0070707a10 */ /* 0x000fe400027fe4ff */
[----:B------:R-:W-:-:S05]  /*bc30*/  IADD3.X R114, R114, c[0x0][0x16c], RZ, P5, !PT ;  /* 0x00005b0072727a10 */ /* 0x000fca0002ffe4ff */
[----:B------:R1:W1:Y:S01]  /*bc40*/  R2UR UR46, R62 ;  /* 0x000000003e2e73c2 */ /* 0x00026200000e0000 */
[----:B------:R-:W-:-:S07]  /*bc50*/  IADD3.X R116, R116, c[0x0][0x16c], RZ, P1, !PT ;  /* 0x00005b0074747a10 */ /* 0x000fce0000ffe4ff */
[----:B------:R1:W1:Y:S01]  /*bc60*/  R2UR UR45, R61 ;  /* 0x000000003d2d73c2 */ /* 0x00026200000e0000 */
[----:B--2---:R-:W-:Y:S02]  /*bc70*/  LEA R149, P0, R249, R185, 0x3 ;  /* 0x000000b9f9957211 */ /* 0x004fe400078018ff */
[----:B------:R-:W-:-:S05]  /*bc80*/  LOP3.LUT R185, R0, 0x7c, RZ, 0xfc, !PT ;  /* 0x0000007c00b97812 */ /* 0x000fca00078efcff */
[----:B------:R-:W-:Y:S01]  /*bc90*/  IMAD R222, R185, c[0x0][0x188], RZ ;  /* 0x00006200b9de7a24 */ /* 0x000fe200078e02ff */
        /* <DEDUP_REMOVED lines=10> */
[----:B------:R-:W-:Y:S01]  /*bd40*/  LOP3.LUT R185, R0, 0x5c, RZ, 0xfc, !PT ;  /* 0x0000005c00b97812 */ /* 0x000fe200078efcff */
[----:B------:R2:W1:Y:S04]  /*bd50*/  R2UR UR43, R71 ;  /* 0x00000000472b73c2 */ /* 0x00046800000e0000 */
[----:B------:R-:W-:Y:S02]  /*bd60*/  IMAD R206, R185, c[0x0][0x188], RZ ;  /* 0x00006200b9ce7a24 */ /* 0x000fe400078e02ff */
[----:B------:R-:W-:Y:S02]  /*bd70*/  IMAD R185, R100, c[0x0][0x188], RZ ;  /* 0x0000620064b97a24 */ /* 0x000fe400078e02ff */
[----:B------:R2:W1:Y:S01]  /*bd80*/  R2UR UR42, R70 ;  /* 0x00000000462a73c2 */ /* 0x00046200000e0000 */
[----:B------:R-:W-:-:S07]  /*bd90*/  LOP3.LUT R100, R0, 0x2a, RZ, 0xfc, !PT ;  /* 0x0000002a00647812 */ /* 0x000fce00078efcff */
[----:B------:R2:W1:Y:S01]  /*bda0*/  R2UR UR41, R69 ;  /* 0x00000000452973c2 */ /* 0x00046200000e0000 */
[----:B------:R-:W-:-:S07]  /*bdb0*/  IADD3 R119, P2, R119, c[0x0][0x168], RZ ;  /* 0x00005a0077777a10 */ /* 0x000fce0007f5e0ff */
        /* <DEDUP_REMOVED lines=9> */
[----:B------:R-:W-:-:S07]  /*be50*/  IMAD R210, R169, c[0x0][0x188], RZ ;  /* 0x00006200a9d27a24 */ /* 0x000fce00078e02ff */
[----:B------:R2:W1:Y:S01]  /*be60*/  R2UR UR18, R68 ;  /* 0x00000000441273c2 */ /* 0x00046200000e0000 */
[----:B------:R-:W-:Y:S01]  /*be70*/  LOP3.LUT R169, R0, 0x5e, RZ, 0xfc, !PT ;  /* 0x0000005e00a97812 */ /* 0x000fe200078efcff */
[----:B------:R-:W-:Y:S01]  /*be80*/  IMAD R183, R106, c[0x0][0x188], RZ ;  /* 0x000062006ab77a24 */ /* 0x000fe200078e02ff */
[C---:B------:R-:W-:Y:S01]  /*be90*/  LOP3.LUT R106, R0.reuse, 0x26, RZ, 0xfc, !PT ;  /* 0x00000026006a7812 */ /* 0x040fe200078efcff */
[----:B------:R-:W-:Y:S01]  /*bea0*/  IMAD R182, R107, c[0x0][0x188], RZ ;  /* 0x000062006bb67a24 */ /* 0x000fe200078e02ff */
[----:B------:R-:W-:Y:S01]  /*beb0*/  LOP3.LUT R107, R0, 0x24, RZ, 0xfc, !PT ;  /* 0x00000024006b7812 */ /* 0x000fe200078efcff */
[----:B------:R-:W-:Y:S01]  /*bec0*/  IMAD R181, R100, c[0x0][0x188], RZ ;  /* 0x0000620064b57a24 */ /* 0x000fe200078e02ff */
[----:B------:R-:W-:Y:S01]  /*bed0*/  LOP3.LUT R100, R0, 0x22, RZ, 0xfc, !PT ;  /* 0x0000002200647812 */ /* 0x000fe200078efcff */
[----:B------:R-:W-:Y:S01]  /*bee0*/  IMAD R180, R252, c[0x0][0x188], RZ ;  /* 0x00006200fcb47a24 */ /* 0x000fe200078e02ff */
[----:B------:R-:W-:Y:S02]  /*bef0*/  LOP3.LUT R252, R0, 0x20, RZ, 0xfc, !PT ;  /* 0x0000002000fc7812 */ /* 0x000fe400078efcff */
[----:B------:R-:W-:-:S02]  /*bf00*/  IADD3.X R76, R76, c[0x0][0x16c], RZ, P6, !PT ;  /* 0x00005b004c4c7a10 */ /* 0x000fc400037fe4ff */
[----:B------:R-:W-:Y:S02]  /*bf10*/  IADD3.X R118, R118, c[0x0][0x16c], RZ, P2, !PT ;  /* 0x00005b0076767a10 */ /* 0x000fe400017fe4ff */
[----:B------:R-:W-:Y:S02]  /*bf20*/  IADD3.X R120, R120, c[0x0][0x16c], RZ, P3, !PT ;  /* 0x00005b0078787a10 */ /* 0x000fe40001ffe4ff */
[----:B------:R-:W-:Y:S02]  /*bf30*/  IADD3.X R122, R122, c[0x0][0x16c], RZ, P4, !PT ;  /* 0x00005b007a7a7a10 */ /* 0x000fe400027fe4ff */
[----:B------:R-:W-:Y:S02]  /*bf40*/  IADD3.X R124, R124, c[0x0][0x16c], RZ, P5, !PT ;  /* 0x00005b007c7c7a10 */ /* 0x000fe40002ffe4ff */
[----:B------:R-:W-:Y:S02]  /*bf50*/  IADD3.X R126, R126, c[0x0][0x16c], RZ, P1, !PT ;  /* 0x00005b007e7e7a10 */ /* 0x000fe40000ffe4ff */
[----:B------:R-:W-:-:S02]  /*bf60*/  IADD3 R91, P6, R91, c[0x0][0x168], RZ ;  /* 0x00005a005b5b7a10 */ /* 0x000fc40007fde0ff */
[----:B------:R-:W-:Y:S02]  /*bf70*/  SHF.R.S32.HI R155, RZ, 0x1f, R249 ;  /* 0x0000001fff9b7819 */ /* 0x000fe400000114f9 */
[----:B------:R-:W-:Y:S02]  /*bf80*/  IADD3 R129, P2, R129, c[0x0][0x168], RZ ;  /* 0x00005a0081817a10 */ /* 0x000fe40007f5e0ff */
[----:B------:R-:W-:Y:S02]  /*bf90*/  IADD3 R131, P3, R131, c[0x0][0x168], RZ ;  /* 0x00005a0083837a10 */ /* 0x000fe40007f7e0ff */
[----:B------:R-:W-:Y:S02]  /*bfa0*/  IADD3 R133, P4, R133, c[0x0][0x168], RZ ;  /* 0x00005a0085857a10 */ /* 0x000fe40007f9e0ff */
[----:B------:R-:W-:Y:S02]  /*bfb0*/  IADD3 R135, P5, R135, c[0x0][0x168], RZ ;  /* 0x00005a0087877a10 */ /* 0x000fe40007fbe0ff */
[----:B------:R-:W-:Y:S01]  /*bfc0*/  IADD3 R137, P1, R137, c[0x0][0x168], RZ ;  /* 0x00005a0089897a10 */ /* 0x000fe20007f3e0ff */
[----:B------:R-:W-:Y:S01]  /*bfd0*/  IMAD R207, R169, c[0x0][0x188], RZ ;  /* 0x00006200a9cf7a24 */ /* 0x000fe200078e02ff */
[----:B------:R-:W-:Y:S01]  /*bfe0*/  LOP3.LUT R152, R97, 0x30, R152, 0x78, !PT ;  /* 0x0000003061987812 */ /* 0x000fe200078e7898 */
[----:B------:R-:W-:Y:S01]  /*bff0*/  IMAD R205, R96, c[0x0][0x188], RZ ;  /* 0x0000620060cd7a24 */ /* 0x000fe200078e02ff */
[----:B------:R-:W-:Y:S01]  /*c000*/  LOP3.LUT R169, R0, 0x58, RZ, 0xfc, !PT ;  /* 0x0000005800a97812 */ /* 0x000fe200078efcff */
[----:B------:R-:W-:Y:S01]  /*c010*/  IMAD R203, R105, c[0x0][0x188], RZ ;  /* 0x0000620069cb7a24 */ /* 0x000fe200078e02ff */
[----:B------:R-:W-:Y:S01]  /*c020*/  IADD3.X R87, R87, c[0x0][0x16c], RZ, P6, !PT ;  /* 0x00005b0057577a10 */ /* 0x000fe200037fe4ff */
[----:B------:R-:W-:Y:S01]  /*c030*/  IMAD R201, R98, c[0x0][0x188], RZ ;  /* 0x0000620062c97a24 */ /* 0x000fe200078e02ff */
[----:B------:R-:W-:Y:S01]  /*c040*/  LOP3.LUT R96, R0, 0x54, RZ, 0xfc, !PT ;  /* 0x0000005400607812 */ /* 0x000fe200078efcff */
[----:B------:R-:W-:Y:S01]  /*c050*/  IMAD R199, R104, c[0x0][0x188], RZ ;  /* 0x0000620068c77a24 */ /* 0x000fe200078e02ff */
[----:B------:R-:W-:Y:S01]  /*c060*/  LOP3.LUT R105, R0, 0x50, RZ, 0xfc, !PT ;  /* 0x0000005000697812 */ /* 0x000fe200078efcff */
[----:B------:R-:W-:Y:S01]  /*c070*/  IMAD R197, R102, c[0x0][0x188], RZ ;  /* 0x0000620066c57a24 */ /* 0x000fe200078e02ff */
        /* <DEDUP_REMOVED lines=8> */
[----:B------:R-:W-:-:S02]  /*c100*/  LOP3.LUT R107, R0, 0x1c, RZ, 0xfc, !PT ;  /* 0x0000001c006b7812 */ /* 0x000fc400078efcff */
[C---:B------:R-:W-:Y:S02]  /*c110*/  LOP3.LUT R100, R0.reuse, 0x1a, RZ, 0xfc, !PT ;  /* 0x0000001a00647812 */ /* 0x040fe400078efcff */
[----:B------:R-:W-:Y:S02]  /*c120*/  LOP3.LUT R252, R0, 0x18, RZ, 0xfc, !PT ;  /* 0x0000001800fc7812 */ /* 0x000fe400078efcff */
[----:B------:R-:W-:Y:S02]  /*c130*/  LEA.HI.X R148, R249, R148, R155, 0x3, P0 ;  /* 0x00000094f9947211 */ /* 0x000fe400000f1c9b */
[----:B------:R-:W-:Y:S02]  /*c140*/  IADD3.X R128, R128, c[0x0][0x16c], RZ, P2, !PT ;  /* 0x00005b0080807a10 */ /* 0x000fe400017fe4ff */
[----:B------:R-:W-:Y:S02]  /*c150*/  IADD3.X R130, R130, c[0x0][0x16c], RZ, P3, !PT ;  /* 0x00005b0082827a10 */ /* 0x000fe40001ffe4ff */
[----:B------:R-:W-:-:S02]  /*c160*/  IADD3.X R132, R132, c[0x0][0x16c], RZ, P4, !PT ;  /* 0x00005b0084847a10 */ /* 0x000fc400027fe4ff */
[----:B------:R-:W-:Y:S02]  /*c170*/  IADD3.X R134, R134, c[0x0][0x16c], RZ, P5, !PT ;  /* 0x00005b0086867a10 */ /* 0x000fe40002ffe4ff */
[----:B------:R-:W-:Y:S02]  /*c180*/  IADD3.X R136, R136, c[0x0][0x16c], RZ, P1, !PT ;  /* 0x00005b0088887a10 */ /* 0x000fe40000ffe4ff */
[----:B------:R-:W-:Y:S02]  /*c190*/  LOP3.LUT R152, R152, 0x1000, R45, 0xf8, !PT ;  /* 0x0000100098987812 */ /* 0x000fe400078ef82d */
[----:B------:R-:W-:Y:S02]  /*c1a0*/  IADD3 R149, P0, R149, c[0x0][0x160], RZ ;  /* 0x0000580095957a10 */ /* 0x000fe40007f1e0ff */
[----:B------:R-:W-:Y:S02]  /*c1b0*/  SHF.R.S32.HI R153, RZ, 0x7, R153 ;  /* 0x00000007ff997819 */ /* 0x000fe40000011499 */
[----:B------:R-:W-:-:S02]  /*c1c0*/  IADD3 R13, P6, R13, c[0x0][0x168], RZ ;  /* 0x00005a000d0d7a10 */ /* 0x000fc40007fde0ff */
[----:B------:R-:W-:Y:S02]  /*c1d0*/  IADD3 R139, P2, R139, c[0x0][0x168], RZ ;  /* 0x00005a008b8b7a10 */ /* 0x000fe40007f5e0ff */
[----:B------:R-:W-:Y:S02]  /*c1e0*/  IADD3 R141, P3, R141, c[0x0][0x168], RZ ;  /* 0x00005a008d8d7a10 */ /* 0x000fe40007f7e0ff */
[----:B------:R-:W-:Y:S02]  /*c1f0*/  IADD3 R143, P4, R143, c[0x0][0x168], RZ ;  /* 0x00005a008f8f7a10 */ /* 0x000fe40007f9e0ff */
[----:B------:R-:W-:Y:S02]  /*c200*/  IADD3 R145, P5, R145, c[0x0][0x168], RZ ;  /* 0x00005a0091917a10 */ /* 0x000fe40007fbe0ff */
[----:B------:R-:W-:Y:S01]  /*c210*/  IADD3 R147, P1, R147, c[0x0][0x168], RZ ;  /* 0x00005a0093937a10 */ /* 0x000fe20007f3e0ff */
[----:B------:R1:W2:Y:S01]  /*c220*/  R2UR UR58, R10 ;  /* 0x000000000a3a73c2 */ /* 0x0002a200000e0000 */
[----:B------:R-:W-:Y:S01]  /*c230*/  IMAD R204, R169, c[0x0][0x188], RZ ;  /* 0x00006200a9cc7a24 */ /* 0x000fe200078e02ff */
[----:B------:R-:W-:Y:S01]  /*c240*/  SHF.L.U64.HI R9, R5, 0x2, R9 ;  /* 0x0000000205097819 */ /* 0x000fe20000010209 */
[----:B------:R-:W-:Y:S01]  /*c250*/  IMAD R202, R96, c[0x0][0x188], RZ ;  /* 0x0000620060ca7a24 */ /* 0x000fe200078e02ff */
[----:B------:R-:W-:Y:S01]  /*c260*/  SHF.L.U64.HI R155, R249, 0x2, R155 ;  /* 0x00000002f99b7819 */ /* 0x000fe2000001029b */
[----:B------:R-:W-:Y:S01]  /*c270*/  IMAD R200, R105, c[0x0][0x188], RZ ;  /* 0x0000620069c87a24 */ /* 0x000fe200078e02ff */
[----:B------:R-:W-:Y:S01]  /*c280*/  IADD3.X R23, R23, c[0x0][0x16c], RZ, P6, !PT ;  /* 0x00005b0017177a10 */ /* 0x000fe200037fe4ff */
[----:B------:R-:W-:Y:S01]  /*c290*/  IMAD R198, R98, c[0x0][0x188], RZ ;  /* 0x0000620062c67a24 */ /* 0x000fe200078e02ff */
[----:B------:R3:W2:Y:S01]  /*c2a0*/  R2UR UR56, R12 ;  /* 0x000000000c3873c2 */ /* 0x0006a200000e0000 */
[----:B-1----:R-:W-:Y:S01]  /*c2b0*/  IMAD.SHL.U32 R10, R5, 0x4, RZ ;  /* 0x00000004050a7824 */ /* 0x002fe200078e00ff */
[----:B------:R-:W-:Y:S01]  /*c2c0*/  IADD3.X R138, R138, c[0x0][0x16c], RZ, P2, !PT ;  /* 0x00005b008a8a7a10 */ /* 0x000fe200017fe4ff */
[----:B------:R-:W-:Y:S01]  /*c2d0*/  IMAD R196, R104, c[0x0][0x188], RZ ;  /* 0x0000620068c47a24 */ /* 0x000fe200078e02ff */
[----:B------:R-:W-:Y:S01]  /*c2e0*/  IADD3.X R140, R140, c[0x0][0x16c], RZ, P3, !PT ;  /* 0x00005b008c8c7a10 */ /* 0x000fe20001ffe4ff */
[----:B------:R-:W-:Y:S01]  /*c2f0*/  IMAD R194, R102, c[0x0][0x188], RZ ;  /* 0x0000620066c27a24 */ /* 0x000fe200078e02ff */
[----:B------:R-:W-:Y:S01]  /*c300*/  IADD3.X R142, R142, c[0x0][0x16c], RZ, P4, !PT ;  /* 0x00005b008e8e7a10 */ /* 0x000fe200027fe4ff */
[----:B------:R-:W-:Y:S01]  /*c310*/  IMAD R175, R106, c[0x0][0x188], RZ ;  /* 0x000062006aaf7a24 */ /* 0x000fe200078e02ff */
[----:B------:R1:W1:Y:S01]  /*c320*/  R2UR UR53, R49 ;  /* 0x00000000313573c2 */ /* 0x00026200000e0000 */
[----:B------:R-:W-:Y:S01]  /*c330*/  IMAD R174, R107, c[0x0][0x188], RZ ;  /* 0x000062006bae7a24 */ /* 0x000fe200078e02ff */
[----:B------:R-:W-:Y:S01]  /*c340*/  IADD3.X R144, R144, c[0x0][0x16c], RZ, P5, !PT ;  /* 0x00005b0090907a10 */ /* 0x000fe20002ffe4ff */
[----:B------:R-:W-:Y:S01]  /*c350*/  IMAD R173, R100, c[0x0][0x188], RZ ;  /* 0x0000620064ad7a24 */ /* 0x000fe200078e02ff */
[----:B------:R-:W-:Y:S01]  /*c360*/  IADD3.X R146, R146, c[0x0][0x16c], RZ, P1, !PT ;  /* 0x00005b0092927a10 */ /* 0x000fe20000ffe4ff */
[----:B------:R-:W-:Y:S01]  /*c370*/  IMAD R172, R252, c[0x0][0x188], RZ ;  /* 0x00006200fcac7a24 */ /* 0x000fe200078e02ff */
[----:B------:R-:W-:Y:S01]  /*c380*/  IADD3.X R148, R148, c[0x0][0x164], RZ, P0, !PT ;  /* 0x0000590094947a10 */ /* 0x000fe200007fe4ff */
[----:B---3--:R-:W-:Y:S01]  /*c390*/  IMAD.MOV.U32 R12, RZ, RZ, -0x1 ;  /* 0xffffffffff0c7424 */ /* 0x008fe200078e00ff */
[----:B------:R3:W1:Y:S01]  /*c3a0*/  R2UR UR48, R64 ;  /* 0x00000000403073c2 */ /* 0x00066200000e0000 */
[----:B------:R-:W-:Y:S01]  /*c3b0*/  CS2R R94, SRZ ;  /* 0x00000000005e7805 */ /* 0x000fe2000001ff00 */
[----:B------:R-:W-:-:S02]  /*c3c0*/  IADD3 R171, R153, -0x2, RZ ;  /* 0xfffffffe99ab7810 */ /* 0x000fc40007ffe0ff */
[----:B------:R-:W-:Y:S02]  /*c3d0*/  LOP3.LUT R170, R154, 0x20, RZ, 0x3c, !PT ;  /* 0x000000209aaa7812 */ /* 0x000fe400078e3cff */
[----:B------:R-:W-:Y:S02]  /*c3e0*/  LOP3.LUT R169, R152, 0x40, RZ, 0x3c, !PT ;  /* 0x0000004098a97812 */ /* 0x000fe400078e3cff */
[----:B------:R1:W1:Y:S01]  /*c3f0*/  R2UR UR44, R72 ;  /* 0x00000000482c73c2 */ /* 0x00026200000e0000 */
[----:B------:R-:W-:Y:S01]  /*c400*/  IMAD.U32 R150, RZ, RZ, UR4 ;  /* 0x00000004ff967e24 */ /* 0x000fe2000f8e00ff */
[----:B------:R-:W-:Y:S02]  /*c410*/  UIADD3 UR59, UR59, -0x100, URZ ;  /* 0xffffff003b3b7890 */ /* 0x000fe4000fffe03f */
[----:B------:R-:W-:-:S04]  /*c420*/  UMOV UR4, URZ ;  /* 0x0000003f00047c82 */ /* 0x000fc80008000000 */
[----:B------:R1:W2:Y:S08]  /*c430*/  R2UR UR40, R81 ;  /* 0x00000000512873c2 */ /* 0x0002b000000e0000 */
[----:B------:R1:W2:Y:S08]  /*c440*/  R2UR UR39, R80 ;  /* 0x00000000502773c2 */ /* 0x0002b000000e0000 */
[----:B------:R2:W3:Y:S01]  /*c450*/  R2UR UR38, R79 ;  /* 0x000000004f2673c2 */ /* 0x0004e200000e0000 */
[----:B-1----:R-:W-:-:S07]  /*c460*/  CS2R R80, SRZ ;  /* 0x0000000000507805 */ /* 0x002fce000001ff00 */
[----:B------:R2:W1:Y:S08]  /*c470*/  R2UR UR37, R78 ;  /* 0x000000004e2573c2 */ /* 0x00047000000e0000 */
[----:B------:R1:W1:Y:S01]  /*c480*/  R2UR UR36, R92 ;  /* 0x000000005c2473c2 */ /* 0x00026200000e0000 */
[----:B--2---:R-:W-:-:S07]  /*c490*/  CS2R R78, SRZ ;  /* 0x00000000004e7805 */ /* 0x004fce000001ff00 */
[----:B------:R2:W1:Y:S08]  /*c4a0*/  R2UR UR35, R91 ;  /* 0x000000005b2373c2 */ /* 0x00047000000e0000 */
[----:B------:R2:W1:Y:S08]  /*c4b0*/  R2UR UR34, R90 ;  /* 0x000000005a2273c2 */ /* 0x00047000000e0000 */
[----:B------:R1:W1:Y:S01]  /*c4c0*/  R2UR UR31, R89 ;  /* 0x00000000591f73c2 */ /* 0x00026200000e0000 */
[----:B--2---:R-:W-:-:S07]  /*c4d0*/  CS2R R90, SRZ ;  /* 0x00000000005a7805 */ /* 0x004fce000001ff00 */
[----:B------:R2:W1:Y:S08]  /*c4e0*/  R2UR UR30, R11 ;  /* 0x000000000b1e73c2 */ /* 0x00047000000e0000 */
[----:B------:R3:W1:Y:S01]  /*c4f0*/  R2UR UR29, R48 ;  /* 0x00000000301d73c2 */ /* 0x00066200000e0000 */
[----:B--2---:R-:W-:-:S07]  /*c500*/  IMAD.MOV.U32 R11, RZ, RZ, 0x1 ;  /* 0x00000001ff0b7424 */ /* 0x004fce00078e00ff */
[----:B------:R2:W1:Y:S01]  /*c510*/  R2UR UR28, R50 ;  /* 0x00000000321c73c2 */ /* 0x00046200000e0000 */
[----:B---3--:R-:W-:-:S07]  /*c520*/  CS2R R48, SRZ ;  /* 0x0000000000307805 */ /* 0x008fce000001ff00 */
[----:B------:R2:W3:Y:S08]  /*c530*/  R2UR UR27, R51 ;  /* 0x00000000331b73c2 */ /* 0x0004f000000e0000 */
[----:B------:R1:W3:Y:S01]  /*c540*/  R2UR UR21, R65 ;  /* 0x00000000411573c2 */ /* 0x0002e200000e0000 */
[----:B--2---:R-:W-:-:S07]  /*c550*/  CS2R R50, SRZ ;  /* 0x0000000000327805 */ /* 0x004fce000001ff00 */
[----:B------:R2:W3:Y:S01]  /*c560*/  R2UR UR20, R66 ;  /* 0x00000000421473c2 */ /* 0x0004e200000e0000 */
[----:B-1----:R-:W-:-:S07]  /*c570*/  CS2R R64, SRZ ;  /* 0x0000000000407805 */ /* 0x002fce000001ff00 */
[----:B------:R2:W1:Y:S08]  /*c580*/  R2UR UR19, R67 ;  /* 0x00000000431373c2 */ /* 0x00047000000e0000 */
[----:B------:R3:W1:Y:S01]  /*c590*/  R2UR UR17, R73 ;  /* 0x00000000491173c2 */ /* 0x00066200000e0000 */
[----:B--2---:R-:W-:-:S07]  /*c5a0*/  CS2R R66, SRZ ;  /* 0x0000000000427805 */ /* 0x004fce000001ff00 */
[----:B------:R2:W1:Y:S01]  /*c5b0*/  R2UR UR16, R74 ;  /* 0x000000004a1073c2 */ /* 0x00046200000e0000 */
[----:B---3--:R-:W-:-:S07]  /*c5c0*/  CS2R R72, SRZ ;  /* 0x0000000000487805 */ /* 0x008fce000001ff00 */
[----:B------:R2:W3:Y:S08]  /*c5d0*/  R2UR UR15, R75 ;  /* 0x000000004b0f73c2 */ /* 0x0004f000000e0000 */
[----:B------:R1:W1:Y:S01]  /*c5e0*/  R2UR UR14, R76 ;  /* 0x000000004c0e73c2 */ /* 0x00026200000e0000 */
[----:B--2---:R-:W-:-:S07]  /*c5f0*/  CS2R R74, SRZ ;  /* 0x00000000004a7805 */ /* 0x004fce000001ff00 */
[----:B------:R2:W1:Y:S08]  /*c600*/  R2UR UR13, R82 ;  /* 0x00000000520d73c2 */ /* 0x00047000000e0000 */
[----:B------:R1:W1:Y:S08]  /*c610*/  R2UR UR12, R84 ;  /* 0x00000000540c73c2 */ /* 0x00027000000e0000 */
[----:B------:R1:W2:Y:S08]  /*c620*/  R2UR UR11, R86 ;  /* 0x00000000560b73c2 */ /* 0x0002b000000e0000 */
[----:B------:R1:W3:Y:S08]  /*c630*/  R2UR UR10, R77 ;  /* 0x000000004d0a73c2 */ /* 0x0002f000000e0000 */
[----:B------:R2:W3:Y:S01]  /*c640*/  R2UR UR9, R83 ;  /* 0x00000000530973c2 */ /* 0x0004e200000e0000 */
[----:B-1----:R-:W-:-:S07]  /*c650*/  CS2R R76, SRZ ;  /* 0x00000000004c7805 */ /* 0x002fce000001ff00 */
[----:B------:R1:W3:Y:S01]  /*c660*/  R2UR UR8, R85 ;  /* 0x00000000550873c2 */ /* 0x0002e200000e0000 */
[----:B--2---:R-:W-:-:S07]  /*c670*/  CS2R R82, SRZ ;  /* 0x0000000000527805 */ /* 0x004fce000001ff00 */
[----:B------:R2:W3:Y:S01]  /*c680*/  R2UR UR7, R87 ;  /* 0x00000000570773c2 */ /* 0x0004e200000e0000 */
[----:B-1----:R-:W-:-:S07]  /*c690*/  CS2R R84, SRZ ;  /* 0x0000000000547805 */ /* 0x002fce000001ff00 */
[----:B------:R1:W3:Y:S01]  /*c6a0*/  R2UR UR6, R88 ;  /* 0x00000000580673c2 */ /* 0x0002e200000e0000 */
[----:B--2---:R-:W-:-:S07]  /*c6b0*/  CS2R R86, SRZ ;  /* 0x0000000000567805 */ /* 0x004fce000001ff00 */
[----:B------:R2:W3:Y:S01]  /*c6c0*/  R2UR UR5, R93 ;  /* 0x000000005d0573c2 */ /* 0x0004e200000e0000 */
[----:B-1----:R-:W-:Y:S01]  /*c6d0*/  CS2R R88, SRZ ;  /* 0x0000000000587805 */ /* 0x002fe2000001ff00 */
[----:B--234-:R-:W-:-:S06]  /*c6e0*/  CS2R R92, SRZ ;  /* 0x00000000005c7805 */ /* 0x01cfcc000001ff00 */
.L_x_1:
[----:B------:R-:W-:-:S04]  /*c6f0*/  DEPBAR.LE SB0, 0x2 ;  /* 0x000080800000791a */ /* 0x000fc80000000000 */
[----:B------:R-:W-:Y:S01]  /*c700*/  IADD3 R12, R12, 0x1, RZ ;  /* 0x000000010c0c7810 */ /* 0x000fe20007ffe0ff */
[----:B------:R-:W2:Y:S03]  /*c710*/  LDL R226, [R1+0x74] ;  /* 0x0000740001e27983 */ /* 0x000ea60000100800 */
[C---:B------:R-:W-:Y:S01]  /*c720*/  ISETP.GT.AND P0, PT, R12.reuse, 0x1, PT ;  /* 0x000000010c00780c */ /* 0x040fe20003f04270 */
[----:B------:R-:W3:Y:S03]  /*c730*/  LDL R225, [R1+0x6c] ;  /* 0x00006c0001e17983 */ /* 0x000ee60000100800 */
[----:B------:R-:W-:Y:S01]  /*c740*/  SEL R12, R12, RZ, !P0 ;  /* 0x000000ff0c0c7207 */ /* 0x000fe20004000000 */
[----:B------:R-:W4:Y:S01]  /*c750*/  LDL R224, [R1+0x64] ;  /* 0x0000640001e07983 */ /* 0x000f220000100800 */
[----:B------:R-:W-:Y:S01]  /*c760*/  IMAD.U32 R151, RZ, RZ, UR7 ;  /* 0x00000007ff977e24 */ /* 0x000fe2000f8e00ff */
[----:B------:R1:W2:Y:S01]  /*c770*/  R2UR UR7, R6 ;  /* 0x00000000060773c2 */ /* 0x0002a200000e0000 */
[----:B------:R-:W-:Y:S01]  /*c780*/  ISETP.GE.AND P1, PT, R0, UR59, PT ;  /* 0x0000003b00007c0c */ /* 0x000fe2000bf26270 */
[C---:B------:R-:W-:Y:S01]  /*c790*/  IMAD R44, R12.reuse, 0x8000, R154 ;  /* 0x000080000c2c7824 */ /* 0x040fe200078e029a */
[----:B------:R-:W-:Y:S01]  /*c7a0*/  BAR.SYNC.DEFER_BLOCKING 0x0 ;  /* 0x0000000000007b1d */ /* 0x000fe20000010000 */
[----:B------:R-:W-:Y:S01]  /*c7b0*/  IMAD R45, R12, 0x8000, R170 ;  /* 0x000080000c2d7824 */ /* 0x000fe200078e02aa */
[----:B------:R-:W-:Y:S01]  /*c7c0*/  LOP3.LUT R227, R0, 0x4, RZ, 0xfc, !PT ;  /* 0x0000000400e37812 */ /* 0x000fe200078efcff */
[C---:B------:R-:W-:Y:S01]  /*c7d0*/  IMAD R5, R12.reuse, 0x8000, R152 ;  /* 0x000080000c057824 */ /* 0x040fe200078e0298 */
[----:B------:R-:W-:Y:S01]  /*c7e0*/  ISETP.LE.AND P0, PT, R171, UR4, PT ;  /* 0x00000004ab007c0c */ /* 0x000fe2000bf03270 */
[----:B-1----:R-:W-:Y:S01]  /*c7f0*/  IMAD R6, R12, 0x8000, R169 ;  /* 0x000080000c067824 */ /* 0x002fe200078e02a9 */
[----:B------:R-:W-:Y:S01]  /*c800*/  IADD3 R11, R11, 0x1, RZ ;  /* 0x000000010b0b7810 */ /* 0x000fe20007ffe0ff */
[----:B------:R-:W-:Y:S04]  /*c810*/  LDS R100, [R44] ;  /* 0x000000002c647984 */ /* 0x000fe80000000800 */
[----:B------:R-:W-:Y:S04]  /*c820*/  LDS R102, [R44+0x400] ;  /* 0x000400002c667984 */ /* 0x000fe80000000800 */
[----:B------:R-:W-:Y:S04]  /*c830*/  LDS R101, [R45] ;  /* 0x000000002d657984 */ /* 0x000fe80000000800 */
[----:B------:R-:W-:Y:S04]  /*c840*/  LDS R103, [R45+0x400] ;  /* 0x000400002d677984 */ /* 0x000fe80000000800 */
[----:B------:R-:W1:Y:S04]  /*c850*/  LDSM.16.M88.4 R96, [R5+0x10000] ;  /* 0x010000000560783b */ /* 0x000e680000000200 */
[----:B------:R-:W1:Y:S04]  /*c860*/  LDSM.16.M88.4 R56, [R5+0x12000] ;  /* 0x012000000538783b */ /* 0x000e680000000200 */
[----:B------:R-:W1:Y:S04]  /*c870*/  LDSM.16.M88.4 R52, [R5+0x14000] ;  /* 0x014000000534783b */ /* 0x000e680000000200 */
[----:B------:R-:W1:Y:S04]  /*c880*/  LDSM.16.M88.4 R68, [R5+0x16000] ;  /* 0x016000000544783b */ /* 0x000e680000000200 */
[----:B------:R-:W-:Y:S04]  /*c890*/  LDS R60, [R44+0x80] ;  /* 0x000080002c3c7984 */ /* 0x000fe80000000800 */
[----:B------:R-:W-:Y:S04]  /*c8a0*/  LDS R62, [R44+0x480] ;  /* 0x000480002c3e7984 */ /* 0x000fe80000000800 */
[----:B------:R-:W-:Y:S04]  /*c8b0*/  LDS R61, [R45+0x80] ;  /* 0x000080002d3d7984 */ /* 0x000fe80000000800 */
[----:B------:R-:W1:Y:S04]  /*c8c0*/  LDS R63, [R45+0x480] ;  /* 0x000480002d3f7984 */ /* 0x000e680000000800 */
[----:B------:R-:W-:Y:S04]  /*c8d0*/  LDS R104, [R44+0x7800] ;  /* 0x007800002c687984 */ /* 0x000fe80000000800 */
[----:B------:R-:W-:Y:S01]  /*c8e0*/  LDS R106, [R44+0x7c00] ;  /* 0x007c00002c6a7984 */ /* 0x000fe20000000800 */
[C---:B-1----:R-:W-:Y:S03]  /*c8f0*/  HMMA.1688.F32.TF32 R88, R100.reuse, R96, R88 ;  /* 0x000000606458723c */ /* 0x042fe60000081058 */
[----:B------:R-:W-:Y:S04]  /*c900*/  LDS R105, [R45+0x7800] ;  /* 0x007800002d697984 */ /* 0x000fe80000000800 */
[----:B------:R-:W-:Y:S01]  /*c910*/  LDS R107, [R45+0x7c00] ;  /* 0x007c00002d6b7984 */ /* 0x000fe20000000800 */
[C---:B------:R-:W-:Y:S08]  /*c920*/  HMMA.1688.F32.TF32 R84, R100.reuse, R56, R84 ;  /* 0x000000386454723c */ /* 0x040ff00000081054 */
[C---:B------:R-:W-:Y:S08]  /*c930*/  HMMA.1688.F32.TF32 R80, R100.reuse, R52, R80 ;  /* 0x000000346450723c */ /* 0x040ff00000081050 */
[----:B------:R-:W-:Y:S01]  /*c940*/  HMMA.1688.F32.TF32 R76, R100, R68, R76 ;  /* 0x00000044644c723c */ /* 0x000fe2000008104c */
[----:B------:R-:W-:Y:S04]  /*c950*/  LDS R100, [R44+0x800] ;  /* 0x000800002c647984 */ /* 0x000fe80000000800 */
[----:B------:R-:W-:Y:S03]  /*c960*/  LDS R102, [R44+0xc00] ;  /* 0x000c00002c667984 */ /* 0x000fe60000000800 */
[C---:B------:R-:W-:Y:S01]  /*c970*/  HMMA.1688.F32.TF32 R92, R60.reuse, R96, R92 ;  /* 0x000000603c5c723c */ /* 0x040fe2000008105c */
[----:B------:R-:W-:Y:S04]  /*c980*/  LDS R101, [R45+0x800] ;  /* 0x000800002d657984 */ /* 0x000fe80000000800 */
[----:B------:R-:W1:Y:S03]  /*c990*/  LDS R103, [R45+0xc00] ;  /* 0x000c00002d677984 */ /* 0x000e660000000800 */
[C---:B------:R-:W-:Y:S08]  /*c9a0*/  HMMA.1688.F32.TF32 R72, R60.reuse, R56, R72 ;  /* 0x000000383c48723c */ /* 0x040ff00000081048 */
[C---:B------:R-:W-:Y:S08]  /*c9b0*/  HMMA.1688.F32.TF32 R64, R60.reuse, R52, R64 ;  /* 0x000000343c40723c */ /* 0x040ff00000081040 */
[----:B------:R-:W-:Y:S01]  /*c9c0*/  HMMA.1688.F32.TF32 R48, R60, R68, R48 ;  /* 0x000000443c30723c */ /* 0x000fe20000081030 */
[----:B------:R-:W-:Y:S04]  /*c9d0*/  LDS R60, [R44+0x880] ;  /* 0x000880002c3c7984 */ /* 0x000fe80000000800 */
[----:B------:R-:W-:Y:S04]  /*c9e0*/  LDS R62, [R44+0xc80] ;  /* 0x000c80002c3e7984 */ /* 0x000fe80000000800 */
[----:B------:R-:W-:Y:S04]  /*c9f0*/  LDS R61, [R45+0x880] ;  /* 0x000880002d3d7984 */ /* 0x000fe80000000800 */
[----:B------:R-:W1:Y:S02]  /*ca00*/  LDS R63, [R45+0xc80] ;  /* 0x000c80002d3f7984 */ /* 0x000e640000000800 */
[C---:B-1----:R-:W-:Y:S08]  /*ca10*/  HMMA.1688.F32.TF32 R88, R100.reuse, R98, R88 ;  /* 0x000000626458723c */ /* 0x042ff00000081058 */
[C---:B------:R-:W-:Y:S08]  /*ca20*/  HMMA.1688.F32.TF32 R84, R100.reuse, R58, R84 ;  /* 0x0000003a6454723c */ /* 0x040ff00000081054 */
[C---:B------:R-:W-:Y:S08]  /*ca30*/  HMMA.1688.F32.TF32 R80, R100.reuse, R54, R80 ;  /* 0x000000366450723c */ /* 0x040ff00000081050 */
[----:B------:R-:W-:Y:S01]  /*ca40*/  HMMA.1688.F32.TF32 R76, R100, R70, R76 ;  /* 0x00000046644c723c */ /* 0x000fe2000008104c */
[----:B------:R-:W-:Y:S04]  /*ca50*/  LDS R100, [R44+0x1000] ;  /* 0x001000002c647984 */ /* 0x000fe80000000800 */
[----:B------:R-:W-:Y:S03]  /*ca60*/  LDS R102, [R44+0x1400] ;  /* 0x001400002c667984 */ /* 0x000fe60000000800 */
[C---:B------:R-:W-:Y:S01]  /*ca70*/  HMMA.1688.F32.TF32 R96, R60.reuse, R98, R92 ;  /* 0x000000623c60723c */ /* 0x040fe2000008105c */
[----:B------:R-:W-:Y:S04]  /*ca80*/  LDS R101, [R45+0x1000] ;  /* 0x001000002d657984 */ /* 0x000fe80000000800 */
[----:B------:R-:W-:Y:S03]  /*ca90*/  LDS R103, [R45+0x1400] ;  /* 0x001400002d677984 */ /* 0x000fe60000000800 */
[C---:B------:R-:W-:Y:S01]  /*caa0*/  HMMA.1688.F32.TF32 R56, R60.reuse, R58, R72 ;  /* 0x0000003a3c38723c */ /* 0x040fe20000081048 */
[----:B------:R-:W1:Y:S04]  /*cab0*/  LDSM.16.M88.4 R92, [R6+0x10000] ;  /* 0x01000000065c783b */ /* 0x000e680000000200 */
[----:B------:R-:W1:Y:S03]  /*cac0*/  LDSM.16.M88.4 R72, [R6+0x12000] ;  /* 0x012000000648783b */ /* 0x000e660000000200 */
[C---:B------:R-:W-:Y:S01]  /*cad0*/  HMMA.1688.F32.TF32 R52, R60.reuse, R54, R64 ;  /* 0x000000363c34723c */ /* 0x040fe20000081040 */
[----:B------:R-:W-:Y:S04]  /*cae0*/  LDS R64, [R44+0x1080] ;  /* 0x001080002c407984 */ /* 0x000fe80000000800 */
[----:B------:R-:W-:Y:S03]  /*caf0*/  LDS R66, [R44+0x1480] ;  /* 0x001480002c427984 */ /* 0x000fe60000000800 */
[----:B------:R-:W-:Y:S01]  /*cb00*/  HMMA.1688.F32.TF32 R68, R60, R70, R48 ;  /* 0x000000463c44723c */ /* 0x000fe20000081030 */
[----:B------:R-:W-:Y:S04]  /*cb10*/  LDS R65, [R45+0x1080] ;  /* 0x001080002d417984 */ /* 0x000fe80000000800 */
[----:B------:R-:W1:Y:S04]  /*cb20*/  LDS R67, [R45+0x1480] ;  /* 0x001480002d437984 */ /* 0x000e680000000800 */
[----:B------:R-:W1:Y:S04]  /*cb30*/  LDSM.16.M88.4 R48, [R6+0x14000] ;  /* 0x014000000630783b */ /* 0x000e680000000200 */
[----:B------:R-:W2:Y:S01]  /*cb40*/  LDSM.16.M88.4 R60, [R6+0x16000] ;  /* 0x01600000063c783b */ /* 0x000ea20000000200 */
[C---:B-1----:R-:W-:Y:S08]  /*cb50*/  HMMA.1688.F32.TF32 R88, R100.reuse, R92, R88 ;  /* 0x0000005c6458723c */ /* 0x042ff00000081058 */
[----:B------:R-:W-:Y:S08]  /*cb60*/  HMMA.1688.F32.TF32 R84, R100, R72, R84 ;  /* 0x000000486454723c */ /* 0x000ff00000081054 */
[C---:B------:R-:W-:Y:S08]  /*cb70*/  HMMA.1688.F32.TF32 R96, R64.reuse, R92, R96 ;  /* 0x0000005c4060723c */ /* 0x040ff00000081060 */
[----:B------:R-:W-:Y:S08]  /*cb80*/  HMMA.1688.F32.TF32 R56, R64, R72, R56 ;  /* 0x000000484038723c */ /* 0x000ff00000081038 */
[-C--:B------:R-:W-:Y:S08]  /*cb90*/  HMMA.1688.F32.TF32 R80, R100, R48.reuse, R80 ;  /* 0x000000306450723c */ /* 0x080ff00000081050 */
[----:B------:R-:W-:Y:S08]  /*cba0*/  HMMA.1688.F32.TF32 R52, R64, R48, R52 ;  /* 0x000000304034723c */ /* 0x000ff00000081034 */
[-C--:B--2---:R-:W-:Y:S01]  /*cbb0*/  HMMA.1688.F32.TF32 R76, R100, R60.reuse, R76 ;  /* 0x0000003c644c723c */ /* 0x084fe2000008104c */
[----:B------:R-:W-:Y:S04]  /*cbc0*/  LDS R100, [R44+0x1800] ;  /* 0x001800002c647984 */ /* 0x000fe80000000800 */
[----:B------:R-:W-:Y:S03]  /*cbd0*/  LDS R102, [R44+0x1c00] ;  /* 0x001c00002c667984 */ /* 0x000fe60000000800 */
[----:B------:R-:W-:Y:S01]  /*cbe0*/  HMMA.1688.F32.TF32 R64, R64, R60, R68 ;  /* 0x0000003c4040723c */ /* 0x000fe20000081044 */
[----:B------:R-:W-:Y:S04]  /*cbf0*/  LDS R101, [R45+0x1800] ;  /* 0x001800002d657984 */ /* 0x000fe80000000800 */
[----:B------:R-:W1:Y:S04]  /*cc00*/  LDS R103, [R45+0x1c00] ;  /* 0x001c00002d677984 */ /* 0x000e680000000800 */
[----:B------:R-:W-:Y:S04]  /*cc10*/  LDS R68, [R44+0x1880] ;  /* 0x001880002c447984 */ /* 0x000fe80000000800 */
[----:B------:R-:W-:Y:S04]  /*cc20*/  LDS R70, [R44+0x1c80] ;  /* 0x001c80002c467984 */ /* 0x000fe80000000800 */
[----:B------:R-:W-:Y:S04]  /*cc30*/  LDS R69, [R45+0x1880] ;  /* 0x001880002d457984 */ /* 0x000fe80000000800 */
[----:B------:R-:W2:Y:S01]  /*cc40*/  LDS R71, [R45+0x1c80] ;  /* 0x001c80002d477984 */ /* 0x000ea20000000800 */
[C---:B-1----:R-:W-:Y:S08]  /*cc50*/  HMMA.1688.F32.TF32 R88, R100.reuse, R94, R88 ;  /* 0x0000005e6458723c */ /* 0x042ff00000081058 */
[C---:B------:R-:W-:Y:S08]  /*cc60*/  HMMA.1688.F32.TF32 R84, R100.reuse, R74, R84 ;  /* 0x0000004a6454723c */ /* 0x040ff00000081054 */
[C---:B------:R-:W-:Y:S08]  /*cc70*/  HMMA.1688.F32.TF32 R80, R100.reuse, R50, R80 ;  /* 0x000000326450723c */ /* 0x040ff00000081050 */
[----:B------:R-:W-:Y:S01]  /*cc80*/  HMMA.1688.F32.TF32 R76, R100, R62, R76 ;  /* 0x0000003e644c723c */ /* 0x000fe2000008104c */
[----:B------:R-:W-:Y:S04]  /*cc90*/  LDS R100, [R44+0x2000] ;  /* 0x002000002c647984 */ /* 0x000fe80000000800 */
[----:B------:R-:W-:Y:S03]  /*cca0*/  LDS R102, [R44+0x2400] ;  /* 0x002400002c667984 */ /* 0x000fe60000000800 */
[C---:B--2---:R-:W-:Y:S01]  /*ccb0*/  HMMA.1688.F32.TF32 R92, R68.reuse, R94, R96 ;  /* 0x0000005e445c723c */ /* 0x044fe20000081060 */
[----:B------:R-:W-:Y:S04]  /*ccc0*/  LDS R101, [R45+0x2000] ;  /* 0x002000002d657984 */ /* 0x000fe80000000800 */
[----:B------:R-:W-:Y:S03]  /*ccd0*/  LDS R103, [R45+0x2400] ;  /* 0x002400002d677984 */ /* 0x000fe60000000800 */
[C---:B------:R-:W-:Y:S01]  /*cce0*/  HMMA.1688.F32.TF32 R72, R68.reuse, R74, R56 ;  /* 0x0000004a4448723c */ /* 0x040fe20000081038 */
[----:B------:R-:W-:Y:S04]  /*ccf0*/  LDS R56, [R44+0x2080] ;  /* 0x002080002c387984 */ /* 0x000fe80000000800 */
[----:B------:R-:W-:Y:S03]  /*cd00*/  LDS R58, [R44+0x2480] ;  /* 0x002480002c3a7984 */ /* 0x000fe60000000800 */
[C---:B------:R-:W-:Y:S01]  /*cd10*/  HMMA.1688.F32.TF32 R48, R68.reuse, R50, R52 ;  /* 0x000000324430723c */ /* 0x040fe20000081034 */
[----:B------:R-:W-:Y:S04]  /*cd20*/  LDS R57, [R45+0x2080] ;  /* 0x002080002d397984 */ /* 0x000fe80000000800 */
[----:B------:R-:W-:Y:S03]  /*cd30*/  LDS R59, [R45+0x2480] ;  /* 0x002480002d3b7984 */ /* 0x000fe60000000800 */
[----:B------:R-:W-:Y:S01]  /*cd40*/  HMMA.1688.F32.TF32 R60, R68, R62, R64 ;  /* 0x0000003e443c723c */ /* 0x000fe20000081040 */
[----:B------:R-:W1:Y:S04]  /*cd50*/  LDSM.16.M88.4 R52, [R5+0x10080] ;  /* 0x010080000534783b */ /* 0x000e680000000200 */
[----:B------:R-:W2:Y:S04]  /*cd60*/  LDSM.16.M88.4 R64, [R5+0x12080] ;  /* 0x012080000540783b */ /* 0x000ea80000000200 */
[----:B------:R-:W2:Y:S04]  /*cd70*/  LDSM.16.M88.4 R68, [R5+0x14080] ;  /* 0x014080000544783b */ /* 0x000ea80000000200 */
[----:B------:R-:W2:Y:S01]  /*cd80*/  LDSM.16.M88.4 R96, [R5+0x16080] ;  /* 0x016080000560783b */ /* 0x000ea20000000200 */
[-C--:B-1----:R-:W-:Y:S08]  /*cd90*/  HMMA.1688.F32.TF32 R88, R100, R52.reuse, R88 ;  /* 0x000000346458723c */ /* 0x082ff00000081058 */
[----:B------:R-:W-:Y:S08]  /*cda0*/  HMMA.1688.F32.TF32 R92, R56, R52, R92 ;  /* 0x00000034385c723c */ /* 0x000ff0000008105c */
[-C--:B--2---:R-:W-:Y:S08]  /*cdb0*/  HMMA.1688.F32.TF32 R84, R100, R64.reuse, R84 ;  /* 0x000000406454723c */ /* 0x084ff00000081054 */
[----:B------:R-:W-:Y:S08]  /*cdc0*/  HMMA.1688.F32.TF32 R72, R56, R64, R72 ;  /* 0x000000403848723c */ /* 0x000ff00000081048 */
[-C--:B------:R-:W-:Y:S08]  /*cdd0*/  HMMA.1688.F32.TF32 R80, R100, R68.reuse, R80 ;  /* 0x000000446450723c */ /* 0x080ff00000081050 */
[----:B------:R-:W-:Y:S08]  /*cde0*/  HMMA.1688.F32.TF32 R48, R56, R68, R48 ;  /* 0x000000443830723c */ /* 0x000ff00000081030 */
[-C--:B------:R-:W-:Y:S01]  /*cdf0*/  HMMA.1688.F32.TF32 R76, R100, R96.reuse, R76 ;  /* 0x00000060644c723c */ /* 0x080fe2000008104c */
        /* <DEDUP_REMOVED lines=22> */
[----:B------:R-:W1:Y:S04]  /*cf60*/  LDSM.16.M88.4 R48, [R6+0x10080] ;  /* 0x010080000630783b */ /* 0x000e680000000200 */
[----:B------:R-:W-:Y:S03]  /*cf70*/  LDS R101, [R45+0x3000] ;  /* 0x003000002d657984 */ /* 0x000fe60000000800 */
[----:B------:R-:W-:Y:S01]  /*cf80*/  HMMA.1688.F32.TF32 R96, R60, R98, R56 ;  /* 0x000000623c60723c */ /* 0x000fe20000081038 */
[----:B------:R-:W2:Y:S04]  /*cf90*/  LDSM.16.M88.4 R56, [R6+0x12080] ;  /* 0x012080000638783b */ /* 0x000ea80000000200 */
[----:B------:R-:W3:Y:S04]  /*cfa0*/  LDSM.16.M88.4 R60, [R6+0x14080] ;  /* 0x01408000063c783b */ /* 0x000ee80000000200 */
[----:B------:R-:W3:Y:S04]  /*cfb0*/  LDS R103, [R45+0x3400] ;  /* 0x003400002d677984 */ /* 0x000ee80000000800 */
[----:B------:R-:W4:Y:S01]  /*cfc0*/  LDSM.16.M88.4 R72, [R6+0x16080] ;  /* 0x016080000648783b */ /* 0x000f220000000200 */
[C---:B-1----:R-:W-:Y:S08]  /*cfd0*/  HMMA.1688.F32.TF32 R52, R92.reuse, R48, R52 ;  /* 0x000000305c34723c */ /* 0x042ff00000081034 */
[C---:B--2---:R-:W-:Y:S08]  /*cfe0*/  HMMA.1688.F32.TF32 R64, R92.reuse, R56, R64 ;  /* 0x000000385c40723c */ /* 0x044ff00000081040 */
[----:B---3--:R-:W-:Y:S08]  /*cff0*/  HMMA.1688.F32.TF32 R68, R92, R60, R68 ;  /* 0x0000003c5c44723c */ /* 0x008ff00000081044 */
[C---:B------:R-:W-:Y:S08]  /*d000*/  HMMA.1688.F32.TF32 R88, R100.reuse, R48, R88 ;  /* 0x000000306458723c */ /* 0x040ff00000081058 */
[C---:B------:R-:W-:Y:S01]  /*d010*/  HMMA.1688.F32.TF32 R84, R100.reuse, R56, R84 ;  /* 0x000000386454723c */ /* 0x040fe20000081054 */
[----:B------:R-:W-:Y:S04]  /*d020*/  LDS R56, [R44+0x4000] ;  /* 0x004000002c387984 */ /* 0x000fe80000000800 */
[----:B------:R-:W-:Y:S03]  /*d030*/  LDS R57, [R45+0x4000] ;  /* 0x004000002d397984 */ /* 0x000fe60000000800 */
[C---:B------:R-:W-:Y:S01]  /*d040*/  HMMA.1688.F32.TF32 R80, R100.reuse, R60, R80 ;  /* 0x0000003c6450723c */ /* 0x040fe20000081050 */
[----:B------:R-:W-:Y:S04]  /*d050*/  LDS R60, [R44+0x4080] ;  /* 0x004080002c3c7984 */ /* 0x000fe80000000800 */
[----:B------:R-:W-:Y:S03]  /*d060*/  LDS R61, [R45+0x4080] ;  /* 0x004080002d3d7984 */ /* 0x000fe60000000800 */
[-C--:B----4-:R-:W-:Y:S01]  /*d070*/  HMMA.1688.F32.TF32 R76, R100, R72.reuse, R76 ;  /* 0x00000048644c723c */ /* 0x090fe2000008104c */
        /* <DEDUP_REMOVED lines=11> */
[----:B------:R-:W-:Y:S08]  /*d130*/  HMMA.1688.F32.TF32 R76, R100, R74, R76 ;  /* 0x0000004a644c723c */ /* 0x000ff0000008104c */
[C---:B--2---:R-:W-:Y:S01]  /*d140*/  HMMA.1688.F32.TF32 R52, R96.reuse, R50, R52 ;  /* 0x000000326034723c */ /* 0x044fe20000081034 */
[----:B------:R-:W-:Y:S07]  /*d150*/  LDSM.16.M88.4 R48, [R5+0x10100] ;  /* 0x010100000530783b */ /* 0x000fee0000000200 */
[C---:B------:R-:W-:Y:S01]  /*d160*/  HMMA.1688.F32.TF32 R68, R96.reuse, R62, R68 ;  /* 0x0000003e6044723c */ /* 0x040fe20000081044 */
[----:B------:R-:W-:Y:S04]  /*d170*/  LDS R62, [R44+0x4480] ;  /* 0x004480002c3e7984 */ /* 0x000fe80000000800 */
[----:B------:R-:W1:Y:S03]  /*d180*/  LDS R63, [R45+0x4480] ;  /* 0x004480002d3f7984 */ /* 0x000e660000000800 */
[----:B------:R-:W-:Y:S01]  /*d190*/  HMMA.1688.F32.TF32 R92, R96, R74, R92 ;  /* 0x0000004a605c723c */ /* 0x000fe2000008105c */
[----:B------:R-:W2:Y:S07]  /*d1a0*/  LDSM.16.M88.4 R72, [R5+0x14100] ;  /* 0x014100000548783b */ /* 0x000eae0000000200 */
[-C--:B------:R-:W-:Y:S08]  /*d1b0*/  HMMA.1688.F32.TF32 R84, R100, R58.reuse, R84 ;  /* 0x0000003a6454723c */ /* 0x080ff00000081054 */
[----:B------:R-:W-:Y:S01]  /*d1c0*/  HMMA.1688.F32.TF32 R64, R96, R58, R64 ;  /* 0x0000003a6040723c */ /* 0x000fe20000081040 */
[----:B------:R-:W-:Y:S04]  /*d1d0*/  LDS R58, [R44+0x4400] ;  /* 0x004400002c3a7984 */ /* 0x000fe80000000800 */
[----:B------:R-:W3:Y:S03]  /*d1e0*/  LDS R59, [R45+0x4400] ;  /* 0x004400002d3b7984 */ /* 0x000ee60000000800 */
[C---:B-1----:R-:W-:Y:S01]  /*d1f0*/  HMMA.1688.F32.TF32 R96, R60.reuse, R48, R52 ;  /* 0x000000303c60723c */ /* 0x042fe20000081034 */
[----:B------:R-:W1:Y:S07]  /*d200*/  LDSM.16.M88.4 R52, [R5+0x12100] ;  /* 0x012100000534783b */ /* 0x000e6e0000000200 */
[----:B--2---:R-:W-:Y:S01]  /*d210*/  HMMA.1688.F32.TF32 R100, R60, R72, R68 ;  /* 0x000000483c64723c */ /* 0x004fe20000081044 */
[----:B------:R-:W2:Y:S07]  /*d220*/  LDSM.16.M88.4 R68, [R5+0x16100] ;  /* 0x016100000544783b */ /* 0x000eae0000000200 */
[C---:B---3--:R-:W-:Y:S08]  /*d230*/  HMMA.1688.F32.TF32 R88, R56.reuse, R48, R88 ;  /* 0x000000303858723c */ /* 0x048ff00000081058 */
[C---:B------:R-:W-:Y:S08]  /*d240*/  HMMA.1688.F32.TF32 R80, R56.reuse, R72, R80 ;  /* 0x000000483850723c */ /* 0x040ff00000081050 */
[-C--:B-1----:R-:W-:Y:S08]  /*d250*/  HMMA.1688.F32.TF32 R84, R56, R52.reuse, R84 ;  /* 0x000000343854723c */ /* 0x082ff00000081054 */
[----:B------:R-:W-:Y:S01]  /*d260*/  HMMA.1688.F32.TF32 R64, R60, R52, R64 ;  /* 0x000000343c40723c */ /* 0x000fe20000081040 */
[----:B------:R-:W-:Y:S04]  /*d270*/  LDS R52, [R44+0x5000] ;  /* 0x005000002c347984 */ /* 0x000fe80000000800 */
[----:B------:R-:W-:Y:S03]  /*d280*/  LDS R53, [R45+0x5000] ;  /* 0x005000002d357984 */ /* 0x000fe60000000800 */
[-C--:B--2---:R-:W-:Y:S01]  /*d290*/  HMMA.1688.F32.TF32 R76, R56, R68.reuse, R76 ;  /* 0x00000044384c723c */ /* 0x084fe2000008104c */
[----:B------:R-:W-:Y:S04]  /*d2a0*/  LDS R56, [R44+0x4880] ;  /* 0x004880002c387984 */ /* 0x000fe80000000800 */
[----:B------:R-:W-:Y:S03]  /*d2b0*/  LDS R58, [R44+0x4c80] ;  /* 0x004c80002c3a7984 */ /* 0x000fe60000000800 */
[----:B------:R-:W-:Y:S01]  /*d2c0*/  HMMA.1688.F32.TF32 R92, R60, R68, R92 ;  /* 0x000000443c5c723c */ /* 0x000fe2000008105c */
[----:B------:R-:W-:Y:S04]  /*d2d0*/  LDS R60, [R44+0x4800] ;  /* 0x004800002c3c7984 */ /* 0x000fe80000000800 */
[----:B------:R-:W-:Y:S04]  /*d2e0*/  LDS R62, [R44+0x4c00] ;  /* 0x004c00002c3e7984 */ /* 0x000fe80000000800 */
[----:B------:R-:W-:Y:S04]  /*d2f0*/  LDS R61, [R45+0x4800] ;  /* 0x004800002d3d7984 */ /* 0x000fe80000000800 */
[----:B------:R-:W1:Y:S04]  /*d300*/  LDS R63, [R45+0x4c00] ;  /* 0x004c00002d3f7984 */ /* 0x000e680000000800 */
        /* <DEDUP_REMOVED lines=16> */
[----:B------:R-:W-:Y:S03]  /*d410*/  LDSM.16.M88.4 R72, [R6+0x16100] ;  /* 0x016100000648783b */ /* 0x000fe60000000200 */
[----:B------:R-:W-:Y:S01]  /*d420*/  HMMA.1688.F32.TF32 R92, R56, R70, R92 ;  /* 0x00000046385c723c */ /* 0x000fe2000008105c */
[----:B------:R-:W2:Y:S04]  /*d430*/  LDSM.16.M88.4 R56, [R6+0x12100] ;  /* 0x012100000638783b */ /* 0x000ea80000000200 */
[----:B------:R-:W3:Y:S03]  /*d440*/  LDSM.16.M88.4 R68, [R6+0x14100] ;  /* 0x014100000644783b */ /* 0x000ee60000000200 */
[-C--:B-1----:R-:W-:Y:S08]  /*d450*/  HMMA.1688.F32.TF32 R88, R52, R48.reuse, R88 ;  /* 0x000000303458723c */ /* 0x082ff00000081058 */
[----:B------:R-:W-:Y:S08]  /*d460*/  HMMA.1688.F32.TF32 R96, R60, R48, R96 ;  /* 0x000000303c60723c */ /* 0x000ff00000081060 */
[-C--:B--2---:R-:W-:Y:S08]  /*d470*/  HMMA.1688.F32.TF32 R84, R52, R56.reuse, R84 ;  /* 0x000000383454723c */ /* 0x084ff00000081054 */
[----:B------:R-:W-:Y:S01]  /*d480*/  HMMA.1688.F32.TF32 R64, R60, R56, R64 ;  /* 0x000000383c40723c */ /* 0x000fe20000081040 */
[----:B------:R-:W-:Y:S04]  /*d490*/  LDS R56, [R44+0x6080] ;  /* 0x006080002c387984 */ /* 0x000fe80000000800 */
[----:B------:R-:W-:Y:S03]  /*d4a0*/  LDS R57, [R45+0x6080] ;  /* 0x006080002d397984 */ /* 0x000fe60000000800 */
[-C--:B---3--:R-:W-:Y:S08]  /*d4b0*/  HMMA.1688.F32.TF32 R80, R52, R68.reuse, R80 ;  /* 0x000000443450723c */ /* 0x088ff00000081050 */
[----:B------:R-:W-:Y:S08]  /*d4c0*/  HMMA.1688.F32.TF32 R100, R60, R68, R100 ;  /* 0x000000443c64723c */ /* 0x000ff00000081064 */
[-C--:B------:R-:W-:Y:S01]  /*d4d0*/  HMMA.1688.F32.TF32 R76, R52, R72.reuse, R76 ;  /* 0x00000048344c723c */ /* 0x080fe2000008104c */
        /* <DEDUP_REMOVED lines=26> */
[----:B------:R3:W4:Y:S02]  /*d680*/  LDSM.16.M88.4 R72, [R5+0x16180] ;  /* 0x016180000548783b */ /* 0x0007240000000200 */
[----:B---3--:R-:W-:Y:S01]  /*d690*/  IMAD.U32 R5, RZ, RZ, UR4 ;  /* 0x00000004ff057e24 */ /* 0x008fe2000f8e00ff */
[----:B------:R-:W3:Y:S01]  /*d6a0*/  R2UR UR4, R150 ;  /* 0x00000000960473c2 */ /* 0x000ee200000e0000 */
[-C--:B-1----:R-:W-:Y:S08]  /*d6b0*/  HMMA.1688.F32.TF32 R88, R60, R48.reuse, R88 ;  /* 0x000000303c58723c */ /* 0x082ff00000081058 */
[----:B------:R-:W-:Y:S08]  /*d6c0*/  HMMA.1688.F32.TF32 R96, R56, R48, R96 ;  /* 0x000000303860723c */ /* 0x000ff00000081060 */
[-C--:B--2---:R-:W-:Y:S08]  /*d6d0*/  HMMA.1688.F32.TF32 R84, R60, R52.reuse, R84 ;  /* 0x000000343c54723c */ /* 0x084ff00000081054 */
[----:B------:R-:W-:Y:S08]  /*d6e0*/  HMMA.1688.F32.TF32 R64, R56, R52, R64 ;  /* 0x000000343840723c */ /* 0x000ff00000081040 */
[-C--:B------:R-:W-:Y:S08]  /*d6f0*/  HMMA.1688.F32.TF32 R80, R60, R68.reuse, R80 ;  /* 0x000000443c50723c */ /* 0x080ff00000081050 */
[----:B------:R-:W-:Y:S01]  /*d700*/  HMMA.1688.F32.TF32 R100, R56, R68, R100 ;  /* 0x000000443864723c */ /* 0x000fe20000081064 */
        /* <DEDUP_REMOVED lines=15> */
[-C--:B------:R-:W-:Y:S01]  /*d800*/  HMMA.1688.F32.TF32 R76, R60, R74.reuse, R76 ;  /* 0x0000004a3c4c723c */ /* 0x080fe2000008104c */
[----:B------:R-:W-:Y:S04]  /*d810*/  LDS R60, [R44+0x7080] ;  /* 0x007080002c3c7984 */ /* 0x000fe80000000800 */
[----:B------:R-:W-:Y:S03]  /*d820*/  LDS R62, [R44+0x7480] ;  /* 0x007480002c3e7984 */ /* 0x000fe60000000800 */
[C---:B--2---:R-:W-:Y:S01]  /*d830*/  HMMA.1688.F32.TF32 R92, R56.reuse, R74, R92 ;  /* 0x0000004a385c723c */ /* 0x044fe2000008105c */
[----:B------:R-:W-:Y:S04]  /*d840*/  LDS R61, [R45+0x7080] ;  /* 0x007080002d3d7984 */ /* 0x000fe80000000800 */
[----:B------:R-:W-:Y:S03]  /*d850*/  LDS R63, [R45+0x7480] ;  /* 0x007480002d3f7984 */ /* 0x000fe60000000800 */
[C---:B------:R-:W-:Y:S01]  /*d860*/  HMMA.1688.F32.TF32 R64, R56.reuse, R54, R64 ;  /* 0x000000363840723c */ /* 0x040fe20000081040 */
[----:B------:R-:W1:Y:S04]  /*d870*/  LDSM.16.M88.4 R72, [R6+0x12180] ;  /* 0x012180000648783b */ /* 0x000e680000000200 */
[----:B------:R-:W-:Y:S03]  /*d880*/  LDSM.16.M88.4 R52, [R6+0x16180] ;  /* 0x016180000634783b */ /* 0x000fe60000000200 */
[C---:B------:R-:W-:Y:S01]  /*d890*/  HMMA.1688.F32.TF32 R96, R56.reuse, R50, R96 ;  /* 0x000000323860723c */ /* 0x040fe20000081060 */
[----:B------:R-:W2:Y:S07]  /*d8a0*/  LDSM.16.M88.4 R48, [R6+0x10180] ;  /* 0x010180000630783b */ /* 0x000eae0000000200 */
[----:B------:R-:W-:Y:S01]  /*d8b0*/  HMMA.1688.F32.TF32 R100, R56, R70, R100 ;  /* 0x000000463864723c */ /* 0x000fe20000081064 */
[----:B------:R-:W-:Y:S04]  /*d8c0*/  LDS R70, [R44+0x7400] ;  /* 0x007400002c467984 */ /* 0x000fe80000000800 */
[----:B------:R-:W4:Y:S03]  /*d8d0*/  LDS R71, [R45+0x7400] ;  /* 0x007400002d477984 */ /* 0x000f260000000800 */
[C---:B-1----:R-:W-:Y:S01]  /*d8e0*/  HMMA.1688.F32.TF32 R56, R60.reuse, R72, R64 ;  /* 0x000000483c38723c */ /* 0x042fe20000081040 */
[----:B------:R1:W3:Y:S07]  /*d8f0*/  LDSM.16.M88.4 R64, [R6+0x14180] ;  /* 0x014180000640783b */ /* 0x0002ee0000000200 */
[----:B--2---:R-:W-:Y:S01]  /*d900*/  HMMA.1688.F32.TF32 R96, R60, R48, R96 ;  /* 0x000000303c60723c */ /* 0x004fe20000081060 */
[----:B-1----:R-:W-:-:S02]  /*d910*/  SEL R6, RZ, 0x4, P1 ;  /* 0x00000004ff067807 */ /* 0x002fc40000800000 */
[----:B------:R-:W-:Y:S01]  /*d920*/  ISETP.GE.AND P1, PT, R227, UR59, PT ;  /* 0x0000003be3007c0c */ /* 0x000fe2000bf26270 */
[----:B------:R-:W-:Y:S01]  /*d930*/  IMAD R227, R0, c[0x0][0x188], RZ ;  /* 0x0000620000e37a24 */ /* 0x000fe200078e02ff */
[----:B------:R-:W-:-:S03]  /*d940*/  SEL R6, R6, RZ, !P0 ;  /* 0x000000ff06067207 */ /* 0x000fc60004000000 */
[----:B------:R-:W-:Y:S01]  /*d950*/  IMAD.SHL.U32 R227, R227, 0x4, RZ ;  /* 0x00000004e3e37824 */ /* 0x000fe200078e00ff */
[----:B------:R-:W-:Y:S02]  /*d960*/  ISETP.NE.U32.AND P2, PT, R6, RZ, PT ;  /* 0x000000ff0600720c */ /* 0x000fe40003f45070 */
[----:B------:R-:W-:Y:S01]  /*d970*/  SEL R6, RZ, 0x4, P1 ;  /* 0x00000004ff067807 */ /* 0x000fe20000800000 */
[----:B----4-:R-:W-:Y:S01]  /*d980*/  HMMA.1688.F32.TF32 R88, R68, R48, R88 ;  /* 0x000000304458723c */ /* 0x010fe20000081058 */
[----:B------:R-:W-:-:S07]  /*d990*/  ISETP.GT.AND P1, PT, R11, 0x1, PT ;  /* 0x000000010b00780c */ /* 0x000fce0003f24270 */
[C---:B------:R-:W-:Y:S08]  /*d9a0*/  HMMA.1688.F32.TF32 R84, R68.reuse, R72, R84 ;  /* 0x000000484454723c */ /* 0x040ff00000081054 */
[C---:B------:R-:W-:Y:S08]  /*d9b0*/  HMMA.1688.F32.TF32 R76, R68.reuse, R52, R76 ;  /* 0x00000034444c723c */ /* 0x040ff0000008104c */
[----:B---3--:R-:W-:Y:S01]  /*d9c0*/  HMMA.1688.F32.TF32 R80, R68, R64, R80 ;  /* 0x000000404450723c */ /* 0x008fe20000081050 */
[----:B------:R-:W-:Y:S04]  /*d9d0*/  LDS R68, [R44+0x7880] ;  /* 0x007880002c447984 */ /* 0x000fe80000000800 */
[----:B------:R1:W-:Y:S03]  /*d9e0*/  LDS R70, [R44+0x7c80] ;  /* 0x007c80002c467984 */ /* 0x0003e60000000800 */
[----:B------:R-:W-:Y:S01]  /*d9f0*/  HMMA.1688.F32.TF32 R84, R104, R74, R84 ;  /* 0x0000004a6854723c */ /* 0x000fe20000081054 */
[----:B------:R-:W-:Y:S04]  /*da00*/  LDS R69, [R45+0x7880] ;  /* 0x007880002d457984 */ /* 0x000fe80000000800 */
[----:B------:R2:W3:Y:S01]  /*da10*/  LDS R71, [R45+0x7c80] ;  /* 0x007c80002d477984 */ /* 0x0004e20000000800 */
[----:B-1----:R-:W-:-:S02]  /*da20*/  IMAD.MOV.U32 R44, RZ, RZ, R149 ;  /* 0x000000ffff2c7224 */ /* 0x002fc400078e0095 */
[----:B------:R-:W-:Y:S01]  /*da30*/  HMMA.1688.F32.TF32 R100, R60, R64, R100 ;  /* 0x000000403c64723c */ /* 0x000fe20000081064 */
[----:B------:R-:W-:Y:S02]  /*da40*/  SEL R6, R6, RZ, !P0 ;  /* 0x000000ff06067207 */ /* 0x000fe40004000000 */
[----:B------:R-:W-:Y:S01]  /*da50*/  SEL R11, R11, RZ, !P1 ;  /* 0x000000ff0b0b7207 */ /* 0x000fe20004800000 */
[----:B--2---:R-:W-:-:S04]  /*da60*/  IMAD.MOV.U32 R45, RZ, RZ, R148 ;  /* 0x000000ffff2d7224 */ /* 0x004fc800078e0094 */
[----:B------:R-:W-:Y:S07]  /*da70*/  HMMA.1688.F32.TF32 R60, R60, R52, R92 ;  /* 0x000000343c3c723c */ /* 0x000fee000008105c */
[----:B------:R-:W-:Y:S01]  /*da80*/  IADD3 R52, P3, R227, R44, RZ ;  /* 0x0000002ce3347210 */ /* 0x000fe20007f7e0ff */
[C---:B------:R-:W-:Y:S08]  /*da90*/  HMMA.1688.F32.TF32 R88, R104.reuse, R50, R88 ;  /* 0x000000326858723c */ /* 0x040ff00000081058 */
[C---:B------:R-:W-:Y:S01]  /*daa0*/  HMMA.1688.F32.TF32 R76, R104.reuse, R54, R76 ;  /* 0x00000036684c723c */ /* 0x040fe2000008104c */
[----:B------:R-:W1:Y:S07]  /*dab0*/  R2UR UR60, R10 ;  /* 0x000000000a3c73c2 */ /* 0x000e6e00000e0000 */
[----:B------:R-:W-:Y:S08]  /*dac0*/  HMMA.1688.F32.TF32 R80, R104, R66, R80 ;  /* 0x000000426850723c */ /* 0x000ff00000081050 */
[C---:B---3--:R-:W-:Y:S01]  /*dad0*/  HMMA.1688.F32.TF32 R72, R68.reuse, R74, R56 ;  /* 0x0000004a4448723c */ /* 0x048fe20000081038 */
[----:B------:R-:W2:Y:S04]  /*dae0*/  LDL R56, [R1+0x58] ;  /* 0x0000580001387983 */ /* 0x000ea80000100800 */
[----:B------:R-:W3:Y:S03]  /*daf0*/  LDL R57, [R1+0x50] ;  /* 0x0000500001397983 */ /* 0x000ee60000100800 */
[----:B------:R-:W-:Y:S01]  /*db00*/  HMMA.1688.F32.TF32 R92, R68, R50, R96 ;  /* 0x00000032445c723c */ /* 0x000fe20000081060 */
[----:B------:R-:W-:Y:S01]  /*db10*/  IMAD.X R53, R45, 0x1, R167, P3 ;  /* 0x000000012d357824 */ /* 0x000fe200018e06a7 */
[----:B------:R-:W-:Y:S01]  /*db20*/  LOP3.LUT R227, R0, 0x8, RZ, 0xfc, !PT ;  /* 0x0000000800e37812 */ /* 0x000fe200078efcff */
[----:B------:R-:W-:Y:S01]  /*db30*/  BAR.SYNC.DEFER_BLOCKING 0x0 ;  /* 0x0000000000007b1d */ /* 0x000fe20000010000 */
[----:B------:R-:W-:-:S04]  /*db40*/  ISETP.NE.U32.AND P3, PT, R6, RZ, PT ;  /* 0x000000ff0600720c */ /* 0x000fc80003f65070 */
[C---:B------:R-:W-:Y:S01]  /*db50*/  HMMA.1688.F32.TF32 R48, R68.reuse, R54, R60 ;  /* 0x000000364430723c */ /* 0x040fe2000008103c */
[----:B------:R-:W-:Y:S01]  /*db60*/  IMAD R6, R11, 0x8000, R2 ;  /* 0x000080000b067824 */ /* 0x000fe200078e0202 */
[----:B------:R-:W-:Y:S01]  /*db70*/  LOP3.LUT R59, R0, 0x10, RZ, 0xfc, !PT ;  /* 0x00000010003b7812 */ /* 0x000fe200078efcff */
[----:B------:R-:W4:Y:S04]  /*db80*/  LDL R60, [R1+0x70] ;  /* 0x00007000013c7983 */ /* 0x000f280000100800 */
[----:B------:R-:W-:Y:S01]  /*db90*/  IADD3 R54, P1, R226, R44, RZ ;  /* 0x0000002ce2367210 */ /* 0x000fe20007f3e0ff */
[----:B------:R-:W1:Y:S01]  /*dba0*/  R2UR UR61, R9 ;  /* 0x00000000093d73c2 */ /* 0x000e6200000e0000 */
[----:B------:R-:W-:Y:S03]  /*dbb0*/  HMMA.1688.F32.TF32 R64, R68, R66, R100 ;  /* 0x000000424440723c */ /* 0x000fe60000081064 */
[----:B------:R-:W-:Y:S01]  /*dbc0*/  IMAD.X R55, R45, 0x1, R165, P1 ;  /* 0x000000012d377824 */ /* 0x000fe200008e06a5 */
[----:B------:R-:W-:-:S02]  /*dbd0*/  ISETP.GE.AND P1, PT, R227, UR59, PT ;  /* 0x0000003be3007c0c */ /* 0x000fc4000bf26270 */
[----:B------:R-:W-:Y:S01]  /*dbe0*/  LOP3.LUT R226, R0, 0xc, RZ, 0xfc, !PT ;  /* 0x0000000c00e27812 */ /* 0x000fe200078efcff */
[----:B------:R-:W-:Y:S01]  /*dbf0*/  @!PT LDS RZ, [RZ] ;  /* 0x00000000fffff984 */ /* 0x000fe20000000800 */
[----:B------:R-:W-:Y:S01]  /*dc00*/  @!PT LDS RZ, [RZ] ;  /* 0x00000000fffff984 */ /* 0x000fe20000000800 */
[----:B------:R-:W-:Y:S01]  /*dc10*/  @!PT LDS RZ, [RZ] ;  /* 0x00000000fffff984 */ /* 0x000fe20000000800 */
[----:B------:R1:W-:Y:S04]  /*dc20*/  LDGSTS.E [R6], [R52.64], P2 ;  /* 0x0000000034067fae */ /* 0x0003e80009121860 */
[----:B------:R1:W-:Y:S02]  /*dc30*/  LDGSTS.E [R6+0x400], [R54.64], P3 ;  /* 0x0040000036067fae */ /* 0x0003e40009921860 */
[----:B-1----:R-:W-:Y:S02]  /*dc40*/  SEL R52, RZ, 0x4, P1 ;  /* 0x00000004ff347807 */ /* 0x002fe40000800000 */
[----:B------:R-:W-:Y:S02]  /*dc50*/  ISETP.GE.AND P1, PT, R226, UR59, PT ;  /* 0x0000003be2007c0c */ /* 0x000fe4000bf26270 */
[----:B------:R-:W-:-:S02]  /*dc60*/  SEL R52, R52, RZ, !P0 ;  /* 0x000000ff34347207 */ /* 0x000fc40004000000 */
[----:B------:R-:W-:Y:S02]  /*dc70*/  SEL R53, RZ, 0x4, P1 ;  /* 0x00000004ff357807 */ /* 0x000fe40000800000 */
[----:B------:R-:W-:Y:S02]  /*dc80*/  ISETP.NE.U32.AND P1, PT, R52, RZ, PT ;  /* 0x000000ff3400720c */ /* 0x000fe40003f25070 */
[----:B------:R-:W-:Y:S02]  /*dc90*/  SEL R53, R53, RZ, !P0 ;  /* 0x000000ff35357207 */ /* 0x000fe40004000000 */
[----:B------:R-:W-:Y:S02]  /*dca0*/  IADD3 R52, P3, R225, R44, RZ ;  /* 0x0000002ce1347210 */ /* 0x000fe40007f7e0ff */
[----:B------:R-:W-:-:S03]  /*dcb0*/  ISETP.NE.U32.AND P2, PT, R53, RZ, PT ;  /* 0x000000ff3500720c */ /* 0x000fc60003f45070 */
[----:B------:R-:W-:Y:S01]  /*dcc0*/  IMAD.X R53, R45, 0x1, R163, P3 ;  /* 0x000000012d357824 */ /* 0x000fe200018e06a3 */
[----:B------:R-:W-:-:S04]  /*dcd0*/  LOP3.LUT R58, R0, 0x14, RZ, 0xfc, !PT ;  /* 0x00000014003a7812 */ /* 0x000fc800078efcff */
[----:B------:R1:W-:Y:S01]  /*dce0*/  LDGSTS.E [R6+0x800], [R52.64], P1 ;  /* 0x0080000034067fae */ /* 0x0003e20008921860 */
[----:B------:R-:W-:Y:S02]  /*dcf0*/  ISETP.GE.AND P1, PT, R59, UR59, PT ;  /* 0x0000003b3b007c0c */ /* 0x000fe4000bf26270 */
[----:B------:R-:W-:Y:S01]  /*dd00*/  IADD3 R54, P3, R224, R44, RZ ;  /* 0x0000002ce0367210 */ /* 0x000fe20007f7e0ff */
[----:B------:R-:W4:Y:S01]  /*dd10*/  LDL R59, [R1+0x68] ;  /* 0x00006800013b7983 */ /* 0x000f220000100800 */
[----:B-1----:R-:W-:Y:S02]  /*dd20*/  SEL R52, RZ, 0x4, P1 ;  /* 0x00000004ff347807 */ /* 0x002fe40000800000 */
[----:B------:R-:W-:Y:S02]  /*dd30*/  ISETP.GE.AND P1, PT, R58, UR59, PT ;  /* 0x0000003b3a007c0c */ /* 0x000fe4000bf26270 */
[----:B------:R-:W-:Y:S01]  /*dd40*/  SEL R52, R52, RZ, !P0 ;  /* 0x000000ff34347207 */ /* 0x000fe20004000000 */
[----:B------:R-:W-:Y:S01]  /*dd50*/  IMAD.X R55, R45, 0x1, R161, P3 ;  /* 0x000000012d377824 */ /* 0x000fe200018e06a1 */
[----:B------:R-:W-:Y:S01]  /*dd60*/  SEL R53, RZ, 0x4, P1 ;  /* 0x00000004ff357807 */ /* 0x000fe20000800000 */
[----:B------:R-:W4:Y:S01]  /*dd70*/  LDL R58, [R1+0x60] ;  /* 0x00006000013a7983 */ /* 0x000f220000100800 */
[----:B------:R-:W-:-:S02]  /*dd80*/  ISETP.NE.U32.AND P1, PT, R52, RZ, PT ;  /* 0x000000ff3400720c */ /* 0x000fc40003f25070 */
[----:B------:R-:W-:Y:S01]  /*dd90*/  SEL R53, R53, RZ, !P0 ;  /* 0x000000ff35357207 */ /* 0x000fe20004000000 */
[----:B------:R3:W-:Y:S03]  /*dda0*/  LDGSTS.E [R6+0xc00], [R54.64], P2 ;  /* 0x00c0000036067fae */ /* 0x0007e60009121860 */
[----:B------:R-:W-:Y:S02]  /*ddb0*/  ISETP.NE.U32.AND P2, PT, R53, RZ, PT ;  /* 0x000000ff3500720c */ /* 0x000fe40003f45070 */
[----:B--2---:R-:W-:Y:S02]  /*ddc0*/  IADD3 R52, P3, R56, R44, RZ ;  /* 0x0000002c38347210 */ /* 0x004fe40007f7e0ff */
[----:B------:R-:W-:-:S03]  /*ddd0*/  LOP3.LUT R56, R0, 0x18, RZ, 0xfc, !PT ;  /* 0x0000001800387812 */ /* 0x000fc600078efcff */
[----:B------:R-:W-:Y:S01]  /*dde0*/  IMAD.X R53, R45, 0x1, R159, P3 ;  /* 0x000000012d357824 */ /* 0x000fe200018e069f */
[----:B---3--:R-:W-:-:S04]  /*ddf0*/  IADD3 R54, P3, R57, R44, RZ ;  /* 0x0000002c39367210 */ /* 0x008fc80007f7e0ff */
[----:B------:R1:W-:Y:S01]  /*de00*/  LDGSTS.E [R6+0x1000], [R52.64], P1 ;  /* 0x0100000034067fae */ /* 0x0003e20008921860 */
[----:B------:R-:W-:Y:S02]  /*de10*/  ISETP.GE.AND P1, PT, R56, UR59, PT ;  /* 0x0000003b38007c0c */ /* 0x000fe4000bf26270 */
[C---:B------:R-:W-:Y:S01]  /*de20*/  LOP3.LUT R57, R0.reuse, 0x1c, RZ, 0xfc, !PT ;  /* 0x0000001c00397812 */ /* 0x040fe200078efcff */
[----:B------:R-:W-:Y:S01]  /*de30*/  IMAD.X R55, R45, 0x1, R157, P3 ;  /* 0x000000012d377824 */ /* 0x000fe200018e069d */
[----:B------:R-:W-:-:S04]  /*de40*/  LOP3.LUT R56, R0, 0x20, RZ, 0xfc, !PT ;  /* 0x0000002000387812 */ /* 0x000fc800078efcff */
[----:B------:R2:W-:Y:S01]  /*de50*/  LDGSTS.E [R6+0x1400], [R54.64], P2 ;  /* 0x0140000036067fae */ /* 0x0005e20009121860 */
[----:B-1----:R-:W-:Y:S02]  /*de60*/  SEL R52, RZ, 0x4, P1 ;  /* 0x00000004ff347807 */ /* 0x002fe40000800000 */
[----:B------:R-:W-:Y:S02]  /*de70*/  ISETP.GE.AND P1, PT, R57, UR59, PT ;  /* 0x0000003b39007c0c */ /* 0x000fe4000bf26270 */
[----:B------:R-:W-:Y:S02]  /*de80*/  SEL R52, R52, RZ, !P0 ;  /* 0x000000ff34347207 */ /* 0x000fe40004000000 */
[----:B------:R-:W-:Y:S02]  /*de90*/  SEL R53, RZ, 0x4, P1 ;  /* 0x00000004ff357807 */ /* 0x000fe40000800000 */
[----:B------:R-:W-:Y:S02]  /*dea0*/  ISETP.NE.U32.AND P3, PT, R52, RZ, PT ;  /* 0x000000ff3400720c */ /* 0x000fe40003f65070 */
[----:B------:R-:W-:-:S02]  /*deb0*/  ISETP.GE.AND P1, PT, R56, UR59, PT ;  /* 0x0000003b38007c0c */ /* 0x000fc4000bf26270 */
[----:B------:R-:W-:Y:S02]  /*dec0*/  SEL R53, R53, RZ, !P0 ;  /* 0x000000ff35357207 */ /* 0x000fe40004000000 */
[----:B--2---:R-:W-:Y:S02]  /*ded0*/  SEL R54, RZ, 0x4, P1 ;  /* 0x00000004ff367807 */ /* 0x004fe40000800000 */
[----:B------:R-:W-:Y:S01]  /*dee0*/  ISETP.NE.U32.AND P4, PT, R53, RZ, PT ;  /* 0x000000ff3500720c */ /* 0x000fe20003f85070 */
[----:B------:R-:W-:Y:S01]  /*def0*/  IMAD.WIDE R52, R172, 0x4, R44 ;  /* 0x00000004ac347825 */ /* 0x000fe200078e022c */
[----:B------:R-:W-:Y:S02]  /*df00*/  LOP3.LUT R56, R0, 0x24, RZ, 0xfc, !PT ;  /* 0x0000002400387812 */ /* 0x000fe400078efcff */
[----:B------:R-:W-:Y:S02]  /*df10*/  SEL R54, R54, RZ, !P0 ;  /* 0x000000ff36367207 */ /* 0x000fe40004000000 */
[----:B------:R-:W-:Y:S01]  /*df20*/  ISETP.GE.AND P2, PT, R56, UR59, PT ;  /* 0x0000003b38007c0c */ /* 0x000fe2000bf46270 */
[----:B------:R1:W-:Y:S01]  /*df30*/  LDGSTS.E [R6+0x1800], [R52.64], P3 ;  /* 0x0180000034067fae */ /* 0x0003e20009921860 */
[----:B------:R-:W-:-:S02]  /*df40*/  LOP3.LUT R56, R0, 0x28, RZ, 0xfc, !PT ;  /* 0x0000002800387812 */ /* 0x000fc400078efcff */
[----:B------:R-:W-:Y:S02]  /*df50*/  ISETP.NE.U32.AND P1, PT, R54, RZ, PT ;  /* 0x000000ff3600720c */ /* 0x000fe40003f25070 */
[----:B------:R-:W-:Y:S02]  /*df60*/  SEL R54, RZ, 0x4, P2 ;  /* 0x00000004ff367807 */ /* 0x000fe40001000000 */
[----:B------:R-:W-:Y:S01]  /*df70*/  ISETP.GE.AND P2, PT, R56, UR59, PT ;  /* 0x0000003b38007c0c */ /* 0x000fe2000bf46270 */
[----:B-1----:R-:W-:Y:S01]  /*df80*/  IMAD.WIDE R52, R174, 0x4, R44 ;  /* 0x00000004ae347825 */ /* 0x002fe200078e022c */
[----:B------:R-:W-:-:S04]  /*df90*/  SEL R54, R54, RZ, !P0 ;  /* 0x000000ff36367207 */ /* 0x000fc80004000000 */
[----:B------:R1:W-:Y:S01]  /*dfa0*/  LDGSTS.E [R6+0x1c00], [R52.64], P4 ;  /* 0x01c0000034067fae */ /* 0x0003e2000a121860 */
[----:B------:R-:W-:Y:S02]  /*dfb0*/  ISETP.NE.U32.AND P4, PT, R54, RZ, PT ;  /* 0x000000ff3600720c */ /* 0x000fe40003f85070 */
[----:B------:R-:W-:Y:S02]  /*dfc0*/  LOP3.LUT R56, R0, 0x2c, RZ, 0xfc, !PT ;  /* 0x0000002c00387812 */ /* 0x000fe400078efcff */
[----:B-1----:R-:W-:-:S04]  /*dfd0*/  SEL R52, RZ, 0x4, P2 ;  /* 0x00000004ff347807 */ /* 0x002fc80001000000 */
[----:B------:R-:W-:Y:S01]  /*dfe0*/  SEL R54, R52, RZ, !P0 ;  /* 0x000000ff34367207 */ /* 0x000fe20004000000 */
[----:B------:R-:W-:Y:S01]  /*dff0*/  IMAD.WIDE R52, R176, 0x4, R44 ;  /* 0x00000004b0347825 */ /* 0x000fe200078e022c */
[----:B------:R-:W-:Y:S02]  /*e000*/  ISETP.GE.AND P3, PT, R56, UR59, PT ;  /* 0x0000003b38007c0c */ /* 0x000fe4000bf66270 */
[----:B------:R-:W-:Y:S02]  /*e010*/  LOP3.LUT R56, R0, 0x30, RZ, 0xfc, !PT ;  /* 0x0000003000387812 */ /* 0x000fe400078efcff */
[----:B------:R1:W-:Y:S01]  /*e020*/  LDGSTS.E [R6+0x2000], [R52.64], P1 ;  /* 0x0200000034067fae */ /* 0x0003e20008921860 */
[----:B------:R-:W-:Y:S02]  /*e030*/  ISETP.NE.U32.AND P2, PT, R54, RZ, PT ;  /* 0x000000ff3600720c */ /* 0x000fe40003f45070 */
[----:B------:R-:W-:Y:S02]  /*e040*/  SEL R54, RZ, 0x4, P3 ;  /* 0x00000004ff367807 */ /* 0x000fe40001800000 */
[----:B------:R-:W-:-:S02]  /*e050*/  ISETP.GE.AND P1, PT, R56, UR59, PT ;  /* 0x0000003b38007c0c */ /* 0x000fc4000bf26270 */
[----:B------:R-:W-:Y:S01]  /*e060*/  SEL R54, R54, RZ, !P0 ;  /* 0x000000ff36367207 */ /* 0x000fe20004000000 */
[----:B-1----:R-:W-:-:S05]  /*e070*/  IMAD.WIDE R52, R178, 0x4, R44 ;  /* 0x00000004b2347825 */ /* 0x002fca00078e022c */
        /* <DEDUP_REMOVED lines=118> */
[----:B------:R-:W-:-:S04]  /*e7e0*/  LOP3.LUT R55, R0, 0x78, RZ, 0xfc, !PT ;  /* 0x0000007800377812 */ /* 0x000fc800078efcff */
[----:B------:R1:W-:Y:S01]  /*e7f0*/  LDGSTS.E [R6+0x6800], [R52.64], P2 ;  /* 0x0680000034067fae */ /* 0x0003e20009121860 */
[----:B------:R-:W-:Y:S02]  /*e800*/  ISETP.GE.AND P2, PT, R56, UR59, PT ;  /* 0x0000003b38007c0c */ /* 0x000fe4000bf46270 */
[----:B------:R-:W-:Y:S02]  /*e810*/  ISETP.GE.AND P3, PT, R55, UR59, PT ;  /* 0x0000003b37007c0c */ /* 0x000fe4000bf66270 */
[----:B------:R-:W-:Y:S01]  /*e820*/  LOP3.LUT R55, R0, 0x7c, RZ, 0xfc, !PT ;  /* 0x0000007c00377812 */ /* 0x000fe200078efcff */
[----:B-1----:R-:W-:Y:S01]  /*e830*/  IMAD.WIDE R52, R214, 0x4, R44 ;  /* 0x00000004d6347825 */ /* 0x002fe200078e022c */
[----:B------:R-:W-:-:S04]  /*e840*/  ISETP.NE.U32.AND P1, PT, R54, RZ, PT ;  /* 0x000000ff3600720c */ /* 0x000fc80003f25070 */
[----:B------:R1:W-:Y:S02]  /*e850*/  LDGSTS.E [R6+0x6c00], [R52.64], P4 ;  /* 0x06c0000034067fae */ /* 0x0003e4000a121860 */
[----:B-1----:R-:W-:Y:S02]  /*e860*/  SEL R52, RZ, 0x4, P2 ;  /* 0x00000004ff347807 */ /* 0x002fe40001000000 */
[----:B------:R-:W-:Y:S02]  /*e870*/  SEL R53, RZ, 0x4, P3 ;  /* 0x00000004ff357807 */ /* 0x000fe40001800000 */
[----:B------:R-:W-:Y:S02]  /*e880*/  ISETP.GE.AND P2, PT, R55, UR59, PT ;  /* 0x0000003b37007c0c */ /* 0x000fe4000bf46270 */
[----:B------:R-:W-:Y:S02]  /*e890*/  SEL R52, R52, RZ, !P0 ;  /* 0x000000ff34347207 */ /* 0x000fe40004000000 */
[----:B------:R-:W-:-:S02]  /*e8a0*/  SEL R53, R53, RZ, !P0 ;  /* 0x000000ff35357207 */ /* 0x000fc40004000000 */
[----:B------:R-:W-:Y:S02]  /*e8b0*/  SEL R54, RZ, 0x4, P2 ;  /* 0x00000004ff367807 */ /* 0x000fe40001000000 */
[----:B------:R-:W-:Y:S02]  /*e8c0*/  ISETP.NE.U32.AND P2, PT, R52, RZ, PT ;  /* 0x000000ff3400720c */ /* 0x000fe40003f45070 */
[----:B------:R-:W-:Y:S01]  /*e8d0*/  ISETP.NE.U32.AND P3, PT, R53, RZ, PT ;  /* 0x000000ff3500720c */ /* 0x000fe20003f65070 */
[----:B------:R-:W-:Y:S01]  /*e8e0*/  IMAD.WIDE R52, R216, 0x4, R44 ;  /* 0x00000004d8347825 */ /* 0x000fe200078e022c */
[----:B------:R-:W-:-:S04]  /*e8f0*/  SEL R54, R54, RZ, !P0 ;  /* 0x000000ff36367207 */ /* 0x000fc80004000000 */
[----:B------:R-:W-:Y:S01]  /*e900*/  ISETP.NE.U32.AND P4, PT, R54, RZ, PT ;  /* 0x000000ff3600720c */ /* 0x000fe20003f85070 */
[----:B------:R1:W-:Y:S01]  /*e910*/  LDGSTS.E [R6+0x7000], [R52.64], P1 ;  /* 0x0700000034067fae */ /* 0x0003e20008921860 */
[----:B------:R-:W-:Y:S01]  /*e920*/  LOP3.LUT R57, R0, 0x2, RZ, 0xfc, !PT ;  /* 0x0000000200397812 */ /* 0x000fe200078efcff */
[----:B------:R-:W-:Y:S01]  /*e930*/  IMAD.WIDE R54, R220, 0x4, R44 ;  /* 0x00000004dc367825 */ /* 0x000fe200078e022c */
[----:B------:R-:W-:-:S03]  /*e940*/  LOP3.LUT R56, R0, 0x6, RZ, 0xfc, !PT ;  /* 0x0000000600387812 */ /* 0x000fc600078efcff */
[----:B-1----:R-:W-:Y:S01]  /*e950*/  IMAD.WIDE R52, R218, 0x4, R44 ;  /* 0x00000004da347825 */ /* 0x002fe200078e022c */
[----:B------:R-:W-:-:S04]  /*e960*/  ISETP.GE.AND P1, PT, R57, UR59, PT ;  /* 0x0000003b39007c0c */ /* 0x000fc8000bf26270 */
[----:B------:R1:W-:Y:S01]  /*e970*/  LDGSTS.E [R6+0x7400], [R52.64], P2 ;  /* 0x0740000034067fae */ /* 0x0003e20009121860 */
[----:B------:R-:W-:-:S03]  /*e980*/  IMAD R61, R0, c[0x0][0x188], RZ ;  /* 0x00006200003d7a24 */ /* 0x000fc600078e02ff */
[----:B------:R2:W-:Y:S01]  /*e990*/  LDGSTS.E [R6+0x7800], [R54.64], P3 ;  /* 0x0780000036067fae */ /* 0x0005e20009921860 */
[----:B------:R-:W-:Y:S02]  /*e9a0*/  IMAD.MOV.U32 R57, RZ, RZ, c[0x0][0x188] ;  /* 0x00006200ff397624 */ /* 0x000fe400078e00ff */
[----:B-1----:R-:W-:-:S05]  /*e9b0*/  IMAD.WIDE R52, R222, 0x4, R44 ;  /* 0x00000004de347825 */ /* 0x002fca00078e022c */
[----:B------:R2:W-:Y:S01]  /*e9c0*/  LDGSTS.E [R6+0x7c00], [R52.64], P4 ;  /* 0x07c0000034067fae */ /* 0x0005e2000a121860 */
[----:B------:R-:W-:Y:S01]  /*e9d0*/  IMAD R57, R57, 0x2, R61 ;  /* 0x0000000239397824 */ /* 0x000fe200078e023d */
[----:B--2---:R-:W-:Y:S02]  /*e9e0*/  SEL R6, RZ, 0x4, P1 ;  /* 0x00000004ff067807 */ /* 0x004fe40000800000 */
[----:B------:R-:W-:Y:S02]  /*e9f0*/  ISETP.GE.AND P1, PT, R56, UR59, PT ;  /* 0x0000003b38007c0c */ /* 0x000fe4000bf26270 */
[----:B------:R-:W2:Y:S01]  /*ea00*/  LDL R56, [R1+0x54] ;  /* 0x0000540001387983 */ /* 0x000ea20000100800 */
[----:B------:R-:W-:Y:S01]  /*ea10*/  SEL R6, R6, RZ, !P0 ;  /* 0x000000ff06067207 */ /* 0x000fe20004000000 */
[----:B------:R-:W-:Y:S01]  /*ea20*/  IMAD.SHL.U32 R57, R57, 0x4, RZ ;  /* 0x0000000439397824 */ /* 0x000fe200078e00ff */
[----:B------:R-:W-:Y:S02]  /*ea30*/  SEL R52, RZ, 0x4, P1 ;  /* 0x00000004ff347807 */ /* 0x000fe40000800000 */
[----:B------:R-:W-:-:S02]  /*ea40*/  ISETP.NE.U32.AND P1, PT, R6, RZ, PT ;  /* 0x000000ff0600720c */ /* 0x000fc40003f25070 */
[----:B------:R-:W-:Y:S02]  /*ea50*/  SEL R6, R52, RZ, !P0 ;  /* 0x000000ff34067207 */ /* 0x000fe40004000000 */
[----:B------:R-:W-:Y:S02]  /*ea60*/  IADD3 R52, P3, R57, R44, RZ ;  /* 0x0000002c39347210 */ /* 0x000fe40007f7e0ff */
[----:B------:R-:W3:Y:S01]  /*ea70*/  LDL R57, [R1+0x4c] ;  /* 0x00004c0001397983 */ /* 0x000ee20000100800 */
[----:B------:R-:W-:Y:S01]  /*ea80*/  ISETP.NE.U32.AND P2, PT, R6, RZ, PT ;  /* 0x000000ff0600720c */ /* 0x000fe20003f45070 */
[----:B------:R-:W-:Y:S02]  /*ea90*/  IMAD R6, R11, 0x8000, R250 ;  /* 0x000080000b067824 */ /* 0x000fe400078e02fa */
[----:B------:R-:W-:Y:S01]  /*eaa0*/  IMAD.X R53, R45, 0x1, R166, P3 ;  /* 0x000000012d357824 */ /* 0x000fe200018e06a6 */
[----:B------:R-:W-:-:S04]  /*eab0*/  LOP3.LUT R61, R0, 0xa, RZ, 0xfc, !PT ;  /* 0x0000000a003d7812 */ /* 0x000fc800078efcff */
[----:B------:R1:W-:Y:S01]  /*eac0*/  LDGSTS.E [R6+0x200], [R52.64], P1 ;  /* 0x0020000034067fae */ /* 0x0003e20008921860 */
[----:B------:R-:W-:Y:S02]  /*ead0*/  ISETP.GE.AND P1, PT, R61, UR59, PT ;  /* 0x0000003b3d007c0c */ /* 0x000fe4000bf26270 */
[----:B----4-:R-:W-:Y:S02]  /*eae0*/  IADD3 R54, P3, R60, R44, RZ ;  /* 0x0000002c3c367210 */ /* 0x010fe40007f7e0ff */
[----:B------:R-:W-:Y:S02]  /*eaf0*/  LOP3.LUT R60, R0, 0xe, RZ, 0xfc, !PT ;  /* 0x0000000e003c7812 */ /* 0x000fe400078efcff */
[----:B-1----:R-:W-:Y:S02]  /*eb00*/  SEL R52, RZ, 0x4, P1 ;  /* 0x00000004ff347807 */ /* 0x002fe40000800000 */
[----:B------:R-:W-:Y:S02]  /*eb10*/  ISETP.GE.AND P1, PT, R60, UR59, PT ;  /* 0x0000003b3c007c0c */ /* 0x000fe4000bf26270 */
[----:B------:R-:W-:-:S02]  /*eb20*/  SEL R52, R52, RZ, !P0 ;  /* 0x000000ff34347207 */ /* 0x000fc40004000000 */
[----:B------:R-:W-:Y:S01]  /*eb30*/  SEL R53, RZ, 0x4, P1 ;  /* 0x00000004ff357807 */ /* 0x000fe20000800000 */
[----:B------:R-:W-:Y:S01]  /*eb40*/  IMAD.X R55, R45, 0x1, R164, P3 ;  /* 0x000000012d377824 */ /* 0x000fe200018e06a4 */
[----:B------:R-:W-:Y:S02]  /*eb50*/  ISETP.NE.U32.AND P1, PT, R52, RZ, PT ;  /* 0x000000ff3400720c */ /* 0x000fe40003f25070 */
[----:B------:R-:W-:Y:S02]  /*eb60*/  SEL R53, R53, RZ, !P0 ;  /* 0x000000ff35357207 */ /* 0x000fe40004000000 */
[----:B------:R-:W-:Y:S01]  /*eb70*/  IADD3 R52, P3, R59, R44, RZ ;  /* 0x0000002c3b347210 */ /* 0x000fe20007f7e0ff */
[----:B------:R1:W-:Y:S01]  /*eb80*/  LDGSTS.E [R6+0x600], [R54.64], P2 ;  /* 0x0060000036067fae */ /* 0x0003e20009121860 */
[----:B------:R-:W-:-:S03]  /*eb90*/  ISETP.NE.U32.AND P2, PT, R53, RZ, PT ;  /* 0x000000ff3500720c */ /* 0x000fc60003f45070 */
[----:B------:R-:W-:Y:S01]  /*eba0*/  IMAD.X R53, R45, 0x1, R162, P3 ;  /* 0x000000012d357824 */ /* 0x000fe200018e06a2 */
[----:B------:R-:W-:-:S04]  /*ebb0*/  LOP3.LUT R59, R0, 0x12, RZ, 0xfc, !PT ;  /* 0x00000012003b7812 */ /* 0x000fc800078efcff */
[----:B------:R4:W-:Y:S01]  /*ebc0*/  LDGSTS.E [R6+0xa00], [R52.64], P1 ;  /* 0x00a0000034067fae */ /* 0x0009e20008921860 */
[----:B------:R-:W-:Y:S02]  /*ebd0*/  ISETP.GE.AND P1, PT, R59, UR59, PT ;  /* 0x0000003b3b007c0c */ /* 0x000fe4000bf26270 */
[----:B-1----:R-:W-:Y:S02]  /*ebe0*/  IADD3 R54, P3, R58, R44, RZ ;  /* 0x0000002c3a367210 */ /* 0x002fe40007f7e0ff */
[----:B------:R-:W-:Y:S02]  /*ebf0*/  LOP3.LUT R58, R0, 0x16, RZ, 0xfc, !PT ;  /* 0x00000016003a7812 */ /* 0x000fe400078efcff */
[----:B----4-:R-:W-:Y:S02]  /*ec00*/  SEL R52, RZ, 0x4, P1 ;  /* 0x00000004ff347807 */ /* 0x010fe40000800000 */
[----:B------:R-:W-:Y:S02]  /*ec10*/  ISETP.GE.AND P1, PT, R58, UR59, PT ;  /* 0x0000003b3a007c0c */ /* 0x000fe4000bf26270 */
[----:B------:R-:W-:-:S02]  /*ec20*/  SEL R52, R52, RZ, !P0 ;  /* 0x000000ff34347207 */ /* 0x000fc40004000000 */
[----:B------:R-:W-:Y:S01]  /*ec30*/  SEL R53, RZ, 0x4, P1 ;  /* 0x00000004ff357807 */ /* 0x000fe20000800000 */
[----:B------:R-:W-:Y:S01]  /*ec40*/  IMAD.X R55, R45, 0x1, R160, P3 ;  /* 0x000000012d377824 */ /* 0x000fe200018e06a0 */
[----:B------:R-:W-:Y:S02]  /*ec50*/  ISETP.NE.U32.AND P1, PT, R52, RZ, PT ;  /* 0x000000ff3400720c */ /* 0x000fe40003f25070 */
[----:B------:R-:W-:Y:S02]  /*ec60*/  SEL R53, R53, RZ, !P0 ;  /* 0x000000ff35357207 */ /* 0x000fe40004000000 */
[----:B------:R3:W-:Y:S02]  /*ec70*/  LDGSTS.E [R6+0xe00], [R54.64], P2 ;  /* 0x00e0000036067fae */ /* 0x0007e40009121860 */
[----:B------:R-:W-:Y:S02]  /*ec80*/  ISETP.NE.U32.AND P2, PT, R53, RZ, PT ;  /* 0x000000ff3500720c */ /* 0x000fe40003f45070 */
[----:B------:R-:W1:Y:S01]  /*ec90*/  S2R R224, SR_TID.X ;  /* 0x0000000000e07919 */ /* 0x000e620000002100 */
[----:B--2---:R-:W-:-:S02]  /*eca0*/  IADD3 R52, P3, R56, R44, RZ ;  /* 0x0000002c38347210 */ /* 0x004fc40007f7e0ff */
[----:B------:R-:W-:-:S03]  /*ecb0*/  LOP3.LUT R56, R0, 0x1a, RZ, 0xfc, !PT ;  /* 0x0000001a00387812 */ /* 0x000fc600078efcff */
[----:B------:R-:W-:-:S05]  /*ecc0*/  IMAD.X R53, R45, 0x1, R158, P3 ;  /* 0x000000012d357824 */ /* 0x000fca00018e069e */
[----:B------:R2:W-:Y:S01]  /*ecd0*/  LDGSTS.E [R6+0x1200], [R52.64], P1 ;  /* 0x0120000034067fae */ /* 0x0005e20008921860 */
[----:B------:R-:W-:Y:S02]  /*ece0*/  ISETP.GE.AND P1, PT, R56, UR59, PT ;  /* 0x0000003b38007c0c */ /* 0x000fe4000bf26270 */
[----:B---3--:R-:W-:Y:S02]  /*ecf0*/  IADD3 R54, P3, R57, R44, RZ ;  /* 0x0000002c39367210 */ /* 0x008fe40007f7e0ff */
[----:B------:R-:W-:Y:S02]  /*ed00*/  LOP3.LUT R57, R0, 0x1e, RZ, 0xfc, !PT ;  /* 0x0000001e00397812 */ /* 0x000fe400078efcff */
[----:B--2---:R-:W-:Y:S02]  /*ed10*/  SEL R52, RZ, 0x4, P1 ;  /* 0x00000004ff347807 */ /* 0x004fe40000800000 */
[----:B------:R-:W-:Y:S02]  /*ed20*/  ISETP.GE.AND P1, PT, R57, UR59, PT ;  /* 0x0000003b39007c0c */ /* 0x000fe4000bf26270 */
[----:B------:R-:W-:Y:S01]  /*ed30*/  SEL R52, R52, RZ, !P0 ;  /* 0x000000ff34347207 */ /* 0x000fe20004000000 */
[----:B------:R-:W-:Y:S01]  /*ed40*/  IMAD.X R55, R45, 0x1, R156, P3 ;  /* 0x000000012d377824 */ /* 0x000fe200018e069c */
[----:B------:R-:W-:-:S02]  /*ed50*/  LOP3.LUT R56, R0, 0x22, RZ, 0xfc, !PT ;  /* 0x0000002200387812 */ /* 0x000fc400078efcff */
[----:B------:R-:W-:Y:S02]  /*ed60*/  SEL R53, RZ, 0x4, P1 ;  /* 0x00000004ff357807 */ /* 0x000fe40000800000 */
[----:B------:R-:W-:Y:S01]  /*ed70*/  ISETP.NE.U32.AND P3, PT, R52, RZ, PT ;  /* 0x000000ff3400720c */ /* 0x000fe20003f65070 */
[----:B------:R2:W-:Y:S01]  /*ed80*/  LDGSTS.E [R6+0x1600], [R54.64], P2 ;  /* 0x0160000036067fae */ /* 0x0005e20009121860 */
[----:B------:R-:W-:Y:S02]  /*ed90*/  ISETP.GE.AND P1, PT, R56, UR59, PT ;  /* 0x0000003b38007c0c */ /* 0x000fe4000bf26270 */
[----:B------:R-:W-:Y:S02]  /*eda0*/  SEL R53, R53, RZ, !P0 ;  /* 0x000000ff35357207 */ /* 0x000fe40004000000 */
[----:B------:R-:W-:Y:S02]  /*edb0*/  LOP3.LUT R56, R0, 0x26, RZ, 0xfc, !PT ;  /* 0x0000002600387812 */ /* 0x000fe400078efcff */
[----:B------:R-:W-:Y:S01]  /*edc0*/  ISETP.NE.U32.AND P4, PT, R53, RZ, PT ;  /* 0x000000ff3500720c */ /* 0x000fe20003f85070 */
[----:B------:R-:W-:Y:S01]  /*edd0*/  IMAD.WIDE R52, R173, 0x4, R44 ;  /* 0x00000004ad347825 */ /* 0x000fe200078e022c */
[----:B--2---:R-:W-:-:S04]  /*ede0*/  SEL R54, RZ, 0x4, P1 ;  /* 0x00000004ff367807 */ /* 0x004fc80000800000 */
[----:B------:R2:W-:Y:S01]  /*edf0*/  LDGSTS.E [R6+0x1a00], [R52.64], P3 ;  /* 0x01a0000034067fae */ /* 0x0005e20009921860 */
[----:B------:R-:W-:Y:S02]  /*ee00*/  ISETP.GE.AND P2, PT, R56, UR59, PT ;  /* 0x0000003b38007c0c */ /* 0x000fe4000bf46270 */
[----:B------:R-:W-:Y:S02]  /*ee10*/  SEL R54, R54, RZ, !P0 ;  /* 0x000000ff36367207 */ /* 0x000fe40004000000 */
[----:B------:R-:W-:Y:S02]  /*ee20*/  LOP3.LUT R56, R0, 0x2a, RZ, 0xfc, !PT ;  /* 0x0000002a00387812 */ /* 0x000fe400078efcff */
[----:B------:R-:W-:Y:S02]  /*ee30*/  ISETP.NE.U32.AND P1, PT, R54, RZ, PT ;  /* 0x000000ff3600720c */ /* 0x000fe40003f25070 */
[----:B------:R-:W-:Y:S01]  /*ee40*/  SEL R54, RZ, 0x4, P2 ;  /* 0x00000004ff367807 */ /* 0x000fe20001000000 */
[----:B--2---:R-:W-:Y:S01]  /*ee50*/  IMAD.WIDE R52, R175, 0x4, R44 ;  /* 0x00000004af347825 */ /* 0x004fe200078e022c */
[----:B------:R-:W-:-:S02]  /*ee60*/  ISETP.GE.AND P2, PT, R56, UR59, PT ;  /* 0x0000003b38007c0c */ /* 0x000fc4000bf46270 */
[----:B------:R-:W-:Y:S02]  /*ee70*/  SEL R54, R54, RZ, !P0 ;  /* 0x000000ff36367207 */ /* 0x000fe40004000000 */
[----:B------:R2:W-:Y:S01]  /*ee80*/  LDGSTS.E [R6+0x1e00], [R52.64], P4 ;  /* 0x01e0000034067fae */ /* 0x0005e2000a121860 */
[----:B------:R-:W-:Y:S02]  /*ee90*/  LOP3.LUT R56, R0, 0x2e, RZ, 0xfc, !PT ;  /* 0x0000002e00387812 */ /* 0x000fe400078efcff */
[----:B------:R-:W-:Y:S02]  /*eea0*/  ISETP.NE.U32.AND P4, PT, R54, RZ, PT ;  /* 0x000000ff3600720c */ /* 0x000fe40003f85070 */
[----:B--2---:R-:W-:-:S04]  /*eeb0*/  SEL R52, RZ, 0x4, P2 ;  /* 0x00000004ff347807 */ /* 0x004fc80001000000 */
        /* <DEDUP_REMOVED lines=9> */
[----:B--2---:R-:W-:-:S05]  /*ef50*/  IMAD.WIDE R52, R179, 0x4, R44 ;  /* 0x00000004b3347825 */ /* 0x004fca00078e022c */
[----:B------:R2:W-:Y:S01]  /*ef60*/  LDGSTS.E [R6+0x2600], [R52.64], P4 ;  /* 0x0260000034067fae */ /* 0x0005e2000a121860 */
[----:B------:R-:W-:Y:S02]  /*ef70*/  ISETP.NE.U32.AND P4, PT, R54, RZ, PT ;  /* 0x000000ff3600720c */ /* 0x000fe40003f85070 */
[----:B------:R-:W-:Y:S02]  /*ef80*/  LOP3.LUT R55, R0, 0x36, RZ, 0xfc, !PT ;  /* 0x0000003600377812 */ /* 0x000fe400078efcff */
        /* <DEDUP_REMOVED lines=130> */
[----:B-1----:R-:W-:Y:S02]  /*f7b0*/  LOP3.LUT R55, R224, 0x7f, RZ, 0xc0, !PT ;  /* 0x0000007fe0377812 */ /* 0x002fe400078ec0ff */
[----:B------:R1:W-:Y:S01]  /*f7c0*/  LDGSTS.E [R6+0x7200], [R52.64], P1 ;  /* 0x0720000034067fae */ /* 0x0003e20008921860 */
[----:B------:R-:W-:Y:S02]  /*f7d0*/  ISETP.NE.U32.AND P2, PT, R54, RZ, PT ;  /* 0x000000ff3600720c */ /* 0x000fe40003f45070 */
[----:B------:R-:W-:Y:S02]  /*f7e0*/  SEL R54, RZ, 0x4, P3 ;  /* 0x00000004ff367807 */ /* 0x000fe40001800000 */
[----:B------:R-:W-:-:S02]  /*f7f0*/  ISETP.GE.AND P1, PT, R55, UR59, PT ;  /* 0x0000003b37007c0c */ /* 0x000fc4000bf26270 */
[----:B------:R-:W-:Y:S01]  /*f800*/  SEL R54, R54, RZ, !P0 ;  /* 0x000000ff36367207 */ /* 0x000fe20004000000 */
[----:B-1----:R-:W-:-:S05]  /*f810*/  IMAD.WIDE R52, R219, 0x4, R44 ;  /* 0x00000004db347825 */ /* 0x002fca00078e022c */
[----:B------:R1:W-:Y:S02]  /*f820*/  LDGSTS.E [R6+0x7600], [R52.64], P4 ;  /* 0x0760000034067fae */ /* 0x0003e4000a121860 */
[----:B-1----:R-:W-:Y:S02]  /*f830*/  SEL R52, RZ, 0x4, P1 ;  /* 0x00000004ff347807 */ /* 0x002fe40000800000 */
[----:B------:R-:W-:Y:S02]  /*f840*/  ISETP.NE.U32.AND P1, PT, R54, RZ, PT ;  /* 0x000000ff3600720c */ /* 0x000fe40003f25070 */
[----:B------:R-:W-:Y:S01]  /*f850*/  SEL R54, R52, RZ, !P0 ;  /* 0x000000ff34367207 */ /* 0x000fe20004000000 */
[----:B------:R-:W-:-:S03]  /*f860*/  IMAD.WIDE R52, R221, 0x4, R44 ;  /* 0x00000004dd347825 */ /* 0x000fc600078e022c */
[----:B------:R-:W-:Y:S02]  /*f870*/  ISETP.NE.U32.AND P0, PT, R54, RZ, PT ;  /* 0x000000ff3600720c */ /* 0x000fe40003f05070 */
[----:B------:R1:W-:Y:S01]  /*f880*/  LDGSTS.E [R6+0x7a00], [R52.64], P2 ;  /* 0x07a0000034067fae */ /* 0x0003e20009121860 */
[----:B------:R-:W-:-:S05]  /*f890*/  IADD3 R54, P2, R4, R147, RZ ;  /* 0x0000009304367210 */ /* 0x000fca0007f5e0ff */
[----:B------:R-:W-:Y:S02]  /*f8a0*/  IMAD.X R55, R146, 0x1, R8, P2 ;  /* 0x0000000192377824 */ /* 0x000fe400010e0608 */
[----:B-1----:R-:W-:-:S05]  /*f8b0*/  IMAD.WIDE R52, R223, 0x4, R44 ;  /* 0x00000004df347825 */ /* 0x002fca00078e022c */
[----:B------:R1:W-:Y:S04]  /*f8c0*/  LDGSTS.E [R6+0x7e00], [R52.64], P1 ;  /* 0x07e0000034067fae */ /* 0x0003e80008921860 */
[----:B------:R-:W0:Y:S01]  /*f8d0*/  LDGDEPBAR ;  /* 0x00000000000079af */ /* 0x000e220000000000 */
[----:B-1----:R-:W-:Y:S01]  /*f8e0*/  IMAD R6, R11, 0x8000, R251 ;  /* 0x000080000b067824 */ /* 0x002fe200078e02fb */
[----:B------:R-:W-:-:S04]  /*f8f0*/  IADD3 R52, P1, R4, UR38, RZ ;  /* 0x0000002604347c10 */ /* 0x000fc8000ff3e0ff */
[----:B------:R1:W-:Y:S01]  /*f900*/  LDGSTS.E [R6+0x10000], [R54.64], P0 ;  /* 0x1000000036067fae */ /* 0x0003e20008121860 */
[----:B------:R-:W-:-:S05]  /*f910*/  IADD3.X R53, R8, UR10, RZ, P1, !PT ;  /* 0x0000000a08357c10 */ /* 0x000fca0008ffe4ff */
[----:B------:R2:W-:Y:S01]  /*f920*/  LDGSTS.E [R6+0x11000], [R52.64], P0 ;  /* 0x1100000034067fae */ /* 0x0005e20008121860 */
[----:B-1----:R-:W-:-:S04]  /*f930*/  IADD3 R54, P1, R4, UR46, RZ ;  /* 0x0000002e04367c10 */ /* 0x002fc8000ff3e0ff */
[----:B------:R-:W-:Y:S02]  /*f940*/  IADD3.X R55, R8, UR18, RZ, P1, !PT ;  /* 0x0000001208377c10 */ /* 0x000fe40008ffe4ff */
[----:B--2---:R-:W-:-:S03]  /*f950*/  IADD3 R52, P1, R4, UR54, RZ ;  /* 0x0000003604347c10 */ /* 0x004fc6000ff3e0ff */
[----:B------:R1:W-:Y:S01]  /*f960*/  LDGSTS.E [R6+0x12000], [R54.64], P0 ;  /* 0x1200000036067fae */ /* 0x0003e20008121860 */
[----:B------:R-:W-:-:S05]  /*f970*/  IADD3.X R53, R8, UR26, RZ, P1, !PT ;  /* 0x0000001a08357c10 */ /* 0x000fca0008ffe4ff */
[----:B------:R2:W-:Y:S01]  /*f980*/  LDGSTS.E [R6+0x13000], [R52.64], P0 ;  /* 0x1300000034067fae */ /* 0x0005e20008121860 */
[----:B-1----:R-:W-:-:S05]  /*f990*/  IADD3 R54, P1, R4, R137, RZ ;  /* 0x0000008904367210 */ /* 0x002fca0007f3e0ff */
[----:B------:R-:W-:Y:S01]  /*f9a0*/  IMAD.X R55, R136, 0x1, R8, P1 ;  /* 0x0000000188377824 */ /* 0x000fe200008e0608 */
[----:B--2---:R-:W-:-:S04]  /*f9b0*/  IADD3 R52, P1, R4, R121, RZ ;  /* 0x0000007904347210 */ /* 0x004fc80007f3e0ff */
[----:B------:R1:W-:Y:S01]  /*f9c0*/  LDGSTS.E [R6+0x14000], [R54.64], P0 ;  /* 0x1400000036067fae */ /* 0x0003e20008121860 */
[----:B------:R-:W-:-:S05]  /*f9d0*/  IMAD.X R53, R120, 0x1, R8, P1 ;  /* 0x0000000178357824 */ /* 0x000fca00008e0608 */
[----:B------:R2:W-:Y:S01]  /*f9e0*/  LDGSTS.E [R6+0x15000], [R52.64], P0 ;  /* 0x1500000034067fae */ /* 0x0005e20008121860 */
[----:B-1----:R-:W-:-:S05]  /*f9f0*/  IADD3 R54, P1, R4, R34, RZ ;  /* 0x0000002204367210 */ /* 0x002fca0007f3e0ff */
[--C-:B------:R-:W-:Y:S01]  /*fa00*/  IMAD.X R55, R43, 0x1, R8.reuse, P1 ;  /* 0x000000012b377824 */ /* 0x100fe200008e0608 */
[----:B--2---:R-:W-:Y:S02]  /*fa10*/  IADD3 R52, P1, R4, R18, RZ ;  /* 0x0000001204347210 */ /* 0x004fe40007f3e0ff */
[----:B------:R-:W-:Y:S02]  /*fa20*/  LOP3.LUT R56, R251, 0x10, RZ, 0x3c, !PT ;  /* 0x00000010fb387812 */ /* 0x000fe400078e3cff */
[----:B------:R1:W-:Y:S01]  /*fa30*/  LDGSTS.E [R6+0x16000], [R54.64], P0 ;  /* 0x1600000036067fae */ /* 0x0003e20008121860 */
[----:B------:R-:W-:-:S05]  /*fa40*/  IMAD.X R53, R35, 0x1, R8, P1 ;  /* 0x0000000123357824 */ /* 0x000fca00008e0608 */
[----:B------:R2:W-:Y:S01]  /*fa50*/  LDGSTS.E [R6+0x17000], [R52.64], P0 ;  /* 0x1700000034067fae */ /* 0x0005e20008121860 */
[----:B-1----:R-:W-:-:S05]  /*fa60*/  IADD3 R54, P1, R4, R145, RZ ;  /* 0x0000009104367210 */ /* 0x002fca0007f3e0ff */
[----:B------:R-:W-:Y:S01]  /*fa70*/  IMAD.X R55, R144, 0x1, R8, P1 ;  /* 0x0000000190377824 */ /* 0x000fe200008e0608 */
[----:B--2---:R-:W-:Y:S01]  /*fa80*/  IADD3 R52, P1, R4, UR39, RZ ;  /* 0x0000002704347c10 */ /* 0x004fe2000ff3e0ff */
[----:B------:R-:W-:-:S03]  /*fa90*/  IMAD R6, R11, 0x8000, R56 ;  /* 0x000080000b067824 */ /* 0x000fc600078e0238 */
[----:B------:R-:W-:Y:S02]  /*faa0*/  IADD3.X R53, R8, UR11, RZ, P1, !PT ;  /* 0x0000000b08357c10 */ /* 0x000fe40008ffe4ff */
[----:B------:R1:W-:Y:S04]  /*fab0*/  LDGSTS.E [R6+0x10200], [R54.64], P0 ;  /* 0x1020000036067fae */ /* 0x0003e80008121860 */
        /* <DEDUP_REMOVED lines=20> */
[----:B-1----:R-:W-:-:S04]  /*fc00*/  IADD3 R54, P1, R4, UR7, RZ ;  /* 0x0000000704367c10 */ /* 0x002fc8000ff3e0ff */
[----:B------:R-:W-:Y:S01]  /*fc10*/  IADD3.X R55, R8, UR4, RZ, P1, !PT ;  /* 0x0000000408377c10 */ /* 0x000fe20008ffe4ff */
[----:B--2---:R-:W-:Y:S01]  /*fc20*/  IMAD R6, R11, 0x8000, R56 ;  /* 0x000080000b067824 */ /* 0x004fe200078e0238 */
        /* <DEDUP_REMOVED lines=43> */
[----:B------:R-:W-:Y:S01]  /*fee0*/  IMAD.X R55, R40, 0x1, R8, P1 ;  /* 0x0000000128377824 */ /* 0x000fe200008e0608 */
[----:B--2---:R-:W-:-:S04]  /*fef0*/  IADD3 R52, P1, R4, R16, RZ ;  /* 0x0000001004347210 */ /* 0x004fc80007f3e0ff */
[----:B------:R1:W-:Y:S01]  /*ff00*/  LDGSTS.E [R6+0x16600], [R54.64], P0 ;  /* 0x1660000036067fae */ /* 0x0003e20008121860 */
[----:B------:R-:W-:-:S05]  /*ff10*/  IMAD.X R53, R29, 0x1, R8, P1 ;  /* 0x000000011d357824 */ /* 0x000fca00008e0608 */
[----:B------:R2:W-:Y:S02]  /*ff20*/  LDGSTS.E [R6+0x17600], [R52.64], P0 ;  /* 0x1760000034067fae */ /* 0x0005e40008121860 */
[----:B--2---:R-:W-:Y:S01]  /*ff30*/  IADD3 R52, P4, R4, UR53, RZ ;  /* 0x0000003504347c10 */ /* 0x004fe2000ff9e0ff */
[----:B------:R-:W-:-:S03]  /*ff40*/  UIADD3 UR53, UP2, UR53, UR60, URZ ;  /* 0x0000003c35357290 */ /* 0x000fc6000ff5e03f */
[----:B------:R-:W-:Y:S01]  /*ff50*/  IADD3.X R53, R8, UR25, RZ, P4, !PT ;  /* 0x0000001908357c10 */ /* 0x000fe2000a7fe4ff */
[----:B------:R-:W-:Y:S02]  /*ff60*/  UIADD3.X UR25, UR25, UR61, URZ, UP2, !UPT ;  /* 0x0000003d19197290 */ /* 0x000fe400097fe43f */
[----:B------:R-:W-:-:S04]  /*ff70*/  UIADD3 UR46, UP2, UR46, UR60, URZ ;  /* 0x0000003c2e2e7290 */ /* 0x000fc8000ff5e03f */
[----:B------:R-:W-:Y:S02]  /*ff80*/  UIADD3.X UR18, UR18, UR61, URZ, UP2, !UPT ;  /* 0x0000003d12127290 */ /* 0x000fe400097fe43f */
[----:B------:R-:W-:-:S04]  /*ff90*/  UIADD3 UR39, UP2, UR39, UR60, URZ ;  /* 0x0000003c27277290 */ /* 0x000fc8000ff5e03f */
[----:B------:R-:W-:Y:S02]  /*ffa0*/  UIADD3.X UR11, UR11, UR61, URZ, UP2, !UPT ;  /* 0x0000003d0b0b7290 */ /* 0x000fe400097fe43f */
[----:B------:R-:W-:Y:S01]  /*ffb0*/  UIADD3 UR7, UP2, UR7, UR60, URZ ;  /* 0x0000003c07077290 */ /* 0x000fe2000ff5e03f */
[----:B-1----:R-:W-:-:S05]  /*ffc0*/  IADD3 R54, P1, R4, UR34, RZ ;  /* 0x0000002204367c10 */ /* 0x002fca000ff3e0ff */
[----:B------:R-:W-:Y:S01]  /*ffd0*/  IMAD.U32 R6, RZ, RZ, UR7 ;  /* 0x00000007ff067e24 */ /* 0x000fe2000f8e00ff */
[----:B------:R-:W-:-:S04]  /*ffe0*/  IADD3.X R55, R8, UR6, RZ, P1, !PT ;  /* 0x0000000608377c10 */ /* 0x000fc80008ffe4ff */
[----:B------:R-:W1:Y:S01]  /*fff0*/  R2UR UR7, R151 ;  /* 0x00000000970773c2 */ /* 0x000e6200000e0000 */
[----:B------:R-:W-:-:S04]  /*10000*/  IADD3 R68, P1, R4, UR58, RZ ;  /* 0x0000003a04447c10 */ /* 0x000fc8000ff3e0ff */
[----:B------:R-:W-:Y:S02]  /*10010*/  IADD3.X R69, R8, UR30, RZ, P1, !PT ;  /* 0x0000001e08457c10 */ /* 0x000fe40008ffe4ff */
[----:B------:R-:W-:Y:S02]  /*10020*/  IADD3 R100, P1, R4, UR50, RZ ;  /* 0x0000003204647c10 */ /* 0x000fe4000ff3e0ff */
[----:B------:R-:W-:Y:S02]  /*10030*/  LOP3.LUT R56, R251, 0x40, RZ, 0x3c, !PT ;  /* 0x00000040fb387812 */ /* 0x000fe400078e3cff */
[----:B------:R-:W-:Y:S02]  /*10040*/  IADD3.X R101, R8, UR22, RZ, P1, !PT ;  /* 0x0000001608657c10 */ /* 0x000fe40008ffe4ff */
[----:B------:R-:W-:Y:S01]  /*10050*/  IADD3 R102, P1, R4, UR42, RZ ;  /* 0x0000002a04667c10 */ /* 0x000fe2000ff3e0ff */
[----:B------:R-:W-:-:S03]  /*10060*/  IMAD R104, R11, 0x8000, R56 ;  /* 0x000080000b687824 */ /* 0x000fc600078e0238 */
[----:B------:R-:W-:Y:S02]  /*10070*/  IADD3.X R103, R8, UR14, RZ, P1, !PT ;  /* 0x0000000e08677c10 */ /* 0x000fe40008ffe4ff */
[----:B------:R-:W-:Y:S01]  /*10080*/  IADD3 R98, P1, R4, UR35, RZ ;  /* 0x0000002304627c10 */ /* 0x000fe2000ff3e0ff */
[----:B------:R2:W-:Y:S04]  /*10090*/  LDGSTS.E [R104+0x10800], [R54.64], P0 ;  /* 0x1080000036687fae */ /* 0x0005e80008121860 */
[----:B------:R3:W-:Y:S01]  /*100a0*/  LDGSTS.E [R104+0x11800], [R102.64], P0 ;  /* 0x1180000066687fae */ /* 0x0007e20008121860 */
[----:B-1----:R-:W-:-:S03]  /*100b0*/  IADD3.X R99, R8, UR7, RZ, P1, !PT ;  /* 0x0000000708637c10 */ /* 0x002fc60008ffe4ff */
[----:B------:R3:W-:Y:S04]  /*100c0*/  LDGSTS.E [R104+0x12800], [R100.64], P0 ;  /* 0x1280000064687fae */ /* 0x0007e80008121860 */
[----:B------:R1:W-:Y:S02]  /*100d0*/  LDGSTS.E [R104+0x13800], [R68.64], P0 ;  /* 0x1380000044687fae */ /* 0x0003e40008121860 */
[----:B-1----:R-:W-:-:S05]  /*100e0*/  IADD3 R68, P1, R4, R129, RZ ;  /* 0x0000008104447210 */ /* 0x002fca0007f3e0ff */
[----:B------:R-:W-:-:S05]  /*100f0*/  IMAD.X R69, R128, 0x1, R8, P1 ;  /* 0x0000000180457824 */ /* 0x000fca00008e0608 */
[----:B------:R1:W-:Y:S02]  /*10100*/  LDGSTS.E [R104+0x14800], [R68.64], P0 ;  /* 0x1480000044687fae */ /* 0x0003e40008121860 */
[----:B-1----:R-:W-:-:S05]  /*10110*/  IADD3 R68, P1, R4, R113, RZ ;  /* 0x0000007104447210 */ /* 0x002fca0007f3e0ff */
[----:B------:R-:W-:-:S05]  /*10120*/  IMAD.X R69, R112, 0x1, R8, P1 ;  /* 0x0000000170457824 */ /* 0x000fca00008e0608 */
[----:B------:R1:W-:Y:S01]  /*10130*/  LDGSTS.E [R104+0x15800], [R68.64], P0 ;  /* 0x1580000044687fae */ /* 0x0003e20008121860 */
[----:B------:R-:W-:Y:S01]  /*10140*/  UIADD3.X UR4, UR4, UR61, URZ, UP2, !UPT ;  /* 0x0000003d04047290 */ /* 0x000fe200097fe43f */
[C---:B------:R-:W-:Y:S02]  /*10150*/  IADD3 R60, P2, R4.reuse, UR51, RZ ;  /* 0x00000033043c7c10 */ /* 0x040fe4000ff5e0ff */
[----:B-1----:R-:W-:-:S05]  /*10160*/  IADD3 R68, P1, R4, R26, RZ ;  /* 0x0000001a04447210 */ /* 0x002fca0007f3e0ff */
[----:B------:R-:W-:Y:S01]  /*10170*/  IMAD.X R69, R39, 0x1, R8, P1 ;  /* 0x0000000127457824 */ /* 0x000fe200008e0608 */
[----:B------:R-:W-:-:S04]  /*10180*/  LOP3.LUT R105, R251, 0x50, RZ, 0x3c, !PT ;  /* 0x00000050fb697812 */ /* 0x000fc800078e3cff */
[----:B------:R1:W-:Y:S01]  /*10190*/  LDGSTS.E [R104+0x16800], [R68.64], P0 ;  /* 0x1680000044687fae */ /* 0x0003e20008121860 */
[----:B------:R-:W-:Y:S01]  /*101a0*/  IADD3.X R61, R8, UR23, RZ, P2, !PT ;  /* 0x00000017083d7c10 */ /* 0x000fe200097fe4ff */
[----:B------:R-:W-:Y:S01]  /*101b0*/  IMAD.U32 R150, RZ, RZ, UR4 ;  /* 0x00000004ff967e24 */ /* 0x000fe2000f8e00ff */
[C---:B------:R-:W-:Y:S01]  /*101c0*/  IADD3 R62, P2, R4.reuse, UR43, RZ ;  /* 0x0000002b043e7c10 */ /* 0x040fe2000ff5e0ff */
[----:B------:R4:W2:Y:S01]  /*101d0*/  R2UR UR4, R5 ;  /* 0x00000000050473c2 */ /* 0x0008a200000e0000 */
[----:B-1----:R-:W-:Y:S01]  /*101e0*/  IADD3 R68, P1, R4, R15, RZ ;  /* 0x0000000f04447210 */ /* 0x002fe20007f3e0ff */
[----:B----4-:R-:W-:Y:S01]  /*101f0*/  IMAD R5, R11, 0x8000, R105 ;  /* 0x000080000b057824 */ /* 0x010fe200078e0269 */
[----:B------:R-:W-:-:S03]  /*10200*/  IADD3.X R63, R8, UR15, RZ, P2, !PT ;  /* 0x0000000f083f7c10 */ /* 0x000fc600097fe4ff */
[----:B------:R-:W-:-:S05]  /*10210*/  IMAD.X R69, R27, 0x1, R8, P1 ;  /* 0x000000011b457824 */ /* 0x000fca00008e0608 */
[----:B------:R1:W-:Y:S04]  /*10220*/  LDGSTS.E [R104+0x17800], [R68.64], P0 ;  /* 0x1780000044687fae */ /* 0x0003e80008121860 */
[----:B------:R4:W-:Y:S04]  /*10230*/  LDGSTS.E [R5+0x10a00], [R98.64], P0 ;  /* 0x10a0000062057fae */ /* 0x0009e80008121860 */
[----:B------:R4:W-:Y:S04]  /*10240*/  LDGSTS.E [R5+0x11a00], [R62.64], P0 ;  /* 0x11a000003e057fae */ /* 0x0009e80008121860 */
[----:B------:R1:W-:Y:S02]  /*10250*/  LDGSTS.E [R5+0x12a00], [R60.64], P0 ;  /* 0x12a000003c057fae */ /* 0x0003e40008121860 */
[----:B-1----:R-:W-:-:S05]  /*10260*/  IADD3 R60, P1, R4, R143, RZ ;  /* 0x0000008f043c7210 */ /* 0x002fca0007f3e0ff */
[----:B------:R-:W-:-:S05]  /*10270*/  IMAD.X R61, R142, 0x1, R8, P1 ;  /* 0x000000018e3d7824 */ /* 0x000fca00008e0608 */
        /* <DEDUP_REMOVED lines=8> */
[----:B------:R-:W-:Y:S01]  /*10300*/  IMAD.X R61, R38, 0x1, R8, P1 ;  /* 0x00000001263d7824 */ /* 0x000fe200008e0608 */
[----:B------:R-:W-:-:S04]  /*10310*/  IADD3 R56, P3, R4, UR52, RZ ;  /* 0x0000003404387c10 */ /* 0x000fc8000ff7e0ff */
[----:B------:R1:W-:Y:S01]  /*10320*/  LDGSTS.E [R5+0x16a00], [R60.64], P0 ;  /* 0x16a000003c057fae */ /* 0x0003e20008121860 */
[----:B------:R-:W-:Y:S02]  /*10330*/  LOP3.LUT R105, R251, 0x60, RZ, 0x3c, !PT ;  /* 0x00000060fb697812 */ /* 0x000fe400078e3cff */
[----:B------:R-:W-:Y:S02]  /*10340*/  IADD3.X R57, R8, UR24, RZ, P3, !PT ;  /* 0x0000001808397c10 */ /* 0x000fe40009ffe4ff */
[C---:B------:R-:W-:Y:S02]  /*10350*/  IADD3 R96, P2, R4.reuse, UR36, RZ ;  /* 0x0000002404607c10 */ /* 0x040fe4000ff5e0ff */
[C---:B-1----:R-:W-:Y:S02]  /*10360*/  IADD3 R60, P1, R4.reuse, R14, RZ ;  /* 0x0000000e043c7210 */ /* 0x042fe40007f3e0ff */
[----:B------:R-:W-:-:S03]  /*10370*/  IADD3 R58, P3, R4, UR44, RZ ;  /* 0x0000002c043a7c10 */ /* 0x000fc6000ff7e0ff */
[----:B------:R-:W-:Y:S01]  /*10380*/  IMAD.X R61, R25, 0x1, R8, P1 ;  /* 0x00000001193d7824 */ /* 0x000fe200008e0608 */
[C---:B------:R-:W-:Y:S02]  /*10390*/  IADD3.X R97, R8.reuse, UR8, RZ, P2, !PT ;  /* 0x0000000808617c10 */ /* 0x040fe400097fe4ff */
[----:B------:R-:W-:Y:S02]  /*103a0*/  IADD3.X R59, R8, UR16, RZ, P3, !PT ;  /* 0x00000010083b7c10 */ /* 0x000fe40009ffe4ff */
[----:B------:R4:W-:Y:S02]  /*103b0*/  LDGSTS.E [R5+0x17a00], [R60.64], P0 ;  /* 0x17a000003c057fae */ /* 0x0009e40008121860 */
[----:B----4-:R-:W-:-:S05]  /*103c0*/  IMAD R5, R11, 0x8000, R105 ;  /* 0x000080000b057824 */ /* 0x010fca00078e0269 */
[----:B------:R1:W-:Y:S04]  /*103d0*/  LDGSTS.E [R5+0x10c00], [R96.64], P0 ;  /* 0x10c0000060057fae */ /* 0x0003e80008121860 */
[----:B------:R1:W-:Y:S04]  /*103e0*/  LDGSTS.E [R5+0x11c00], [R58.64], P0 ;  /* 0x11c000003a057fae */ /* 0x0003e80008121860 */
[----:B------:R4:W-:Y:S02]  /*103f0*/  LDGSTS.E [R5+0x12c00], [R56.64], P0 ;  /* 0x12c0000038057fae */ /* 0x0009e40008121860 */
[----:B----4-:R-:W-:-:S05]  /*10400*/  IADD3 R56, P1, R4, R141, RZ ;  /* 0x0000008d04387210 */ /* 0x010fca0007f3e0ff */
[----:B------:R-:W-:-:S05]  /*10410*/  IMAD.X R57, R140, 0x1, R8, P1 ;  /* 0x000000018c397824 */ /* 0x000fca00008e0608 */
        /* <DEDUP_REMOVED lines=9> */
[----:B------:R4:W-:Y:S01]  /*104b0*/  LDGSTS.E [R5+0x16c00], [R56.64], P0 ;  /* 0x16c0000038057fae */ /* 0x0009e20008121860 */
[----:B------:R-:W-:Y:S02]  /*104c0*/  LOP3.LUT R68, R251, 0x70, RZ, 0x3c, !PT ;  /* 0x00000070fb447812 */ /* 0x000fe400078e3cff */
[C---:B------:R-:W-:Y:S02]  /*104d0*/  IADD3 R70, P3, R4.reuse, UR37, RZ ;  /* 0x0000002504467c10 */ /* 0x040fe4000ff7e0ff */
[C---:B----4-:R-:W-:Y:S02]  /*104e0*/  IADD3 R56, P1, R4.reuse, R13, RZ ;  /* 0x0000000d04387210 */ /* 0x050fe40007f3e0ff */
[----:B--2---:R-:W-:-:S03]  /*104f0*/  IADD3 R54, P4, R4, UR45, RZ ;  /* 0x0000002d04367c10 */ /* 0x004fc6000ff9e0ff */
[----:B------:R-:W-:Y:S01]  /*10500*/  IMAD.X R57, R23, 0x1, R8, P1 ;  /* 0x0000000117397824 */ /* 0x000fe200008e0608 */
[C---:B------:R-:W-:Y:S02]  /*10510*/  IADD3.X R71, R8.reuse, UR9, RZ, P3, !PT ;  /* 0x0000000908477c10 */ /* 0x040fe40009ffe4ff */
[----:B------:R-:W-:Y:S02]  /*10520*/  IADD3.X R55, R8, UR17, RZ, P4, !PT ;  /* 0x0000001108377c10 */ /* 0x000fe4000a7fe4ff */
[----:B------:R1:W-:Y:S02]  /*10530*/  LDGSTS.E [R5+0x17c00], [R56.64], P0 ;  /* 0x17c0000038057fae */ /* 0x0003e40008121860 */
[----:B-1----:R-:W-:-:S05]  /*10540*/  IMAD R5, R11, 0x8000, R68 ;  /* 0x000080000b057824 */ /* 0x002fca00078e0244 */
[----:B------:R3:W-:Y:S04]  /*10550*/  LDGSTS.E [R5+0x10e00], [R70.64], P0 ;  /* 0x10e0000046057fae */ /* 0x0007e80008121860 */
[----:B------:R1:W-:Y:S04]  /*10560*/  LDGSTS.E [R5+0x11e00], [R54.64], P0 ;  /* 0x11e0000036057fae */ /* 0x0003e80008121860 */
        /* <DEDUP_REMOVED lines=9> */
[----:B------:R-:W-:-:S04]  /*10600*/  IADD3 R56, P1, R4, R20, RZ ;  /* 0x0000001404387210 */ /* 0x000fc80007f3e0ff */
[----:B------:R3:W-:Y:S01]  /*10610*/  LDGSTS.E [R5+0x15e00], [R54.64], P0 ;  /* 0x15e0000036057fae */ /* 0x0007e20008121860 */
[----:B------:R-:W-:Y:S01]  /*10620*/  IMAD.X R57, R36, 0x1, R8, P1 ;  /* 0x0000000124397824 */ /* 0x000fe200008e0608 */
[----:B--2---:R-:W-:Y:S01]  /*10630*/  IADD3 R52, P1, R4, R7, RZ ;  /* 0x0000000704347210 */ /* 0x004fe20007f3e0ff */
[----:B------:R-:W-:-:S03]  /*10640*/  IMAD.MOV.U32 R60, RZ, RZ, c[0x0][0x188] ;  /* 0x00006200ff3c7624 */ /* 0x000fc600078e00ff */
[----:B------:R3:W-:Y:S01]  /*10650*/  LDGSTS.E [R5+0x16e00], [R56.64], P0 ;  /* 0x16e0000038057fae */ /* 0x0007e20008121860 */
[----:B------:R-:W-:-:S05]  /*10660*/  IMAD.X R53, R21, 0x1, R8, P1 ;  /* 0x0000000115357824 */ /* 0x000fca00008e0608 */
[----:B------:R3:W-:Y:S01]  /*10670*/  LDGSTS.E [R5+0x17e00], [R52.64], P0 ;  /* 0x17e0000034057fae */ /* 0x0007e20008121860 */
[-C--:B------:R-:W-:Y:S01]  /*10680*/  IADD3 R14, P0, R14, R10.reuse, RZ ;  /* 0x0000000a0e0e7210 */ /* 0x080fe20007f1e0ff */
[----:B------:R-:W-:Y:S01]  /*10690*/  IMAD.SHL.U32 R60, R60, 0x80, RZ ;  /* 0x000000803c3c7824 */ /* 0x000fe200078e00ff */
[-C--:B------:R-:W-:Y:S01]  /*106a0*/  IADD3 R7, P5, R7, R10.reuse, RZ ;  /* 0x0000000a07077210 */ /* 0x080fe20007fbe0ff */
[----:B------:R-:W-:Y:S01]  /*106b0*/  UIADD3 UR58, UP4, UR58, UR60, URZ ;  /* 0x0000003c3a3a7290 */ /* 0x000fe2000ff9e03f */
[-C--:B------:R-:W-:Y:S01]  /*106c0*/  IADD3 R13, P6, R13, R10.reuse, RZ ;  /* 0x0000000a0d0d7210 */ /* 0x080fe20007fde0ff */
[--C-:B------:R-:W-:Y:S01]  /*106d0*/  IMAD.X R25, R25, 0x1, R9.reuse, P0 ;  /* 0x0000000119197824 */ /* 0x100fe200000e0609 */
[----:B------:R-:W-:Y:S01]  /*106e0*/  IADD3 R22, P0, R22, R10, RZ ;  /* 0x0000000a16167210 */ /* 0x000fe20007f1e0ff */
[----:B------:R-:W-:Y:S01]  /*106f0*/  UIADD3 UR57, UP5, UR57, UR60, URZ ;  /* 0x0000003c39397290 */ /* 0x000fe2000ffbe03f */
[----:B------:R-:W-:Y:S01]  /*10700*/  LEA R149, P2, R60, R44, 0x2 ;  /* 0x0000002c3c957211 */ /* 0x000fe200078410ff */
[----:B------:R-:W-:Y:S01]  /*10710*/  UIADD3 UR56, UP6, UR56, UR60, URZ ;  /* 0x0000003c38387290 */ /* 0x000fe2000ffde03f */
[-C--:B------:R-:W-:Y:S01]  /*10720*/  IADD3 R15, P1, R15, R10.reuse, RZ ;  /* 0x0000000a0f0f7210 */ /* 0x080fe20007f3e0ff */
[----:B------:R-:W-:Y:S01]  /*10730*/  IMAD.X R37, R37, 0x1, R9, P0 ;  /* 0x0000000125257824 */ /* 0x000fe200000e0609 */
[-C--:B------:R-:W-:Y:S01]  /*10740*/  IADD3 R47, P0, R47, R10.reuse, RZ ;  /* 0x0000000a2f2f7210 */ /* 0x080fe20007f1e0ff */
[----:B------:R-:W-:Y:S01]  /*10750*/  IMAD.X R148, R45, 0x1, R155, P2 ;  /* 0x000000012d947824 */ /* 0x000fe200010e069b */
[-C--:B------:R-:W-:Y:S01]  /*10760*/  IADD3 R16, P2, R16, R10.reuse, RZ ;  /* 0x0000000a10107210 */ /* 0x080fe20007f5e0ff */
[--C-:B------:R-:W-:Y:S01]  /*10770*/  IMAD.X R21, R21, 0x1, R9.reuse, P5 ;  /* 0x0000000115157824 */ /* 0x100fe200028e0609 */
[-C--:B------:R-:W-:Y:S01]  /*10780*/  IADD3 R17, P3, R17, R10.reuse, RZ ;  /* 0x0000000a11117210 */ /* 0x080fe20007f7e0ff */
[--C-:B------:R-:W-:Y:S01]  /*10790*/  IMAD.X R23, R23, 0x1, R9.reuse, P6 ;  /* 0x0000000117177824 */ /* 0x100fe200030e0609 */
[-C--:B------:R-:W-:Y:S01]  /*107a0*/  IADD3 R19, P4, R19, R10.reuse, RZ ;  /* 0x0000000a13137210 */ /* 0x080fe20007f9e0ff */
[--C-:B------:R-:W-:Y:S01]  /*107b0*/  IMAD.X R46, R46, 0x1, R9.reuse, P0 ;  /* 0x000000012e2e7824 */ /* 0x100fe200000e0609 */
[-C--:B------:R-:W-:Y:S01]  /*107c0*/  IADD3 R18, P5, R18, R10.reuse, RZ ;  /* 0x0000000a12127210 */ /* 0x080fe20007fbe0ff */
[----:B------:R-:W-:Y:S01]  /*107d0*/  UIADD3 UR55, UP0, UR55, UR60, URZ ;  /* 0x0000003c37377290 */ /* 0x000fe2000ff1e03f */
[-C--:B------:R-:W-:Y:S01]  /*107e0*/  IADD3 R20, P6, R20, R10.reuse, RZ ;  /* 0x0000000a14147210 */ /* 0x080fe20007fde0ff */
[----:B------:R-:W-:Y:S01]  /*107f0*/  UIADD3 UR54, UP1, UR54, UR60, URZ ;  /* 0x0000003c36367290 */ /* 0x000fe2000ff3e03f */
[-C--:B------:R-:W-:Y:S01]  /*10800*/  IADD3 R121, P0, R121, R10.reuse, RZ ;  /* 0x0000000a79797210 */ /* 0x080fe20007f1e0ff */
[--C-:B------:R-:W-:Y:S01]  /*10810*/  IMAD.X R27, R27, 0x1, R9.reuse, P1 ;  /* 0x000000011b1b7824 */ /* 0x100fe200008e0609 */
        /* <DEDUP_REMOVED lines=12> */
[----:B------:R-:W-:Y:S01]  /*108e0*/  UIADD3 UR4, UR4, 0x1, URZ ;  /* 0x0000000104047890 */ /* 0x000fe2000fffe03f */
[-C--:B------:R-:W-:Y:S01]  /*108f0*/  IADD3 R135, P0, R135, R10.reuse, RZ ;  /* 0x0000000a87877210 */ /* 0x080fe20007f1e0ff */
[----:B------:R-:W-:Y:S01]  /*10900*/  UIADD3.X UR30, UR30, UR61, URZ, UP4, !UPT ;  /* 0x0000003d1e1e7290 */ /* 0x000fe2000a7fe43f */
[--C-:B------:R-:W-:Y:S01]  /*10910*/  IMAD.X R38, R38, 0x1, R9.reuse, P1 ;  /* 0x0000000126267824 */ /* 0x100fe200008e0609 */
        /* <DEDUP_REMOVED lines=8> */
[----:B------:R-:W-:Y:S01]  /*109a0*/  UIADD3 UR52, UP3, UR52, UR60, URZ ;  /* 0x0000003c34347290 */ /* 0x000fe2000ff7e03f */
[--C-:B------:R-:W-:Y:S01]  /*109b0*/  IMAD.X R43, R43, 0x1, R9.reuse, P6 ;  /* 0x000000012b2b7824 */ /* 0x100fe200030e0609 */
[----:B------:R-:W-:Y:S01]  /*109c0*/  UIADD3 UR51, UP4, UR51, UR60, URZ ;  /* 0x0000003c33337290 */ /* 0x000fe2000ff9e03f */
[-C--:B------:R-:W-:Y:S01]  /*109d0*/  IADD3 R109, P1, R109, R10.reuse, RZ ;  /* 0x0000000a6d6d7210 */ /* 0x080fe20007f3e0ff */
        /* <DEDUP_REMOVED lines=8> */
[--C-:B------:R-:W-:Y:S01]  /*10a60*/  IMAD.X R134, R134, 0x1, R9.reuse, P0 ;  /* 0x0000000186867824 */ /* 0x100fe200000e0609 */
[-C--:B------:R-:W-:Y:S01]  /*10a70*/  IADD3 R119, P6, R119, R10.reuse, RZ ;  /* 0x0000000a77777210 */ /* 0x080fe20007fde0ff */
[----:B------:R-:W-:Y:S01]  /*10a80*/  UIADD3 UR59, UR59, -0x80, URZ ;  /* 0xffffff803b3b7890 */ /* 0x000fe2000fffe03f */
[----:B------:R-:W-:Y:S01]  /*10a90*/  ISETP.NE.U32.AND P0, PT, R153, UR4, PT ;  /* 0x0000000499007c0c */ /* 0x000fe2000bf05070 */
        /* <DEDUP_REMOVED lines=11> */
[----:B------:R-:W-:Y:S01]  /*10b50*/  IMAD.X R118, R118, 0x1, R9, P6 ;  /* 0x0000000176767824 */ /* 0x000fe200030e0609 */
        /* <DEDUP_REMOVED lines=11> */
[----:B------:R-:W-:Y:S01]  /*10c10*/  IADD3 R133, P6, R133, R10, RZ ;  /* 0x0000000a85857210 */ /* 0x000fe20007fde0ff */
[----:B------:R-:W-:Y:S01]  /*10c20*/  UIADD3.X UR17, UR17, UR61, URZ, UP3, !UPT ;  /* 0x0000003d11117290 */ /* 0x000fe20009ffe43f */
[----:B------:R-:W0:Y:S01]  /*10c30*/  LDGDEPBAR ;  /* 0x00000000000079af */ /* 0x000e220000000000 */
[----:B------:R-:W-:-:S02]  /*10c40*/  UIADD3.X UR16, UR16, UR61, URZ, UP4, !UPT ;  /* 0x0000003d10107290 */ /* 0x000fc4000a7fe43f */
[----:B------:R-:W-:Y:S02]  /*10c50*/  UIADD3.X UR15, UR15, UR61, URZ, UP5, !UPT ;  /* 0x0000003d0f0f7290 */ /* 0x000fe4000affe43f */
[----:B------:R-:W-:Y:S02]  /*10c60*/  UIADD3.X UR14, UR14, UR61, URZ, UP6, !UPT ;  /* 0x0000003d0e0e7290 */ /* 0x000fe4000b7fe43f */
[----:B------:R-:W-:Y:S02]  /*10c70*/  UIADD3.X UR13, UR13, UR61, URZ, UP0, !UPT ;  /* 0x0000003d0d0d7290 */ /* 0x000fe400087fe43f */
[----:B------:R-:W-:Y:S01]  /*10c80*/  UIADD3.X UR12, UR12, UR61, URZ, UP1, !UPT ;  /* 0x0000003d0c0c7290 */ /* 0x000fe20008ffe43f */
[--C-:B------:R-:W-:Y:S01]  /*10c90*/  IMAD.X R122, R122, 0x1, R9.reuse, P1 ;  /* 0x000000017a7a7824 */ /* 0x100fe200008e0609 */
[----:B------:R-:W-:Y:S01]  /*10ca0*/  UIADD3 UR38, UP3, UR38, UR60, URZ ;  /* 0x0000003c26267290 */ /* 0x000fe2000ff7e03f */
        /* <DEDUP_REMOVED lines=8> */
[----:B------:R-:W-:Y:S01]  /*10d30*/  IMAD.X R132, R132, 0x1, R9, P6 ;  /* 0x0000000184847824 */ /* 0x000fe200030e0609 */
[----:B------:R-:W-:Y:S01]  /*10d40*/  UIADD3 UR31, UP1, UR31, UR60, URZ ;  /* 0x0000003c1f1f7290 */ /* 0x000fe2000ff3e03f */
[----:B------:R-:W-:-:S02]  /*10d50*/  IADD3 R137, P1, R137, R10, RZ ;  /* 0x0000000a89897210 */ /* 0x000fc40007f3e0ff */
[-C--:B------:R-:W-:Y:S02]  /*10d60*/  IADD3 R139, P2, R139, R10.reuse, RZ ;  /* 0x0000000a8b8b7210 */ /* 0x080fe40007f5e0ff */
[-C--:B------:R-:W-:Y:S02]  /*10d70*/  IADD3 R141, P3, R141, R10.reuse, RZ ;  /* 0x0000000a8d8d7210 */ /* 0x080fe40007f7e0ff */
[-C--:B------:R-:W-:Y:S02]  /*10d80*/  IADD3 R143, P4, R143, R10.reuse, RZ ;  /* 0x0000000a8f8f7210 */ /* 0x080fe40007f9e0ff */
[-C--:B------:R-:W-:Y:S02]  /*10d90*/  IADD3 R145, P5, R145, R10.reuse, RZ ;  /* 0x0000000a91917210 */ /* 0x080fe40007fbe0ff */
[----:B------:R-:W-:Y:S01]  /*10da0*/  IADD3 R147, P6, R147, R10, RZ ;  /* 0x0000000a93937210 */ /* 0x000fe20007fde0ff */
[----:B------:R-:W-:Y:S02]  /*10db0*/  UIADD3.X UR10, UR10, UR61, URZ, UP3, !UPT ;  /* 0x0000003d0a0a7290 */ /* 0x000fe40009ffe43f */
[----:B------:R-:W-:-:S02]  /*10dc0*/  UIADD3.X UR9, UR9, UR61, URZ, UP4, !UPT ;  /* 0x0000003d09097290 */ /* 0x000fc4000a7fe43f */
[----:B------:R-:W-:Y:S02]  /*10dd0*/  UIADD3.X UR8, UR8, UR61, URZ, UP5, !UPT ;  /* 0x0000003d08087290 */ /* 0x000fe4000affe43f */
[----:B------:R-:W-:Y:S02]  /*10de0*/  UIADD3.X UR7, UR7, UR61, URZ, UP6, !UPT ;  /* 0x0000003d07077290 */ /* 0x000fe4000b7fe43f */
[----:B------:R-:W-:Y:S02]  /*10df0*/  UIADD3.X UR6, UR6, UR61, URZ, UP0, !UPT ;  /* 0x0000003d06067290 */ /* 0x000fe400087fe43f */
[----:B------:R-:W-:Y:S01]  /*10e00*/  UIADD3.X UR5, UR5, UR61, URZ, UP1, !UPT ;  /* 0x0000003d05057290 */ /* 0x000fe20008ffe43f */
[--C-:B------:R-:W-:Y:S02]  /*10e10*/  IMAD.X R136, R136, 0x1, R9.reuse, P1 ;  /* 0x0000000188887824 */ /* 0x100fe400008e0609 */
[--C-:B------:R-:W-:Y:S02]  /*10e20*/  IMAD.X R138, R138, 0x1, R9.reuse, P2 ;  /* 0x000000018a8a7824 */ /* 0x100fe400010e0609 */
[----:B------:R-:W-:-:S02]  /*10e30*/  IMAD.X R140, R140, 0x1, R9, P3 ;  /* 0x000000018c8c7824 */ /* 0x000fc400018e0609 */
[--C-:B------:R-:W-:Y:S02]  /*10e40*/  IMAD.X R142, R142, 0x1, R9.reuse, P4 ;  /* 0x000000018e8e7824 */ /* 0x100fe400020e0609 */
[--C-:B------:R-:W-:Y:S02]  /*10e50*/  IMAD.X R144, R144, 0x1, R9.reuse, P5 ;  /* 0x0000000190907824 */ /* 0x100fe400028e0609 */
[----:B------:R-:W-:Y:S01]  /*10e60*/  IMAD.X R146, R146, 0x1, R9, P6 ;  /* 0x0000000192927824 */ /* 0x000fe200030e0609 */
[----:B---3--:R-:W-:Y:S01]  /*10e70*/  @!P0 CALL.REL.NOINC `(.L_x_0) ;  /* 0x0000001000008944 */ /* 0x008fe20003c00000 */
[----:B------:R-:W-:Y:S05]  /*10e80*/  BRA `(.L_x_1) ;  /* 0xffffb86000007947 */ /* 0x000fea000383ffff */
.L_x_0:
[----:B------:R-:W2:Y:S01]  /*10e90*/  LDL.LU R44, [R1+0x164] ;  /* 0x00016400012c7983 */ /* 0x000ea20000300800 */
[----:B------:R-:W-:-:S04]  /*10ea0*/  DEPBAR.LE SB0, 0x0 ;  /* 0x000080000000791a */ /* 0x000fc80000000000 */
[----:B------:R-:W-:Y:S01]  /*10eb0*/  IMAD.MOV.U32 R8, RZ, RZ, R89 ;  /* 0x000000ffff087224 */ /* 0x000fe200078e0059 */
[C---:B------:R-:W-:Y:S01]  /*10ec0*/  LOP3.LUT R40, R168.reuse, 0x20, RZ, 0x3c, !PT ;  /* 0x00000020a8287812 */ /* 0x040fe200078e3cff */
[----:B------:R-:W-:Y:S01]  /*10ed0*/  IMAD.MOV.U32 R9, RZ, RZ, R85 ;  /* 0x000000ffff097224 */ /* 0x000fe200078e0055 */
[----:B-----5:R-:W-:Y:S01]  /*10ee0*/  LOP3.LUT R2, R3, R0, RZ, 0xfc, !PT ;  /* 0x0000000003027212 */ /* 0x020fe200078efcff */
[----:B------:R-:W-:Y:S01]  /*10ef0*/  IMAD.MOV.U32 R10, RZ, RZ, R81 ;  /* 0x000000ffff0a7224 */ /* 0x000fe200078e0051 */
[----:B------:R-:W-:Y:S01]  /*10f00*/  LOP3.LUT R20, R168, 0x40, RZ, 0x3c, !PT ;  /* 0x00000040a8147812 */ /* 0x000fe200078e3cff */
[----:B------:R-:W-:Y:S01]  /*10f10*/  IMAD.MOV.U32 R11, RZ, RZ, R77 ;  /* 0x000000ffff0b7224 */ /* 0x000fe200078e004d */
[----:B------:R-:W-:Y:S01]  /*10f20*/  BAR.SYNC.DEFER_BLOCKING 0x0 ;  /* 0x0000000000007b1d */ /* 0x000fe20000010000 */
[----:B------:R-:W-:Y:S02]  /*10f30*/  IMAD.MOV.U32 R7, RZ, RZ, R76 ;  /* 0x000000ffff077224 */ /* 0x000fe400078e004c */
[----:B------:R-:W-:-:S02]  /*10f40*/  IMAD.MOV.U32 R15, RZ, RZ, R78 ;  /* 0x000000ffff0f7224 */ /* 0x000fc400078e004e */
[----:B------:R-:W-:Y:S02]  /*10f50*/  IMAD.MOV.U32 R19, RZ, RZ, R48 ;  /* 0x000000ffff137224 */ /* 0x000fe400078e0030 */
[----:B------:R-:W-:Y:S02]  /*10f60*/  IMAD.MOV.U32 R31, RZ, RZ, R49 ;  /* 0x000000ffff1f7224 */ /* 0x000fe400078e0031 */
[----:B------:R-:W-:Y:S02]  /*10f70*/  IMAD.MOV.U32 R4, RZ, RZ, R88 ;  /* 0x000000ffff047224 */ /* 0x000fe400078e0058 */
[----:B------:R-:W-:Y:S02]  /*10f80*/  IMAD.MOV.U32 R5, RZ, RZ, R84 ;  /* 0x000000ffff057224 */ /* 0x000fe400078e0054 */
[----:B------:R-:W-:Y:S02]  /*10f90*/  IMAD.MOV.U32 R6, RZ, RZ, R80 ;  /* 0x000000ffff067224 */ /* 0x000fe400078e0050 */
[----:B------:R-:W-:-:S02]  /*10fa0*/  IMAD.MOV.U32 R12, RZ, RZ, R90 ;  /* 0x000000ffff0c7224 */ /* 0x000fc400078e005a */
[----:B------:R-:W-:Y:S02]  /*10fb0*/  IMAD.MOV.U32 R13, RZ, RZ, R86 ;  /* 0x000000ffff0d7224 */ /* 0x000fe400078e0056 */
[----:B------:R-:W-:Y:S02]  /*10fc0*/  IMAD.MOV.U32 R14, RZ, RZ, R82 ;  /* 0x000000ffff0e7224 */ /* 0x000fe400078e0052 */
[----:B------:R-:W-:Y:S02]  /*10fd0*/  IMAD.MOV.U32 R76, RZ, RZ, R91 ;  /* 0x000000ffff4c7224 */ /* 0x000fe400078e005b */
[----:B------:R-:W-:Y:S01]  /*10fe0*/  IMAD.MOV.U32 R77, RZ, RZ, R87 ;  /* 0x000000ffff4d7224 */ /* 0x000fe200078e0057 */
[----:B------:R1:W-:Y:S01]  /*10ff0*/  STS.128 [R248+0x400], R8 ;  /* 0x00040008f8007388 */ /* 0x0003e20000000c00 */
[----:B------:R-:W-:Y:S02]  /*11000*/  IMAD.MOV.U32 R78, RZ, RZ, R83 ;  /* 0x000000ffff4e7224 */ /* 0x000fe400078e0053 */
[----:B------:R-:W-:Y:S01]  /*11010*/  IMAD.MOV.U32 R16, RZ, RZ, R92 ;  /* 0x000000ffff107224 */ /* 0x000fe200078e005c */
[----:B------:R-:W-:Y:S01]  /*11020*/  STS.128 [R248], R4 ;  /* 0x00000004f8007388 */ /* 0x000fe20000000c00 */
[----:B------:R-:W-:-:S02]  /*11030*/  IMAD.MOV.U32 R17, RZ, RZ, R72 ;  /* 0x000000ffff117224 */ /* 0x000fc400078e0048 */
[----:B------:R-:W-:Y:S01]  /*11040*/  IMAD.MOV.U32 R18, RZ, RZ, R64 ;  /* 0x000000ffff127224 */ /* 0x000fe200078e0040 */
[----:B------:R3:W-:Y:S01]  /*11050*/  STS.128 [R248+0x80], R12 ;  /* 0x0000800cf8007388 */ /* 0x0007e20000000c00 */
[----:B------:R-:W-:Y:S02]  /*11060*/  IMAD.MOV.U32 R28, RZ, RZ, R93 ;  /* 0x000000ffff1c7224 */ /* 0x000fe400078e005d */
[----:B------:R-:W-:Y:S01]  /*11070*/  IMAD.MOV.U32 R29, RZ, RZ, R73 ;  /* 0x000000ffff1d7224 */ /* 0x000fe200078e0049 */
[----:B------:R-:W-:Y:S01]  /*11080*/  STS.128 [R248+0x480], R76 ;  /* 0x0004804cf8007388 */ /* 0x000fe20000000c00 */
[----:B------:R-:W-:Y:S02]  /*11090*/  IMAD.MOV.U32 R30, RZ, RZ, R65 ;  /* 0x000000ffff1e7224 */ /* 0x000fe400078e0041 */
[----:B------:R-:W-:Y:S01]  /*110a0*/  IMAD.MOV.U32 R48, RZ, RZ, R95 ;  /* 0x000000ffff307224 */ /* 0x000fe200078e005f */
[----:B------:R4:W-:Y:S01]  /*110b0*/  STS.128 [R248+0x200], R16 ;  /* 0x00020010f8007388 */ /* 0x0009e20000000c00 */
[----:B-1----:R-:W-:-:S02]  /*110c0*/  IMAD.MOV.U32 R11, RZ, RZ, R50 ;  /* 0x000000ffff0b7224 */ /* 0x002fc400078e0032 */
[----:B------:R-:W-:Y:S01]  /*110d0*/  IMAD.MOV.U32 R8, RZ, RZ, R94 ;  /* 0x000000ffff087224 */ /* 0x000fe200078e005e */
[----:B------:R-:W-:Y:S01]  /*110e0*/  STS.128 [R248+0x600], R28 ;  /* 0x0006001cf8007388 */ /* 0x000fe20000000c00 */
[----:B------:R-:W-:Y:S02]  /*110f0*/  IMAD.MOV.U32 R9, RZ, RZ, R74 ;  /* 0x000000ffff097224 */ /* 0x000fe400078e004a */
[----:B------:R-:W-:Y:S01]  /*11100*/  IMAD.MOV.U32 R10, RZ, RZ, R66 ;  /* 0x000000ffff0a7224 */ /* 0x000fe200078e0042 */
[C-C-:B---3--:R-:W-:Y:S01]  /*11110*/  LOP3.LUT R15, R3.reuse, 0x4, R0.reuse, 0xfe, !PT ;  /* 0x00000004030f7812 */ /* 0x148fe200078efe00 */
[----:B------:R-:W-:Y:S01]  /*11120*/  IMAD.MOV.U32 R49, RZ, RZ, R75 ;  /* 0x000000ffff317224 */ /* 0x000fe200078e004b */
[----:B------:R-:W-:Y:S01]  /*11130*/  LOP3.LUT R14, R3, 0x6, R0, 0xfe, !PT ;  /* 0x00000006030e7812 */ /* 0x000fe200078efe00 */
[----:B------:R-:W-:Y:S01]  /*11140*/  IMAD.MOV.U32 R50, RZ, RZ, R67 ;  /* 0x000000ffff327224 */ /* 0x000fe200078e0043 */
[----:B------:R-:W-:Y:S01]  /*11150*/  STS.128 [R248+0x280], R8 ;  /* 0x00028008f8007388 */ /* 0x000fe20000000c00 */
[----:B------:R-:W-:-:S02]  /*11160*/  IMAD R13, R2, c[0x0][0x198], RZ ;  /* 0x00006600020d7a24 */ /* 0x000fc400078e02ff */
[----:B------:R-:W-:Y:S01]  /*11170*/  IMAD R35, R15, c[0x0][0x198], RZ ;  /* 0x000066000f237a24 */ /* 0x000fe200078e02ff */
[----:B------:R-:W-:Y:S01]  /*11180*/  STS.128 [R248+0x680], R48 ;  /* 0x00068030f8007388 */ /* 0x000fe20000000c00 */
[----:B----4-:R-:W-:Y:S01]  /*11190*/  LOP3.LUT R17, R168, 0x60, RZ, 0x3c, !PT ;  /* 0x00000060a8117812 */ /* 0x010fe200078e3cff */
[----:B------:R-:W-:Y:S01]  /*111a0*/  IMAD R37, R14, c[0x0][0x198], RZ ;  /* 0x000066000e257a24 */ /* 0x000fe200078e02ff */
[----:B------:R-:W-:Y:S01]  /*111b0*/  LOP3.LUT R16, R3, 0x2, R0, 0xfe, !PT ;  /* 0x0000000203107812 */ /* 0x000fe200078efe00 */
[----:B------:R-:W-:Y:S06]  /*111c0*/  BAR.SYNC.DEFER_BLOCKING 0x0 ;  /* 0x0000000000007b1d */ /* 0x000fec0000010000 */
[----:B------:R-:W1:Y:S04]  /*111d0*/  LDS.128 R24, [R168] ;  /* 0x00000000a8187984 */ /* 0x000e680000000c00 */
[----:B------:R-:W3:Y:S04]  /*111e0*/  LDS.128 R28, [R40] ;  /* 0x00000000281c7984 */ /* 0x000ee80000000c00 */
[----:B------:R-:W4:Y:S04]  /*111f0*/  LDS.128 R8, [R20] ;  /* 0x0000000014087984 */ /* 0x000f280000000c00 */
[----:B------:R-:W-:Y:S04]  /*11200*/  LDS.128 R168, [R168+0x800] ;  /* 0x00080000a8a87984 */ /* 0x000fe80000000c00 */
[----:B------:R-:W-:Y:S01]  /*11210*/  LDS.128 R20, [R20+0x800] ;  /* 0x0008000014147984 */ /* 0x000fe20000000c00 */
[C---:B--2---:R-:W-:Y:S01]  /*11220*/  IMAD R4, R44.reuse, c[0x0][0x194], RZ ;  /* 0x000065002c047a24 */ /* 0x044fe200078e02ff */
[----:B------:R-:W-:-:S04]  /*11230*/  ISETP.GE.AND P0, PT, R44, c[0x0][0x178], PT ;  /* 0x00005e002c007a0c */ /* 0x000fc80003f06270 */
[----:B------:R-:W-:Y:S02]  /*11240*/  LEA R41, P2, R4, c[0x0][0x170], 0x2 ;  /* 0x00005c0004297a11 */ /* 0x000fe400078410ff */
[----:B------:R-:W-:Y:S02]  /*11250*/  ISETP.LT.AND P1, PT, R2, c[0x0][0x17c], !P0 ;  /* 0x00005f0002007a0c */ /* 0x000fe40004721270 */
[----:B------:R-:W-:Y:S02]  /*11260*/  LEA.HI.X.SX32 R43, R4, c[0x0][0x174], 0x2, P2 ;  /* 0x00005d00042b7a11 */ /* 0x000fe400010f16ff */
[----:B------:R-:W2:Y:S01]  /*11270*/  LDS.128 R4, [R17] ;  /* 0x0000000011047984 */ /* 0x000ea20000000c00 */
[C---:B------:R-:W-:Y:S02]  /*11280*/  LEA R12, P2, R13.reuse, R41, 0x2 ;  /* 0x000000290d0c7211 */ /* 0x040fe400078410ff */
[C---:B------:R-:W-:Y:S01]  /*11290*/  ISETP.LT.AND P4, PT, R16.reuse, c[0x0][0x17c], !P0 ;  /* 0x00005f0010007a0c */ /* 0x040fe20004781270 */
[----:B------:R-:W-:Y:S01]  /*112a0*/  IMAD R16, R16, c[0x0][0x198], RZ ;  /* 0x0000660010107a24 */ /* 0x000fe200078e02ff */
[----:B------:R-:W-:-:S02]  /*112b0*/  LEA.HI.X.SX32 R13, R13, R43, 0x2, P2 ;  /* 0x0000002b0d0d7211 */ /* 0x000fc400010f16ff */
[----:B------:R-:W-:Y:S02]  /*112c0*/  ISETP.LT.AND P3, PT, R15, c[0x0][0x17c], !P0 ;  /* 0x00005f000f007a0c */ /* 0x000fe40004761270 */
[----:B------:R-:W-:Y:S01]  /*112d0*/  ISETP.LT.AND P2, PT, R14, c[0x0][0x17c], !P0 ;  /* 0x00005f000e007a0c */ /* 0x000fe20004741270 */
[----:B-1----:R1:W-:Y:S01]  /*112e0*/  @P1 STG.E [R12.64], R24 ;  /* 0x000000180c001986 */ /* 0x0023e2000c101920 */
[C---:B------:R-:W-:Y:S02]  /*112f0*/  LEA R32, P6, R16.reuse, R41, 0x2 ;  /* 0x0000002910207211 */ /* 0x040fe400078c10ff */
[----:B------:R-:W-:Y:S01]  /*11300*/  LOP3.LUT R2, R3, 0x8, R0, 0xfe, !PT ;  /* 0x0000000803027812 */ /* 0x000fe200078efe00 */
[----:B------:R1:W2:Y:S01]  /*11310*/  LDS.128 R12, [R40+0x800] ;  /* 0x00080000280c7984 */ /* 0x0002a20000000c00 */
[----:B------:R-:W-:Y:S02]  /*11320*/  LEA.HI.X.SX32 R33, R16, R43, 0x2, P6 ;  /* 0x0000002b10217211 */ /* 0x000fe400030f16ff */
[C---:B------:R-:W-:Y:S01]  /*11330*/  ISETP.LT.AND P1, PT, R2.reuse, c[0x0][0x17c], !P0 ;  /* 0x00005f0002007a0c */ /* 0x040fe20004721270 */
[----:B------:R-:W2:Y:S01]  /*11340*/  LDS.128 R16, [R17+0x800] ;  /* 0x0008000011107984 */ /* 0x000ea20000000c00 */
[----:B------:R-:W-:Y:S01]  /*11350*/  IMAD R2, R2, c[0x0][0x198], RZ ;  /* 0x0000660002027a24 */ /* 0x000fe200078e02ff */
[----:B------:R-:W-:-:S02]  /*11360*/  LEA R34, P5, R35, R41, 0x2 ;  /* 0x0000002923227211 */ /* 0x000fc400078a10ff */
[----:B------:R-:W-:Y:S01]  /*11370*/  LEA R36, P6, R37, R41, 0x2 ;  /* 0x0000002925247211 */ /* 0x000fe200078c10ff */
[----:B---3--:R3:W-:Y:S01]  /*11380*/  @P4 STG.E [R32.64], R28 ;  /* 0x0000001c20004986 */ /* 0x0087e2000c101920 */
[----:B------:R-:W-:Y:S02]  /*11390*/  LEA.HI.X.SX32 R35, R35, R43, 0x2, P5 ;  /* 0x0000002b23237211 */ /* 0x000fe400028f16ff */
[C---:B------:R-:W-:Y:S02]  /*113a0*/  LEA R38, P5, R2.reuse, R41, 0x2 ;  /* 0x0000002902267211 */ /* 0x040fe400078a10ff */
[--C-:B-1----:R-:W-:Y:S01]  /*113b0*/  LOP3.LUT R24, R3, 0xa, R0.reuse, 0xfe, !PT ;  /* 0x0000000a03187812 */ /* 0x102fe200078efe00 */
[----:B----4-:R1:W-:Y:S01]  /*113c0*/  @P3 STG.E [R34.64], R8 ;  /* 0x0000000822003986 */ /* 0x0103e2000c101920 */
[-C--:B------:R-:W-:Y:S02]  /*113d0*/  LEA.HI.X.SX32 R37, R37, R43.reuse, 0x2, P6 ;  /* 0x0000002b25257211 */ /* 0x080fe400030f16ff */
[----:B------:R-:W-:Y:S01]  /*113e0*/  LEA.HI.X.SX32 R39, R2, R43, 0x2, P5 ;  /* 0x0000002b02277211 */ /* 0x000fe200028f16ff */
[----:B------:R-:W-:Y:S01]  /*113f0*/  IMAD R40, R24, c[0x0][0x198], RZ ;  /* 0x0000660018287a24 */ /* 0x000fe200078e02ff */
[----:B------:R-:W-:-:S04]  /*11400*/  LOP3.LUT R2, R3, 0xc, R0, 0xfe, !PT ;  /* 0x0000000c03027812 */ /* 0x000fc800078efe00 */
[C---:B------:R-:W-:Y:S01]  /*11410*/  ISETP.LT.AND P3, PT, R2.reuse, c[0x0][0x17c], !P0 ;  /* 0x00005f0002007a0c */ /* 0x040fe20004761270 */
[----:B---3--:R-:W-:Y:S01]  /*11420*/  IMAD R28, R2, c[0x0][0x198], RZ ;  /* 0x00006600021c7a24 */ /* 0x008fe200078e02ff */
[----:B--2---:R2:W-:Y:S01]  /*11430*/  @P2 STG.E [R36.64], R4 ;  /* 0x0000000424002986 */ /* 0x0045e2000c101920 */
[----:B------:R-:W-:Y:S02]  /*11440*/  ISETP.LT.AND P2, PT, R24, c[0x0][0x17c], !P0 ;  /* 0x00005f0018007a0c */ /* 0x000fe40004741270 */
[C-C-:B------:R-:W-:Y:S01]  /*11450*/  LOP3.LUT R24, R3.reuse, 0xe, R0.reuse, 0xfe, !PT ;  /* 0x0000000e03187812 */ /* 0x140fe200078efe00 */
[----:B------:R3:W-:Y:S01]  /*11460*/  @P1 STG.E [R38.64], R168 ;  /* 0x000000a826001986 */ /* 0x0007e2000c101920 */
[----:B------:R-:W-:Y:S02]  /*11470*/  LEA R32, P1, R40, R41, 0x2 ;  /* 0x0000002928207211 */ /* 0x000fe400078210ff */
[----:B------:R-:W-:Y:S02]  /*11480*/  LOP3.LUT R2, R3, 0x10, R0, 0xfe, !PT ;  /* 0x0000001003027812 */ /* 0x000fe400078efe00 */
[C---:B------:R-:W-:Y:S01]  /*11490*/  ISETP.LT.AND P4, PT, R24.reuse, c[0x0][0x17c], !P0 ;  /* 0x00005f0018007a0c */ /* 0x040fe20004781270 */
[----:B------:R-:W-:Y:S01]  /*114a0*/  IMAD R24, R24, c[0x0][0x198], RZ ;  /* 0x0000660018187a24 */ /* 0x000fe200078e02ff */
[----:B------:R-:W-:-:S02]  /*114b0*/  LEA.HI.X.SX32 R33, R40, R43, 0x2, P1 ;  /* 0x0000002b28217211 */ /* 0x000fc400008f16ff */
[C---:B------:R-:W-:Y:S01]  /*114c0*/  ISETP.LT.AND P1, PT, R2.reuse, c[0x0][0x17c], !P0 ;  /* 0x00005f0002007a0c */ /* 0x040fe20004721270 */
[----:B------:R-:W-:Y:S01]  /*114d0*/  IMAD R2, R2, c[0x0][0x198], RZ ;  /* 0x0000660002027a24 */ /* 0x000fe200078e02ff */
[-C--:B-1----:R-:W-:Y:S01]  /*114e0*/  LEA R34, P5, R28, R41.reuse, 0x2 ;  /* 0x000000291c227211 */ /* 0x082fe200078a10ff */
[----:B------:R1:W-:Y:S01]  /*114f0*/  @P2 STG.E [R32.64], R12 ;  /* 0x0000000c20002986 */ /* 0x0003e2000c101920 */
[-C--:B--2---:R-:W-:Y:S02]  /*11500*/  LEA R36, P6, R24, R41.reuse, 0x2 ;  /* 0x0000002918247211 */ /* 0x084fe400078c10ff */
[----:B---3--:R-:W-:Y:S02]  /*11510*/  LEA R38, P2, R2, R41, 0x2 ;  /* 0x0000002902267211 */ /* 0x008fe400078410ff */
[----:B------:R-:W-:Y:S02]  /*11520*/  LOP3.LUT R4, R3, 0x12, R0, 0xfe, !PT ;  /* 0x0000001203047812 */ /* 0x000fe400078efe00 */
[----:B------:R-:W-:-:S02]  /*11530*/  LEA.HI.X.SX32 R35, R28, R43, 0x2, P5 ;  /* 0x0000002b1c237211 */ /* 0x000fc400028f16ff */
[-C--:B------:R-:W-:Y:S01]  /*11540*/  LEA.HI.X.SX32 R37, R24, R43.reuse, 0x2, P6 ;  /* 0x0000002b18257211 */ /* 0x080fe200030f16ff */
[----:B------:R-:W-:Y:S01]  /*11550*/  IMAD R8, R4, c[0x0][0x198], RZ ;  /* 0x0000660004087a24 */ /* 0x000fe200078e02ff */
[----:B------:R-:W-:Y:S01]  /*11560*/  LEA.HI.X.SX32 R39, R2, R43, 0x2, P2 ;  /* 0x0000002b02277211 */ /* 0x000fe200010f16ff */
[----:B------:R2:W-:Y:S01]  /*11570*/  @P3 STG.E [R34.64], R20 ;  /* 0x0000001422003986 */ /* 0x0005e2000c101920 */
[C-C-:B------:R-:W-:Y:S02]  /*11580*/  LOP3.LUT R2, R3.reuse, 0x14, R0.reuse, 0xfe, !PT ;  /* 0x0000001403027812 */ /* 0x140fe400078efe00 */
[----:B------:R-:W-:Y:S01]  /*11590*/  ISETP.LT.AND P2, PT, R4, c[0x0][0x17c], !P0 ;  /* 0x00005f0004007a0c */ /* 0x000fe20004741270 */
[----:B------:R3:W-:Y:S01]  /*115a0*/  @P4 STG.E [R36.64], R16 ;  /* 0x0000001024004986 */ /* 0x0007e2000c101920 */
[----:B------:R-:W-:Y:S01]  /*115b0*/  LOP3.LUT R4, R3, 0x16, R0, 0xfe, !PT ;  /* 0x0000001603047812 */ /* 0x000fe200078efe00 */
[C---:B-1----:R-:W-:Y:S01]  /*115c0*/  IMAD R12, R2.reuse, c[0x0][0x198], RZ ;  /* 0x00006600020c7a24 */ /* 0x042fe200078e02ff */
[----:B------:R-:W-:Y:S01]  /*115d0*/  ISETP.LT.AND P3, PT, R2, c[0x0][0x17c], !P0 ;  /* 0x00005f0002007a0c */ /* 0x000fe20004761270 */
[----:B------:R1:W-:Y:S01]  /*115e0*/  @P1 STG.E [R38.64], R25 ;  /* 0x0000001926001986 */ /* 0x0003e2000c101920 */
[----:B------:R-:W-:-:S02]  /*115f0*/  LEA R32, P1, R8, R41, 0x2 ;  /* 0x0000002908207211 */ /* 0x000fc400078210ff */
[----:B------:R-:W-:Y:S02]  /*11600*/  LOP3.LUT R2, R3, 0x18, R0, 0xfe, !PT ;  /* 0x0000001803027812 */ /* 0x000fe400078efe00 */
[C---:B------:R-:W-:Y:S01]  /*11610*/  ISETP.LT.AND P4, PT, R4.reuse, c[0x0][0x17c], !P0 ;  /* 0x00005f0004007a0c */ /* 0x040fe20004781270 */
[----:B------:R-:W-:Y:S01]  /*11620*/  IMAD R4, R4, c[0x0][0x198], RZ ;  /* 0x0000660004047a24 */ /* 0x000fe200078e02ff */
[----:B------:R-:W-:Y:S02]  /*11630*/  LEA.HI.X.SX32 R33, R8, R43, 0x2, P1 ;  /* 0x0000002b08217211 */ /* 0x000fe400008f16ff */
[C---:B------:R-:W-:Y:S01]  /*11640*/  ISETP.LT.AND P1, PT, R2.reuse, c[0x0][0x17c], !P0 ;  /* 0x00005f0002007a0c */ /* 0x040fe20004721270 */
[----:B------:R-:W-:Y:S01]  /*11650*/  IMAD R2, R2, c[0x0][0x198], RZ ;  /* 0x0000660002027a24 */ /* 0x000fe200078e02ff */
[-C--:B------:R-:W-:Y:S01]  /*11660*/  LEA R24, P6, R4, R41.reuse, 0x2 ;  /* 0x0000002904187211 */ /* 0x080fe200078c10ff */
[----:B------:R-:W-:Y:S01]  /*11670*/  @P2 STG.E [R32.64], R29 ;  /* 0x0000001d20002986 */ /* 0x000fe2000c101920 */
[----:B--2---:R-:W-:-:S02]  /*11680*/  LEA R34, P5, R12, R41, 0x2 ;  /* 0x000000290c227211 */ /* 0x004fc400078a10ff */
[----:B---3--:R-:W-:Y:S02]  /*11690*/  LEA R36, P2, R2, R41, 0x2 ;  /* 0x0000002902247211 */ /* 0x008fe400078410ff */
[-C--:B-1----:R-:W-:Y:S02]  /*116a0*/  LEA.HI.X.SX32 R25, R4, R43.reuse, 0x2, P6 ;  /* 0x0000002b04197211 */ /* 0x082fe400030f16ff */
[C-C-:B------:R-:W-:Y:S02]  /*116b0*/  LOP3.LUT R4, R3.reuse, 0x1a, R0.reuse, 0xfe, !PT ;  /* 0x0000001a03047812 */ /* 0x140fe400078efe00 */
[-C--:B------:R-:W-:Y:S02]  /*116c0*/  LEA.HI.X.SX32 R35, R12, R43.reuse, 0x2, P5 ;  /* 0x0000002b0c237211 */ /* 0x080fe400028f16ff */
[----:B------:R-:W-:Y:S01]  /*116d0*/  LEA.HI.X.SX32 R37, R2, R43, 0x2, P2 ;  /* 0x0000002b02257211 */ /* 0x000fe200010f16ff */
[C---:B------:R-:W-:Y:S01]  /*116e0*/  IMAD R12, R4.reuse, c[0x0][0x198], RZ ;  /* 0x00006600040c7a24 */ /* 0x040fe200078e02ff */
[----:B------:R-:W-:Y:S01]  /*116f0*/  LOP3.LUT R2, R3, 0x1c, R0, 0xfe, !PT ;  /* 0x0000001c03027812 */ /* 0x000fe200078efe00 */
[----:B------:R1:W-:Y:S01]  /*11700*/  @P3 STG.E [R34.64], R9 ;  /* 0x0000000922003986 */ /* 0x0003e2000c101920 */
[----:B------:R-:W-:-:S02]  /*11710*/  ISETP.LT.AND P2, PT, R4, c[0x0][0x17c], !P0 ;  /* 0x00005f0004007a0c */ /* 0x000fc40004741270 */
[C-C-:B------:R-:W-:Y:S01]  /*11720*/  LOP3.LUT R4, R3.reuse, 0x1e, R0.reuse, 0xfe, !PT ;  /* 0x0000001e03047812 */ /* 0x140fe200078efe00 */
[----:B------:R2:W-:Y:S01]  /*11730*/  @P4 STG.E [R24.64], R5 ;  /* 0x0000000518004986 */ /* 0x0005e2000c101920 */
[----:B------:R-:W-:Y:S01]  /*11740*/  IMAD R16, R2, c[0x0][0x198], RZ ;  /* 0x0000660002107a24 */ /* 0x000fe200078e02ff */
[----:B------:R-:W-:Y:S02]  /*11750*/  LEA R8, P5, R12, R41, 0x2 ;  /* 0x000000290c087211 */ /* 0x000fe400078a10ff */
[----:B------:R-:W-:Y:S01]  /*11760*/  @P1 STG.E [R36.64], R169 ;  /* 0x000000a924001986 */ /* 0x000fe2000c101920 */
[----:B------:R-:W-:Y:S01]  /*11770*/  ISETP.LT.AND P1, PT, R2, c[0x0][0x17c], !P0 ;  /* 0x00005f0002007a0c */ /* 0x000fe20004721270 */
[----:B------:R-:W-:Y:S01]  /*11780*/  IMAD R20, R4, c[0x0][0x198], RZ ;  /* 0x0000660004147a24 */ /* 0x000fe200078e02ff */
[----:B------:R-:W-:Y:S02]  /*11790*/  LOP3.LUT R2, R3, 0x20, R0, 0xfe, !PT ;  /* 0x0000002003027812 */ /* 0x000fe400078efe00 */
[----:B-1----:R-:W-:-:S02]  /*117a0*/  LEA.HI.X.SX32 R9, R12, R43, 0x2, P5 ;  /* 0x0000002b0c097211 */ /* 0x002fc400028f16ff */
[C---:B------:R-:W-:Y:S01]  /*117b0*/  ISETP.LT.AND P5, PT, R2.reuse, c[0x0][0x17c], !P0 ;  /* 0x00005f0002007a0c */ /* 0x040fe200047a1270 */
[----:B------:R-:W-:Y:S01]  /*117c0*/  IMAD R12, R2, c[0x0][0x198], RZ ;  /* 0x00006600020c7a24 */ /* 0x000fe200078e02ff */
[----:B------:R-:W-:Y:S01]  /*117d0*/  ISETP.LT.AND P3, PT, R4, c[0x0][0x17c], !P0 ;  /* 0x00005f0004007a0c */ /* 0x000fe20004761270 */
[----:B------:R1:W-:Y:S01]  /*117e0*/  @P2 STG.E [R8.64], R13 ;  /* 0x0000000d08002986 */ /* 0x0003e2000c101920 */
[-C--:B--2---:R-:W-:Y:S02]  /*117f0*/  LEA R24, P6, R20, R41.reuse, 0x2 ;  /* 0x0000002914187211 */ /* 0x084fe400078c10ff */
[----:B------:R-:W-:Y:S02]  /*11800*/  LOP3.LUT R2, R3, 0x22, R0, 0xfe, !PT ;  /* 0x0000002203027812 */ /* 0x000fe400078efe00 */
[----:B------:R-:W-:Y:S02]  /*11810*/  LEA R4, P4, R16, R41, 0x2 ;  /* 0x0000002910047211 */ /* 0x000fe400078810ff */
[-C--:B------:R-:W-:Y:S01]  /*11820*/  LEA.HI.X.SX32 R25, R20, R43.reuse, 0x2, P6 ;  /* 0x0000002b14197211 */ /* 0x080fe200030f16ff */
[----:B------:R-:W-:Y:S01]  /*11830*/  IMAD R20, R2, c[0x0][0x198], RZ ;  /* 0x0000660002147a24 */ /* 0x000fe200078e02ff */
[----:B------:R-:W-:-:S02]  /*11840*/  LEA.HI.X.SX32 R5, R16, R43, 0x2, P4 ;  /* 0x0000002b10057211 */ /* 0x000fc400020f16ff */
[----:B------:R-:W-:Y:S02]  /*11850*/  LEA R28, P2, R12, R41, 0x2 ;  /* 0x000000290c1c7211 */ /* 0x000fe400078410ff */
[----:B------:R-:W-:Y:S01]  /*11860*/  ISETP.LT.AND P4, PT, R2, c[0x0][0x17c], !P0 ;  /* 0x00005f0002007a0c */ /* 0x000fe20004781270 */
[----:B------:R2:W-:Y:S01]  /*11870*/  @P1 STG.E [R4.64], R21 ;  /* 0x0000001504001986 */ /* 0x0005e2000c101920 */
[C-C-:B------:R-:W-:Y:S02]  /*11880*/  LOP3.LUT R16, R3.reuse, 0x24, R0.reuse, 0xfe, !PT ;  /* 0x0000002403107812 */ /* 0x140fe400078efe00 */
[----:B------:R-:W-:Y:S01]  /*11890*/  LEA.HI.X.SX32 R29, R12, R43, 0x2, P2 ;  /* 0x0000002b0c1d7211 */ /* 0x000fe200010f16ff */
[----:B------:R3:W-:Y:S01]  /*118a0*/  @P3 STG.E [R24.64], R17 ;  /* 0x0000001118003986 */ /* 0x0007e2000c101920 */
[C-C-:B-1----:R-:W-:Y:S02]  /*118b0*/  LOP3.LUT R13, R3.reuse, 0x26, R0.reuse, 0xfe, !PT ;  /* 0x00000026030d7812 */ /* 0x142fe400078efe00 */
[----:B------:R-:W-:Y:S01]  /*118c0*/  LEA R8, P2, R20, R41, 0x2 ;  /* 0x0000002914087211 */ /* 0x000fe200078410ff */
[----:B------:R1:W-:Y:S01]  /*118d0*/  @P5 STG.E [R28.64], R26 ;  /* 0x0000001a1c005986 */ /* 0x0003e2000c101920 */
[----:B------:R-:W-:-:S02]  /*118e0*/  LOP3.LUT R12, R3, 0x28, R0, 0xfe, !PT ;  /* 0x00000028030c7812 */ /* 0x000fc400078efe00 */
[----:B------:R-:W-:Y:S01]  /*118f0*/  LEA.HI.X.SX32 R9, R20, R43, 0x2, P2 ;  /* 0x0000002b14097211 */ /* 0x000fe200010f16ff */
[----:B--2---:R-:W-:Y:S01]  /*11900*/  IMAD R5, R16, c[0x0][0x198], RZ ;  /* 0x0000660010057a24 */ /* 0x004fe200078e02ff */
[C---:B------:R-:W-:Y:S01]  /*11910*/  ISETP.LT.AND P3, PT, R13.reuse, c[0x0][0x17c], !P0 ;  /* 0x00005f000d007a0c */ /* 0x040fe20004761270 */
[----:B------:R-:W-:Y:S01]  /*11920*/  IMAD R13, R13, c[0x0][0x198], RZ ;  /* 0x000066000d0d7a24 */ /* 0x000fe200078e02ff */
[----:B------:R-:W-:Y:S01]  /*11930*/  LOP3.LUT R2, R3, 0x2a, R0, 0xfe, !PT ;  /* 0x0000002a03027812 */ /* 0x000fe200078efe00 */
[----:B---3--:R-:W-:Y:S01]  /*11940*/  IMAD R17, R12, c[0x0][0x198], RZ ;  /* 0x000066000c117a24 */ /* 0x008fe200078e02ff */
[----:B------:R-:W-:Y:S01]  /*11950*/  ISETP.LT.AND P1, PT, R16, c[0x0][0x17c], !P0 ;  /* 0x00005f0010007a0c */ /* 0x000fe20004721270 */
[----:B------:R2:W-:Y:S01]  /*11960*/  @P4 STG.E [R8.64], R30 ;  /* 0x0000001e08004986 */ /* 0x0005e2000c101920 */
[----:B------:R-:W-:Y:S01]  /*11970*/  LEA R4, P6, R5, R41, 0x2 ;  /* 0x0000002905047211 */ /* 0x000fe200078c10ff */
[----:B------:R-:W-:Y:S01]  /*11980*/  IMAD R21, R2, c[0x0][0x198], RZ ;  /* 0x0000660002157a24 */ /* 0x000fe200078e02ff */
[----:B------:R-:W-:-:S02]  /*11990*/  ISETP.LT.AND P2, PT, R12, c[0x0][0x17c], !P0 ;  /* 0x00005f000c007a0c */ /* 0x000fc40004741270 */
[----:B------:R-:W-:Y:S02]  /*119a0*/  LEA R12, P4, R13, R41, 0x2 ;  /* 0x000000290d0c7211 */ /* 0x000fe400078810ff */
[----:B------:R-:W-:Y:S02]  /*119b0*/  LEA.HI.X.SX32 R5, R5, R43, 0x2, P6 ;  /* 0x0000002b05057211 */ /* 0x000fe400030f16ff */
[----:B------:R-:W-:Y:S02]  /*119c0*/  ISETP.LT.AND P6, PT, R2, c[0x0][0x17c], !P0 ;  /* 0x00005f0002007a0c */ /* 0x000fe400047c1270 */
[----:B------:R-:W-:Y:S01]  /*119d0*/  LEA R16, P5, R17, R41, 0x2 ;  /* 0x0000002911107211 */ /* 0x000fe200078a10ff */
[----:B------:R-:W-:Y:S01]  /*119e0*/  @P1 STG.E [R4.64], R10 ;  /* 0x0000000a04001986 */ /* 0x000fe2000c101920 */
[----:B------:R-:W-:Y:S02]  /*119f0*/  LEA.HI.X.SX32 R13, R13, R43, 0x2, P4 ;  /* 0x0000002b0d0d7211 */ /* 0x000fe400020f16ff */
[----:B------:R-:W-:-:S02]  /*11a00*/  LEA R20, P4, R21, R41, 0x2 ;  /* 0x0000002915147211 */ /* 0x000fc400078810ff */
[C-C-:B-1----:R-:W-:Y:S01]  /*11a10*/  LOP3.LUT R28, R3.reuse, 0x2c, R0.reuse, 0xfe, !PT ;  /* 0x0000002c031c7812 */ /* 0x142fe200078efe00 */
[----:B------:R1:W-:Y:S01]  /*11a20*/  @P3 STG.E [R12.64], R6 ;  /* 0x000000060c003986 */ /* 0x0003e2000c101920 */
[--C-:B--2---:R-:W-:Y:S02]  /*11a30*/  LOP3.LUT R9, R3, 0x2e, R0.reuse, 0xfe, !PT ;  /* 0x0000002e03097812 */ /* 0x104fe400078efe00 */
[-C--:B------:R-:W-:Y:S02]  /*11a40*/  LEA.HI.X.SX32 R17, R17, R43.reuse, 0x2, P5 ;  /* 0x0000002b11117211 */ /* 0x080fe400028f16ff */
[----:B------:R-:W-:Y:S02]  /*11a50*/  LEA.HI.X.SX32 R21, R21, R43, 0x2, P4 ;  /* 0x0000002b15157211 */ /* 0x000fe400020f16ff */
[C---:B------:R-:W-:Y:S01]  /*11a60*/  ISETP.LT.AND P1, PT, R28.reuse, c[0x0][0x17c], !P0 ;  /* 0x00005f001c007a0c */ /* 0x040fe20004721270 */
[----:B------:R-:W-:Y:S01]  /*11a70*/  IMAD R28, R28, c[0x0][0x198], RZ ;  /* 0x000066001c1c7a24 */ /* 0x000fe200078e02ff */
[C-C-:B------:R-:W-:Y:S01]  /*11a80*/  LOP3.LUT R8, R3.reuse, 0x30, R0.reuse, 0xfe, !PT ;  /* 0x0000003003087812 */ /* 0x140fe200078efe00 */
[----:B------:R-:W-:Y:S01]  /*11a90*/  @P2 STG.E [R16.64], R170 ;  /* 0x000000aa10002986 */ /* 0x000fe2000c101920 */
[----:B------:R-:W-:-:S02]  /*11aa0*/  LOP3.LUT R2, R3, 0x32, R0, 0xfe, !PT ;  /* 0x0000003203027812 */ /* 0x000fc400078efe00 */
[C---:B------:R-:W-:Y:S01]  /*11ab0*/  ISETP.LT.AND P3, PT, R9.reuse, c[0x0][0x17c], !P0 ;  /* 0x00005f0009007a0c */ /* 0x040fe20004761270 */
[----:B------:R-:W-:Y:S01]  /*11ac0*/  IMAD R9, R9, c[0x0][0x198], RZ ;  /* 0x0000660009097a24 */ /* 0x000fe200078e02ff */
[----:B------:R2:W-:Y:S01]  /*11ad0*/  @P6 STG.E [R20.64], R14 ;  /* 0x0000000e14006986 */ /* 0x0005e2000c101920 */
[----:B-1----:R-:W-:Y:S01]  /*11ae0*/  IMAD R13, R8, c[0x0][0x198], RZ ;  /* 0x00006600080d7a24 */ /* 0x002fe200078e02ff */
[----:B------:R-:W-:Y:S02]  /*11af0*/  LEA R4, P6, R28, R41, 0x2 ;  /* 0x000000291c047211 */ /* 0x000fe400078c10ff */
[----:B------:R-:W-:Y:S02]  /*11b00*/  ISETP.LT.AND P4, PT, R2, c[0x0][0x17c], !P0 ;  /* 0x00005f0002007a0c */ /* 0x000fe40004781270 */
[C-C-:B------:R-:W-:Y:S02]  /*11b10*/  LOP3.LUT R26, R3.reuse, 0x34, R0.reuse, 0xfe, !PT ;  /* 0x00000034031a7812 */ /* 0x140fe400078efe00 */
[----:B------:R-:W-:-:S02]  /*11b20*/  LOP3.LUT R25, R3, 0x36, R0, 0xfe, !PT ;  /* 0x0000003603197812 */ /* 0x000fc400078efe00 */
[--C-:B------:R-:W-:Y:S01]  /*11b30*/  LOP3.LUT R24, R3, 0x38, R0.reuse, 0xfe, !PT ;  /* 0x0000003803187812 */ /* 0x100fe200078efe00 */
[----:B--2---:R-:W-:Y:S01]  /*11b40*/  IMAD R14, R2, c[0x0][0x198], RZ ;  /* 0x00006600020e7a24 */ /* 0x004fe200078e02ff */
[----:B------:R-:W-:Y:S02]  /*11b50*/  LEA R2, P5, R9, R41, 0x2 ;  /* 0x0000002909027211 */ /* 0x000fe400078a10ff */
[C-C-:B------:R-:W-:Y:S02]  /*11b60*/  LOP3.LUT R10, R3.reuse, 0x3a, R0.reuse, 0xfe, !PT ;  /* 0x0000003a030a7812 */ /* 0x140fe400078efe00 */
[C-C-:B------:R-:W-:Y:S02]  /*11b70*/  LOP3.LUT R6, R3.reuse, 0x3c, R0.reuse, 0xfe, !PT ;  /* 0x0000003c03067812 */ /* 0x140fe400078efe00 */
[----:B------:R-:W-:Y:S02]  /*11b80*/  ISETP.LT.AND P2, PT, R8, c[0x0][0x17c], !P0 ;  /* 0x00005f0008007a0c */ /* 0x000fe40004741270 */
[----:B------:R-:W-:Y:S01]  /*11b90*/  LEA.HI.X.SX32 R5, R28, R43, 0x2, P6 ;  /* 0x0000002b1c057211 */ /* 0x000fe200030f16ff */
[----:B------:R-:W-:Y:S01]  /*11ba0*/  IMAD R17, R6, c[0x0][0x198], RZ ;  /* 0x0000660006117a24 */ /* 0x000fe200078e02ff */
[----:B------:R-:W-:-:S02]  /*11bb0*/  LOP3.LUT R0, R3, 0x3e, R0, 0xfe, !PT ;  /* 0x0000003e03007812 */ /* 0x000fc400078efe00 */
[----:B------:R-:W-:Y:S01]  /*11bc0*/  LEA R8, P6, R13, R41, 0x2 ;  /* 0x000000290d087211 */ /* 0x000fe200078c10ff */
[----:B------:R-:W-:Y:S01]  /*11bd0*/  @P1 STG.E [R4.64], R22 ;  /* 0x0000001604001986 */ /* 0x000fe2000c101920 */
[----:B------:R-:W-:Y:S02]  /*11be0*/  LEA.HI.X.SX32 R3, R9, R43, 0x2, P5 ;  /* 0x0000002b09037211 */ /* 0x000fe400028f16ff */
[C---:B------:R-:W-:Y:S02]  /*11bf0*/  LEA R12, P5, R14.reuse, R41, 0x2 ;  /* 0x000000290e0c7211 */ /* 0x040fe400078a10ff */
[-C--:B------:R-:W-:Y:S01]  /*11c00*/  LEA.HI.X.SX32 R9, R13, R43.reuse, 0x2, P6 ;  /* 0x0000002b0d097211 */ /* 0x080fe200030f16ff */
[----:B------:R1:W-:Y:S01]  /*11c10*/  @P3 STG.E [R2.64], R18 ;  /* 0x0000001202003986 */ /* 0x0003e2000c101920 */
[----:B------:R-:W-:Y:S01]  /*11c20*/  LEA.HI.X.SX32 R13, R14, R43, 0x2, P5 ;  /* 0x0000002b0e0d7211 */ /* 0x000fe200028f16ff */
[----:B------:R-:W-:Y:S01]  /*11c30*/  IMAD R14, R10, c[0x0][0x198], RZ ;  /* 0x000066000a0e7a24 */ /* 0x000fe200078e02ff */
[C---:B------:R-:W-:Y:S01]  /*11c40*/  ISETP.LT.AND P5, PT, R26.reuse, c[0x0][0x17c], !P0 ;  /* 0x00005f001a007a0c */ /* 0x040fe200047a1270 */
[----:B------:R-:W-:Y:S01]  /*11c50*/  IMAD R26, R26, c[0x0][0x198], RZ ;  /* 0x000066001a1a7a24 */ /* 0x000fe200078e02ff */
[C---:B------:R-:W-:Y:S01]  /*11c60*/  ISETP.LT.AND P3, PT, R24.reuse, c[0x0][0x17c], !P0 ;  /* 0x00005f0018007a0c */ /* 0x040fe20004761270 */
[----:B------:R-:W-:Y:S01]  /*11c70*/  IMAD R24, R24, c[0x0][0x198], RZ ;  /* 0x0000660018187a24 */ /* 0x000fe200078e02ff */
[----:B------:R2:W-:Y:S04]  /*11c80*/  @P2 STG.E [R8.64], R27 ;  /* 0x0000001b08002986 */ /* 0x0005e8000c101920 */
[----:B------:R3:W-:Y:S01]  /*11c90*/  @P4 STG.E [R12.64], R31 ;  /* 0x0000001f0c004986 */ /* 0x0007e2000c101920 */
[----:B-1----:R-:W-:Y:S01]  /*11ca0*/  LEA R2, P1, R26, R41, 0x2 ;  /* 0x000000291a027211 */ /* 0x002fe200078210ff */
[----:B------:R-:W-:Y:S01]  /*11cb0*/  IMAD R18, R0, c[0x0][0x198], RZ ;  /* 0x0000660000127a24 */ /* 0x000fe200078e02ff */
[C---:B------:R-:W-:Y:S01]  /*11cc0*/  ISETP.LT.AND P4, PT, R25.reuse, c[0x0][0x17c], !P0 ;  /* 0x00005f0019007a0c */ /* 0x040fe20004781270 */
[----:B------:R-:W-:Y:S01]  /*11cd0*/  IMAD R25, R25, c[0x0][0x198], RZ ;  /* 0x0000660019197a24 */ /* 0x000fe200078e02ff */
[----:B------:R-:W-:-:S02]  /*11ce0*/  LEA.HI.X.SX32 R3, R26, R43, 0x2, P1 ;  /* 0x0000002b1a037211 */ /* 0x000fc400008f16ff */
[-C--:B--2---:R-:W-:Y:S02]  /*11cf0*/  LEA R8, P2, R24, R41.reuse, 0x2 ;  /* 0x0000002918087211 */ /* 0x084fe400078410ff */
[-C--:B------:R-:W-:Y:S01]  /*11d00*/  LEA R4, P6, R25, R41.reuse, 0x2 ;  /* 0x0000002919047211 */ /* 0x080fe200078c10ff */
[----:B------:R1:W-:Y:S01]  /*11d10*/  @P5 STG.E [R2.64], R11 ;  /* 0x0000000b02005986 */ /* 0x0003e2000c101920 */
[----:B---3--:R-:W-:Y:S02]  /*11d20*/  LEA R12, P1, R14, R41, 0x2 ;  /* 0x000000290e0c7211 */ /* 0x008fe400078210ff */
[-C--:B------:R-:W-:Y:S02]  /*11d30*/  LEA.HI.X.SX32 R9, R24, R43.reuse, 0x2, P2 ;  /* 0x0000002b18097211 */ /* 0x080fe400010f16ff */
[----:B------:R-:W-:Y:S02]  /*11d40*/  ISETP.LT.AND P2, PT, R10, c[0x0][0x17c], !P0 ;  /* 0x00005f000a007a0c */ /* 0x000fe40004741270 */
[----:B------:R-:W-:-:S02]  /*11d50*/  LEA.HI.X.SX32 R13, R14, R43, 0x2, P1 ;  /* 0x0000002b0e0d7211 */ /* 0x000fc400008f16ff */
[----:B------:R-:W-:Y:S02]  /*11d60*/  ISETP.LT.AND P1, PT, R6, c[0x0][0x17c], !P0 ;  /* 0x00005f0006007a0c */ /* 0x000fe40004721270 */
[----:B------:R-:W-:Y:S02]  /*11d70*/  ISETP.LT.AND P0, PT, R0, c[0x0][0x17c], !P0 ;  /* 0x00005f0000007a0c */ /* 0x000fe40004701270 */
[----:B------:R-:W-:Y:S02]  /*11d80*/  LEA.HI.X.SX32 R5, R25, R43, 0x2, P6 ;  /* 0x0000002b19057211 */ /* 0x000fe400030f16ff */
[----:B------:R-:W-:-:S03]  /*11d90*/  LEA R16, P6, R17, R41, 0x2 ;  /* 0x0000002911107211 */ /* 0x000fc600078c10ff */
[----:B------:R1:W-:Y:S01]  /*11da0*/  @P4 STG.E [R4.64], R7 ;  /* 0x0000000704004986 */ /* 0x0003e2000c101920 */
[----:B------:R-:W-:Y:S02]  /*11db0*/  LEA.HI.X.SX32 R17, R17, R43, 0x2, P6 ;  /* 0x0000002b11117211 */ /* 0x000fe400030f16ff */
[C---:B------:R-:W-:Y:S01]  /*11dc0*/  LEA R20, P6, R18.reuse, R41, 0x2 ;  /* 0x0000002912147211 */ /* 0x040fe200078c10ff */
[----:B------:R1:W-:Y:S03]  /*11dd0*/  @P3 STG.E [R8.64], R171 ;  /* 0x000000ab08003986 */ /* 0x0003e6000c101920 */
[----:B------:R-:W-:Y:S01]  /*11de0*/  LEA.HI.X.SX32 R21, R18, R43, 0x2, P6 ;  /* 0x0000002b12157211 */ /* 0x000fe200030f16ff */
[----:B------:R1:W-:Y:S04]  /*11df0*/  @P2 STG.E [R12.64], R15 ;  /* 0x0000000f0c002986 */ /* 0x0003e8000c101920 */
[----:B------:R1:W-:Y:S01]  /*11e00*/  @P1 STG.E [R16.64], R23 ;  /* 0x0000001710001986 */ /* 0x0003e2000c101920 */
[----:B------:R-:W-:Y:S05]  /*11e10*/  @!P0 EXIT ;  /* 0x000000000000894d */ /* 0x000fea0003800000 */
[----:B------:R-:W-:Y:S01]  /*11e20*/  STG.E [R20.64], R19 ;  /* 0x0000001314007986 */ /* 0x000fe2000c101920 */
[----:B------:R-:W-:Y:S05]  /*11e30*/  EXIT ;  /* 0x000000000000794d */ /* 0x000fea0003800000 */
.L_x_2:
[----:B------:R-:W-:-:S00]  /*11e40*/  BRA `(.L_x_2) ;  /* 0xfffffff000007947 */ /* 0x000fc0000383ffff */
[----:B------:R-:W-:-:S00]  /*11e50*/  NOP ;  /* 0x0000000000007918 */ /* 0x000fc00000000000 */
        /* <DEDUP_REMOVED lines=10> */
.L_x_3:


//--------------------- .nv.shared.matmul_kernel  --------------------------
	.section	.nv.shared.matmul_kernel,"aw",@nobits
	.sectionflags	@""
	.align	16
